//
// Generated by NVIDIA NVVM Compiler
//
// Compiler Build ID: CL-36424714
// Cuda compilation tools, release 13.0, V13.0.88
// Based on NVVM 20.0.0
//

.version 9.0
.target sm_100
.address_size 64

	// .globl	_Z9volumerhsILl5ELl125ELl5EEvPfPKfS2_S2_lf
// _ZZ9volumerhsILl5ELl125ELl5EEvPfPKfS2_S2_lfE3s_D has been demoted
// _ZZ9volumerhsILl5ELl125ELl5EEvPfPKfS2_S2_lfE3s_F has been demoted
// _ZZ9volumerhsILl5ELl125ELl5EEvPfPKfS2_S2_lfE3s_G has been demoted
// _ZZ9volumerhsILl5ELl125ELl5EEvPfPKfS2_S2_lfE3s_H has been demoted
// _ZZ16volumerhs_trigpiILl5ELl125ELl5EEvPfPKfS2_S2_lfE3s_D has been demoted
// _ZZ16volumerhs_trigpiILl5ELl125ELl5EEvPfPKfS2_S2_lfE3s_F has been demoted
// _ZZ16volumerhs_trigpiILl5ELl125ELl5EEvPfPKfS2_S2_lfE3s_G has been demoted
// _ZZ16volumerhs_trigpiILl5ELl125ELl5EEvPfPKfS2_S2_lfE3s_H has been demoted
.global .align 4 .b8 __cudart_i2opi_f[24] = {65, 144, 67, 60, 153, 149, 98, 219, 192, 221, 52, 245, 209, 87, 39, 252, 41, 21, 68, 78, 110, 131, 249, 162};

.visible .entry _Z9volumerhsILl5ELl125ELl5EEvPfPKfS2_S2_lf(
	.param .u64 .ptr .align 1 _Z9volumerhsILl5ELl125ELl5EEvPfPKfS2_S2_lf_param_0,
	.param .u64 .ptr .align 1 _Z9volumerhsILl5ELl125ELl5EEvPfPKfS2_S2_lf_param_1,
	.param .u64 .ptr .align 1 _Z9volumerhsILl5ELl125ELl5EEvPfPKfS2_S2_lf_param_2,
	.param .u64 .ptr .align 1 _Z9volumerhsILl5ELl125ELl5EEvPfPKfS2_S2_lf_param_3,
	.param .u64 _Z9volumerhsILl5ELl125ELl5EEvPfPKfS2_S2_lf_param_4,
	.param .f32 _Z9volumerhsILl5ELl125ELl5EEvPfPKfS2_S2_lf_param_5
)
{
	.local .align 4 .b8 	__local_depot0[28];
	.reg .b64 	%SP;
	.reg .b64 	%SPL;
	.reg .pred 	%p<2314>;
	.reg .b32 	%r<11231>;
	.reg .b32 	%f<6459>;
	.reg .b64 	%rd<5233>;
	.reg .b64 	%fd<579>;
	// demoted variable
	.shared .align 4 .b8 _ZZ9volumerhsILl5ELl125ELl5EEvPfPKfS2_S2_lfE3s_D[100];
	// demoted variable
	.shared .align 4 .b8 _ZZ9volumerhsILl5ELl125ELl5EEvPfPKfS2_S2_lfE3s_F[2500];
	// demoted variable
	.shared .align 4 .b8 _ZZ9volumerhsILl5ELl125ELl5EEvPfPKfS2_S2_lfE3s_G[2500];
	// demoted variable
	.shared .align 4 .b8 _ZZ9volumerhsILl5ELl125ELl5EEvPfPKfS2_S2_lfE3s_H[2500];
	mov.u64 	%SPL, __local_depot0;
	ld.param.u64 	%rd2029, [_Z9volumerhsILl5ELl125ELl5EEvPfPKfS2_S2_lf_param_1];
	ld.param.u64 	%rd2030, [_Z9volumerhsILl5ELl125ELl5EEvPfPKfS2_S2_lf_param_2];
	ld.param.u64 	%rd2031, [_Z9volumerhsILl5ELl125ELl5EEvPfPKfS2_S2_lf_param_3];
	add.u64 	%rd1, %SPL, 0;
	mov.u32 	%r1, %tid.z;
	mov.u32 	%r2, %tid.y;
	mov.u32 	%r3630, %tid.x;
	cvt.u64.u32 	%rd2, %r3630;
	setp.ne.s32 	%p1, %r1, 0;
	@%p1 bra 	$L__BB0_2;
	cvt.u32.u64 	%r3631, %rd2;
	cvta.to.global.u64 	%rd2033, %rd2031;
	mul.wide.u32 	%rd2034, %r2, 5;
	add.s64 	%rd2035, %rd2034, %rd2;
	shl.b64 	%rd2036, %rd2035, 2;
	add.s64 	%rd2037, %rd2033, %rd2036;
	ld.global.nc.f32 	%f1188, [%rd2037];
	mov.u32 	%r3632, _ZZ9volumerhsILl5ELl125ELl5EEvPfPKfS2_S2_lfE3s_D;
	mad.lo.s32 	%r3633, %r2, 20, %r3632;
	shl.b32 	%r3634, %r3631, 2;
	add.s32 	%r3635, %r3633, %r3634;
	st.shared.f32 	[%r3635], %f1188;
$L__BB0_2:
	ld.param.f32 	%f6168, [_Z9volumerhsILl5ELl125ELl5EEvPfPKfS2_S2_lf_param_5];
	mov.u32 	%r3636, %ctaid.x;
	cvt.u64.u32 	%rd2038, %r3636;
	cvt.u32.u64 	%r3637, %rd2;
	mul.wide.u32 	%rd2039, %r2, 5;
	add.s64 	%rd2040, %rd2039, %rd2;
	mul.lo.s32 	%r3638, %r1, 25;
	cvt.u64.u32 	%rd2041, %r3638;
	add.s64 	%rd2042, %rd2040, %rd2041;
	mul.wide.u32 	%rd2043, %r3636, 1750;
	add.s64 	%rd2044, %rd2042, %rd2043;
	cvta.to.global.u64 	%rd2045, %rd2030;
	shl.b64 	%rd2046, %rd2044, 2;
	add.s64 	%rd3, %rd2045, %rd2046;
	ld.global.nc.f32 	%f1189, [%rd3+4500];
	ld.global.nc.f32 	%f1190, [%rd3];
	ld.global.nc.f32 	%f1191, [%rd3+1500];
	ld.global.nc.f32 	%f1192, [%rd3+3000];
	ld.global.nc.f32 	%f1193, [%rd3+500];
	ld.global.nc.f32 	%f1194, [%rd3+2000];
	ld.global.nc.f32 	%f1195, [%rd3+3500];
	ld.global.nc.f32 	%f1196, [%rd3+1000];
	ld.global.nc.f32 	%f1197, [%rd3+2500];
	ld.global.nc.f32 	%f1198, [%rd3+4000];
	ld.global.nc.f32 	%f1, [%rd3+5500];
	ld.global.nc.f32 	%f2, [%rd3+6000];
	ld.global.nc.f32 	%f3, [%rd3+6500];
	mad.lo.s64 	%rd4, %rd2038, -1125, %rd2044;
	cvta.to.global.u64 	%rd2047, %rd2029;
	shl.b64 	%rd2048, %rd4, 2;
	add.s64 	%rd2049, %rd2047, %rd2048;
	ld.global.nc.f32 	%f1199, [%rd2049];
	ld.global.nc.f32 	%f1200, [%rd2049+500];
	ld.global.nc.f32 	%f1201, [%rd2049+1000];
	ld.global.nc.f32 	%f1202, [%rd2049+1500];
	ld.global.nc.f32 	%f1203, [%rd2049+2000];
	mul.f32 	%f1204, %f1201, %f1201;
	fma.rn.f32 	%f1205, %f1200, %f1200, %f1204;
	fma.rn.f32 	%f1206, %f1202, %f1202, %f1205;
	add.f32 	%f1207, %f1199, %f1199;
	div.rn.f32 	%f1208, %f1206, %f1207;
	sub.f32 	%f1209, %f1203, %f1208;
	mul.f32 	%f1210, %f1209, 0f3ECCCCCD;
	rcp.rn.f32 	%f1211, %f1199;
	mul.f32 	%f1212, %f1211, %f1200;
	fma.rn.f32 	%f1213, %f1200, %f1212, %f1210;
	mul.f32 	%f1214, %f1212, %f1201;
	mul.f32 	%f1215, %f1212, %f1202;
	add.f32 	%f1216, %f1203, %f1210;
	mul.f32 	%f1217, %f1212, %f1216;
	mul.f32 	%f1218, %f1211, %f1201;
	mul.f32 	%f1219, %f1200, %f1218;
	fma.rn.f32 	%f1220, %f1201, %f1218, %f1210;
	mul.f32 	%f1221, %f1218, %f1202;
	mul.f32 	%f1222, %f1218, %f1216;
	mul.f32 	%f1223, %f1211, %f1202;
	mul.f32 	%f1224, %f1200, %f1223;
	mul.f32 	%f1225, %f1201, %f1223;
	fma.rn.f32 	%f1226, %f1202, %f1223, %f1210;
	mul.f32 	%f1227, %f1223, %f1216;
	mul.f32 	%f1228, %f1191, %f1201;
	fma.rn.f32 	%f1229, %f1190, %f1200, %f1228;
	fma.rn.f32 	%f1230, %f1192, %f1202, %f1229;
	mul.f32 	%f1231, %f1189, %f1230;
	mul.lo.s32 	%r3639, %r3637, 500;
	mov.u32 	%r3640, _ZZ9volumerhsILl5ELl125ELl5EEvPfPKfS2_S2_lfE3s_F;
	add.s32 	%r3641, %r3640, %r3639;
	mul.lo.s32 	%r3642, %r2, 100;
	add.s32 	%r3643, %r3641, %r3642;
	mul.lo.s32 	%r3644, %r1, 20;
	add.s32 	%r3645, %r3643, %r3644;
	st.shared.f32 	[%r3645], %f1231;
	mul.f32 	%f1232, %f1190, %f1213;
	fma.rn.f32 	%f1233, %f1191, %f1219, %f1232;
	fma.rn.f32 	%f1234, %f1192, %f1224, %f1233;
	mul.f32 	%f1235, %f1189, %f1234;
	st.shared.f32 	[%r3645+4], %f1235;
	mul.f32 	%f1236, %f1191, %f1220;
	fma.rn.f32 	%f1237, %f1190, %f1214, %f1236;
	fma.rn.f32 	%f1238, %f1192, %f1225, %f1237;
	mul.f32 	%f1239, %f1189, %f1238;
	st.shared.f32 	[%r3645+8], %f1239;
	mul.f32 	%f1240, %f1191, %f1221;
	fma.rn.f32 	%f1241, %f1190, %f1215, %f1240;
	fma.rn.f32 	%f1242, %f1192, %f1226, %f1241;
	mul.f32 	%f1243, %f1189, %f1242;
	st.shared.f32 	[%r3645+12], %f1243;
	mul.f32 	%f1244, %f1191, %f1222;
	fma.rn.f32 	%f1245, %f1190, %f1217, %f1244;
	fma.rn.f32 	%f1246, %f1192, %f1227, %f1245;
	mul.f32 	%f1247, %f1189, %f1246;
	st.shared.f32 	[%r3645+16], %f1247;
	mul.f32 	%f1248, %f1194, %f1201;
	fma.rn.f32 	%f1249, %f1193, %f1200, %f1248;
	fma.rn.f32 	%f1250, %f1195, %f1202, %f1249;
	mul.f32 	%f1251, %f1189, %f1250;
	mov.u32 	%r3646, _ZZ9volumerhsILl5ELl125ELl5EEvPfPKfS2_S2_lfE3s_G;
	add.s32 	%r3647, %r3646, %r3639;
	add.s32 	%r3648, %r3647, %r3642;
	add.s32 	%r3649, %r3648, %r3644;
	st.shared.f32 	[%r3649], %f1251;
	mul.f32 	%f1252, %f1193, %f1213;
	fma.rn.f32 	%f1253, %f1194, %f1219, %f1252;
	fma.rn.f32 	%f1254, %f1195, %f1224, %f1253;
	mul.f32 	%f1255, %f1189, %f1254;
	st.shared.f32 	[%r3649+4], %f1255;
	mul.f32 	%f1256, %f1194, %f1220;
	fma.rn.f32 	%f1257, %f1193, %f1214, %f1256;
	fma.rn.f32 	%f1258, %f1195, %f1225, %f1257;
	mul.f32 	%f1259, %f1189, %f1258;
	st.shared.f32 	[%r3649+8], %f1259;
	mul.f32 	%f1260, %f1194, %f1221;
	fma.rn.f32 	%f1261, %f1193, %f1215, %f1260;
	fma.rn.f32 	%f1262, %f1195, %f1226, %f1261;
	mul.f32 	%f1263, %f1189, %f1262;
	st.shared.f32 	[%r3649+12], %f1263;
	mul.f32 	%f1264, %f1194, %f1222;
	fma.rn.f32 	%f1265, %f1193, %f1217, %f1264;
	fma.rn.f32 	%f1266, %f1195, %f1227, %f1265;
	mul.f32 	%f1267, %f1189, %f1266;
	st.shared.f32 	[%r3649+16], %f1267;
	mul.f32 	%f1268, %f1197, %f1201;
	fma.rn.f32 	%f1269, %f1196, %f1200, %f1268;
	fma.rn.f32 	%f1270, %f1198, %f1202, %f1269;
	mul.f32 	%f1271, %f1189, %f1270;
	mov.u32 	%r3650, _ZZ9volumerhsILl5ELl125ELl5EEvPfPKfS2_S2_lfE3s_H;
	add.s32 	%r3651, %r3650, %r3639;
	add.s32 	%r3652, %r3651, %r3642;
	add.s32 	%r3653, %r3652, %r3644;
	st.shared.f32 	[%r3653], %f1271;
	mul.f32 	%f1272, %f1196, %f1213;
	fma.rn.f32 	%f1273, %f1197, %f1219, %f1272;
	fma.rn.f32 	%f1274, %f1198, %f1224, %f1273;
	mul.f32 	%f1275, %f1189, %f1274;
	st.shared.f32 	[%r3653+4], %f1275;
	mul.f32 	%f1276, %f1197, %f1220;
	fma.rn.f32 	%f1277, %f1196, %f1214, %f1276;
	fma.rn.f32 	%f1278, %f1198, %f1225, %f1277;
	mul.f32 	%f1279, %f1189, %f1278;
	st.shared.f32 	[%r3653+8], %f1279;
	mul.f32 	%f1280, %f1197, %f1221;
	fma.rn.f32 	%f1281, %f1196, %f1215, %f1280;
	fma.rn.f32 	%f1282, %f1198, %f1226, %f1281;
	mul.f32 	%f1283, %f1189, %f1282;
	st.shared.f32 	[%r3653+12], %f1283;
	mul.f32 	%f1284, %f1197, %f1222;
	fma.rn.f32 	%f1285, %f1196, %f1217, %f1284;
	fma.rn.f32 	%f1286, %f1198, %f1227, %f1285;
	mul.f32 	%f1287, %f1189, %f1286;
	st.shared.f32 	[%r3653+16], %f1287;
	mul.f32 	%f4, %f6168, 0f4048F5C3;
	mul.f32 	%f1288, %f4, 0f3F22F983;
	cvt.rni.s32.f32 	%r11218, %f1288;
	cvt.rn.f32.s32 	%f1289, %r11218;
	fma.rn.f32 	%f1290, %f1289, 0fBFC90FDA, %f4;
	fma.rn.f32 	%f1291, %f1289, 0fB3A22168, %f1290;
	fma.rn.f32 	%f6455, %f1289, 0fA7C234C5, %f1291;
	abs.f32 	%f6, %f4;
	setp.ltu.f32 	%p2, %f6, 0f47CE4780;
	mov.u32 	%r10078, %r11218;
	mov.f32 	%f6170, %f6455;
	@%p2 bra 	$L__BB0_10;
	setp.neu.f32 	%p3, %f6, 0f7F800000;
	@%p3 bra 	$L__BB0_5;
	mov.f32 	%f1294, 0f00000000;
	mul.rn.f32 	%f6170, %f4, %f1294;
	mov.b32 	%r10078, 0;
	bra.uni 	$L__BB0_10;
$L__BB0_5:
	mov.b32 	%r4, %f4;
	shl.b32 	%r3655, %r4, 8;
	or.b32  	%r5, %r3655, -2147483648;
	mov.b64 	%rd4368, 0;
	mov.b32 	%r10075, 0;
	mov.u64 	%rd4366, __cudart_i2opi_f;
	mov.u64 	%rd4367, %rd1;
$L__BB0_6:
	.pragma "nounroll";
	ld.global.nc.u32 	%r3656, [%rd4366];
	mad.wide.u32 	%rd2052, %r3656, %r5, %rd4368;
	shr.u64 	%rd4368, %rd2052, 32;
	st.local.u32 	[%rd4367], %rd2052;
	add.s32 	%r10075, %r10075, 1;
	add.s64 	%rd4367, %rd4367, 4;
	add.s64 	%rd4366, %rd4366, 4;
	setp.ne.s32 	%p4, %r10075, 6;
	@%p4 bra 	$L__BB0_6;
	shr.u32 	%r3657, %r4, 23;
	st.local.u32 	[%rd1+24], %rd4368;
	and.b32  	%r8, %r3657, 31;
	and.b32  	%r3658, %r3657, 224;
	add.s32 	%r3659, %r3658, -128;
	shr.u32 	%r3660, %r3659, 5;
	mul.wide.u32 	%rd2053, %r3660, 4;
	sub.s64 	%rd11, %rd1, %rd2053;
	ld.local.u32 	%r10076, [%rd11+24];
	ld.local.u32 	%r10077, [%rd11+20];
	setp.eq.s32 	%p5, %r8, 0;
	@%p5 bra 	$L__BB0_9;
	shf.l.wrap.b32 	%r10076, %r10077, %r10076, %r8;
	ld.local.u32 	%r3661, [%rd11+16];
	shf.l.wrap.b32 	%r10077, %r3661, %r10077, %r8;
$L__BB0_9:
	shr.u32 	%r3662, %r10076, 30;
	shf.l.wrap.b32 	%r3663, %r10077, %r10076, 2;
	shl.b32 	%r3664, %r10077, 2;
	shr.u32 	%r3665, %r3663, 31;
	add.s32 	%r3666, %r3665, %r3662;
	neg.s32 	%r3667, %r3666;
	setp.lt.s32 	%p6, %r4, 0;
	selp.b32 	%r10078, %r3667, %r3666, %p6;
	xor.b32  	%r3668, %r3663, %r4;
	shr.s32 	%r3669, %r3663, 31;
	xor.b32  	%r3670, %r3669, %r3663;
	xor.b32  	%r3671, %r3669, %r3664;
	cvt.u64.u32 	%rd2054, %r3670;
	shl.b64 	%rd2055, %rd2054, 32;
	cvt.u64.u32 	%rd2056, %r3671;
	or.b64  	%rd2057, %rd2055, %rd2056;
	cvt.rn.f64.s64 	%fd1, %rd2057;
	mul.f64 	%fd2, %fd1, 0d3BF921FB54442D19;
	cvt.rn.f32.f64 	%f1292, %fd2;
	neg.f32 	%f1293, %f1292;
	setp.lt.s32 	%p7, %r3668, 0;
	selp.f32 	%f6170, %f1293, %f1292, %p7;
$L__BB0_10:
	mul.rn.f32 	%f1295, %f6170, %f6170;
	and.b32  	%r3673, %r10078, 1;
	setp.eq.b32 	%p8, %r3673, 1;
	selp.f32 	%f1296, 0f3F800000, %f6170, %p8;
	fma.rn.f32 	%f1297, %f1295, %f1296, 0f00000000;
	fma.rn.f32 	%f1298, %f1295, 0f37CBAC00, 0fBAB607ED;
	selp.f32 	%f1299, %f1298, 0fB94D4153, %p8;
	selp.f32 	%f1300, 0f3D2AAABB, 0f3C0885E4, %p8;
	fma.rn.f32 	%f1301, %f1299, %f1295, %f1300;
	selp.f32 	%f1302, 0fBEFFFFFF, 0fBE2AAAA8, %p8;
	fma.rn.f32 	%f1303, %f1301, %f1295, %f1302;
	fma.rn.f32 	%f1304, %f1303, %f1297, %f1296;
	and.b32  	%r3674, %r10078, 2;
	setp.eq.s32 	%p9, %r3674, 0;
	mov.f32 	%f1305, 0f00000000;
	sub.f32 	%f1306, %f1305, %f1304;
	selp.f32 	%f10, %f1304, %f1306, %p9;
	mul.f32 	%f11, %f1, 0f4048F5C3;
	mul.f32 	%f1307, %f11, 0f3F22F983;
	cvt.rni.s32.f32 	%r11222, %f1307;
	cvt.rn.f32.s32 	%f1308, %r11222;
	fma.rn.f32 	%f1309, %f1308, 0fBFC90FDA, %f11;
	fma.rn.f32 	%f1310, %f1308, 0fB3A22168, %f1309;
	fma.rn.f32 	%f6456, %f1308, 0fA7C234C5, %f1310;
	abs.f32 	%f13, %f11;
	setp.ltu.f32 	%p10, %f13, 0f47CE4780;
	mov.u32 	%r10082, %r11222;
	mov.f32 	%f6171, %f6456;
	@%p10 bra 	$L__BB0_18;
	setp.neu.f32 	%p11, %f13, 0f7F800000;
	@%p11 bra 	$L__BB0_13;
	mov.f32 	%f1313, 0f00000000;
	mul.rn.f32 	%f6171, %f11, %f1313;
	mov.b32 	%r10082, 0;
	bra.uni 	$L__BB0_18;
$L__BB0_13:
	mov.b32 	%r18, %f11;
	shl.b32 	%r3676, %r18, 8;
	or.b32  	%r19, %r3676, -2147483648;
	mov.b64 	%rd4371, 0;
	mov.b32 	%r10079, 0;
	mov.u64 	%rd4369, __cudart_i2opi_f;
	mov.u64 	%rd4370, %rd1;
$L__BB0_14:
	.pragma "nounroll";
	ld.global.nc.u32 	%r3677, [%rd4369];
	mad.wide.u32 	%rd2060, %r3677, %r19, %rd4371;
	shr.u64 	%rd4371, %rd2060, 32;
	st.local.u32 	[%rd4370], %rd2060;
	add.s32 	%r10079, %r10079, 1;
	add.s64 	%rd4370, %rd4370, 4;
	add.s64 	%rd4369, %rd4369, 4;
	setp.ne.s32 	%p12, %r10079, 6;
	@%p12 bra 	$L__BB0_14;
	shr.u32 	%r3678, %r18, 23;
	st.local.u32 	[%rd1+24], %rd4371;
	and.b32  	%r22, %r3678, 31;
	and.b32  	%r3679, %r3678, 224;
	add.s32 	%r3680, %r3679, -128;
	shr.u32 	%r3681, %r3680, 5;
	mul.wide.u32 	%rd2061, %r3681, 4;
	sub.s64 	%rd18, %rd1, %rd2061;
	ld.local.u32 	%r10080, [%rd18+24];
	ld.local.u32 	%r10081, [%rd18+20];
	setp.eq.s32 	%p13, %r22, 0;
	@%p13 bra 	$L__BB0_17;
	shf.l.wrap.b32 	%r10080, %r10081, %r10080, %r22;
	ld.local.u32 	%r3682, [%rd18+16];
	shf.l.wrap.b32 	%r10081, %r3682, %r10081, %r22;
$L__BB0_17:
	shr.u32 	%r3683, %r10080, 30;
	shf.l.wrap.b32 	%r3684, %r10081, %r10080, 2;
	shl.b32 	%r3685, %r10081, 2;
	shr.u32 	%r3686, %r3684, 31;
	add.s32 	%r3687, %r3686, %r3683;
	neg.s32 	%r3688, %r3687;
	setp.lt.s32 	%p14, %r18, 0;
	selp.b32 	%r10082, %r3688, %r3687, %p14;
	xor.b32  	%r3689, %r3684, %r18;
	shr.s32 	%r3690, %r3684, 31;
	xor.b32  	%r3691, %r3690, %r3684;
	xor.b32  	%r3692, %r3690, %r3685;
	cvt.u64.u32 	%rd2062, %r3691;
	shl.b64 	%rd2063, %rd2062, 32;
	cvt.u64.u32 	%rd2064, %r3692;
	or.b64  	%rd2065, %rd2063, %rd2064;
	cvt.rn.f64.s64 	%fd3, %rd2065;
	mul.f64 	%fd4, %fd3, 0d3BF921FB54442D19;
	cvt.rn.f32.f64 	%f1311, %fd4;
	neg.f32 	%f1312, %f1311;
	setp.lt.s32 	%p15, %r3689, 0;
	selp.f32 	%f6171, %f1312, %f1311, %p15;
$L__BB0_18:
	mul.rn.f32 	%f1314, %f6171, %f6171;
	and.b32  	%r3694, %r10082, 1;
	setp.eq.b32 	%p16, %r3694, 1;
	selp.f32 	%f1315, 0f3F800000, %f6171, %p16;
	fma.rn.f32 	%f1316, %f1314, %f1315, 0f00000000;
	fma.rn.f32 	%f1317, %f1314, 0f37CBAC00, 0fBAB607ED;
	selp.f32 	%f1318, %f1317, 0fB94D4153, %p16;
	selp.f32 	%f1319, 0f3D2AAABB, 0f3C0885E4, %p16;
	fma.rn.f32 	%f1320, %f1318, %f1314, %f1319;
	selp.f32 	%f1321, 0fBEFFFFFF, 0fBE2AAAA8, %p16;
	fma.rn.f32 	%f1322, %f1320, %f1314, %f1321;
	fma.rn.f32 	%f1323, %f1322, %f1316, %f1315;
	and.b32  	%r3695, %r10082, 2;
	setp.eq.s32 	%p17, %r3695, 0;
	mov.f32 	%f1324, 0f00000000;
	sub.f32 	%f1325, %f1324, %f1323;
	selp.f32 	%f1326, %f1323, %f1325, %p17;
	neg.f32 	%f1327, %f10;
	mul.f32 	%f17, %f1326, %f1327;
	mul.f32 	%f18, %f2, 0f4048F5C3;
	mul.f32 	%f1328, %f18, 0f3F22F983;
	cvt.rni.s32.f32 	%r11226, %f1328;
	cvt.rn.f32.s32 	%f1329, %r11226;
	fma.rn.f32 	%f1330, %f1329, 0fBFC90FDA, %f18;
	fma.rn.f32 	%f1331, %f1329, 0fB3A22168, %f1330;
	fma.rn.f32 	%f6457, %f1329, 0fA7C234C5, %f1331;
	abs.f32 	%f20, %f18;
	setp.ltu.f32 	%p18, %f20, 0f47CE4780;
	mov.u32 	%r10086, %r11226;
	mov.f32 	%f6172, %f6457;
	@%p18 bra 	$L__BB0_26;
	setp.neu.f32 	%p19, %f20, 0f7F800000;
	@%p19 bra 	$L__BB0_21;
	mov.f32 	%f1334, 0f00000000;
	mul.rn.f32 	%f6172, %f18, %f1334;
	mov.b32 	%r10086, 0;
	bra.uni 	$L__BB0_26;
$L__BB0_21:
	mov.b32 	%r32, %f18;
	shl.b32 	%r3697, %r32, 8;
	or.b32  	%r33, %r3697, -2147483648;
	mov.b64 	%rd4374, 0;
	mov.b32 	%r10083, 0;
	mov.u64 	%rd4372, __cudart_i2opi_f;
	mov.u64 	%rd4373, %rd1;
$L__BB0_22:
	.pragma "nounroll";
	ld.global.nc.u32 	%r3698, [%rd4372];
	mad.wide.u32 	%rd2068, %r3698, %r33, %rd4374;
	shr.u64 	%rd4374, %rd2068, 32;
	st.local.u32 	[%rd4373], %rd2068;
	add.s32 	%r10083, %r10083, 1;
	add.s64 	%rd4373, %rd4373, 4;
	add.s64 	%rd4372, %rd4372, 4;
	setp.ne.s32 	%p20, %r10083, 6;
	@%p20 bra 	$L__BB0_22;
	shr.u32 	%r3699, %r32, 23;
	st.local.u32 	[%rd1+24], %rd4374;
	and.b32  	%r36, %r3699, 31;
	and.b32  	%r3700, %r3699, 224;
	add.s32 	%r3701, %r3700, -128;
	shr.u32 	%r3702, %r3701, 5;
	mul.wide.u32 	%rd2069, %r3702, 4;
	sub.s64 	%rd25, %rd1, %rd2069;
	ld.local.u32 	%r10084, [%rd25+24];
	ld.local.u32 	%r10085, [%rd25+20];
	setp.eq.s32 	%p21, %r36, 0;
	@%p21 bra 	$L__BB0_25;
	shf.l.wrap.b32 	%r10084, %r10085, %r10084, %r36;
	ld.local.u32 	%r3703, [%rd25+16];
	shf.l.wrap.b32 	%r10085, %r3703, %r10085, %r36;
$L__BB0_25:
	shr.u32 	%r3704, %r10084, 30;
	shf.l.wrap.b32 	%r3705, %r10085, %r10084, 2;
	shl.b32 	%r3706, %r10085, 2;
	shr.u32 	%r3707, %r3705, 31;
	add.s32 	%r3708, %r3707, %r3704;
	neg.s32 	%r3709, %r3708;
	setp.lt.s32 	%p22, %r32, 0;
	selp.b32 	%r10086, %r3709, %r3708, %p22;
	xor.b32  	%r3710, %r3705, %r32;
	shr.s32 	%r3711, %r3705, 31;
	xor.b32  	%r3712, %r3711, %r3705;
	xor.b32  	%r3713, %r3711, %r3706;
	cvt.u64.u32 	%rd2070, %r3712;
	shl.b64 	%rd2071, %rd2070, 32;
	cvt.u64.u32 	%rd2072, %r3713;
	or.b64  	%rd2073, %rd2071, %rd2072;
	cvt.rn.f64.s64 	%fd5, %rd2073;
	mul.f64 	%fd6, %fd5, 0d3BF921FB54442D19;
	cvt.rn.f32.f64 	%f1332, %fd6;
	neg.f32 	%f1333, %f1332;
	setp.lt.s32 	%p23, %r3710, 0;
	selp.f32 	%f6172, %f1333, %f1332, %p23;
$L__BB0_26:
	add.s32 	%r3715, %r10086, 1;
	mul.rn.f32 	%f1335, %f6172, %f6172;
	and.b32  	%r3716, %r10086, 1;
	setp.eq.b32 	%p24, %r3716, 1;
	selp.f32 	%f1336, %f6172, 0f3F800000, %p24;
	fma.rn.f32 	%f1337, %f1335, %f1336, 0f00000000;
	fma.rn.f32 	%f1338, %f1335, 0f37CBAC00, 0fBAB607ED;
	selp.f32 	%f1339, 0fB94D4153, %f1338, %p24;
	selp.f32 	%f1340, 0f3C0885E4, 0f3D2AAABB, %p24;
	fma.rn.f32 	%f1341, %f1339, %f1335, %f1340;
	selp.f32 	%f1342, 0fBE2AAAA8, 0fBEFFFFFF, %p24;
	fma.rn.f32 	%f1343, %f1341, %f1335, %f1342;
	fma.rn.f32 	%f1344, %f1343, %f1337, %f1336;
	and.b32  	%r3717, %r3715, 2;
	setp.eq.s32 	%p25, %r3717, 0;
	mov.f32 	%f1345, 0f00000000;
	sub.f32 	%f1346, %f1345, %f1344;
	selp.f32 	%f1347, %f1344, %f1346, %p25;
	mul.f32 	%f24, %f17, %f1347;
	mul.f32 	%f25, %f3, 0f4048F5C3;
	mul.f32 	%f1348, %f25, 0f3F22F983;
	cvt.rni.s32.f32 	%r11230, %f1348;
	cvt.rn.f32.s32 	%f1349, %r11230;
	fma.rn.f32 	%f1350, %f1349, 0fBFC90FDA, %f25;
	fma.rn.f32 	%f1351, %f1349, 0fB3A22168, %f1350;
	fma.rn.f32 	%f6458, %f1349, 0fA7C234C5, %f1351;
	abs.f32 	%f27, %f25;
	setp.ltu.f32 	%p26, %f27, 0f47CE4780;
	mov.u32 	%r10090, %r11230;
	mov.f32 	%f6173, %f6458;
	@%p26 bra 	$L__BB0_34;
	setp.neu.f32 	%p27, %f27, 0f7F800000;
	@%p27 bra 	$L__BB0_29;
	mov.f32 	%f1354, 0f00000000;
	mul.rn.f32 	%f6173, %f25, %f1354;
	mov.b32 	%r10090, 0;
	bra.uni 	$L__BB0_34;
$L__BB0_29:
	mov.b32 	%r46, %f25;
	shl.b32 	%r3719, %r46, 8;
	or.b32  	%r47, %r3719, -2147483648;
	mov.b64 	%rd4377, 0;
	mov.b32 	%r10087, 0;
	mov.u64 	%rd4375, __cudart_i2opi_f;
	mov.u64 	%rd4376, %rd1;
$L__BB0_30:
	.pragma "nounroll";
	ld.global.nc.u32 	%r3720, [%rd4375];
	mad.wide.u32 	%rd2076, %r3720, %r47, %rd4377;
	shr.u64 	%rd4377, %rd2076, 32;
	st.local.u32 	[%rd4376], %rd2076;
	add.s32 	%r10087, %r10087, 1;
	add.s64 	%rd4376, %rd4376, 4;
	add.s64 	%rd4375, %rd4375, 4;
	setp.ne.s32 	%p28, %r10087, 6;
	@%p28 bra 	$L__BB0_30;
	shr.u32 	%r3721, %r46, 23;
	st.local.u32 	[%rd1+24], %rd4377;
	and.b32  	%r50, %r3721, 31;
	and.b32  	%r3722, %r3721, 224;
	add.s32 	%r3723, %r3722, -128;
	shr.u32 	%r3724, %r3723, 5;
	mul.wide.u32 	%rd2077, %r3724, 4;
	sub.s64 	%rd32, %rd1, %rd2077;
	ld.local.u32 	%r10088, [%rd32+24];
	ld.local.u32 	%r10089, [%rd32+20];
	setp.eq.s32 	%p29, %r50, 0;
	@%p29 bra 	$L__BB0_33;
	shf.l.wrap.b32 	%r10088, %r10089, %r10088, %r50;
	ld.local.u32 	%r3725, [%rd32+16];
	shf.l.wrap.b32 	%r10089, %r3725, %r10089, %r50;
$L__BB0_33:
	shr.u32 	%r3726, %r10088, 30;
	shf.l.wrap.b32 	%r3727, %r10089, %r10088, 2;
	shl.b32 	%r3728, %r10089, 2;
	shr.u32 	%r3729, %r3727, 31;
	add.s32 	%r3730, %r3729, %r3726;
	neg.s32 	%r3731, %r3730;
	setp.lt.s32 	%p30, %r46, 0;
	selp.b32 	%r10090, %r3731, %r3730, %p30;
	xor.b32  	%r3732, %r3727, %r46;
	shr.s32 	%r3733, %r3727, 31;
	xor.b32  	%r3734, %r3733, %r3727;
	xor.b32  	%r3735, %r3733, %r3728;
	cvt.u64.u32 	%rd2078, %r3734;
	shl.b64 	%rd2079, %rd2078, 32;
	cvt.u64.u32 	%rd2080, %r3735;
	or.b64  	%rd2081, %rd2079, %rd2080;
	cvt.rn.f64.s64 	%fd7, %rd2081;
	mul.f64 	%fd8, %fd7, 0d3BF921FB54442D19;
	cvt.rn.f32.f64 	%f1352, %fd8;
	neg.f32 	%f1353, %f1352;
	setp.lt.s32 	%p31, %r3732, 0;
	selp.f32 	%f6173, %f1353, %f1352, %p31;
$L__BB0_34:
	setp.ltu.f32 	%p32, %f13, 0f47CE4780;
	add.s32 	%r3737, %r10090, 1;
	mul.rn.f32 	%f1355, %f6173, %f6173;
	and.b32  	%r3738, %r10090, 1;
	setp.eq.b32 	%p33, %r3738, 1;
	selp.f32 	%f1356, %f6173, 0f3F800000, %p33;
	fma.rn.f32 	%f1357, %f1355, %f1356, 0f00000000;
	fma.rn.f32 	%f1358, %f1355, 0f37CBAC00, 0fBAB607ED;
	selp.f32 	%f1359, 0fB94D4153, %f1358, %p33;
	selp.f32 	%f1360, 0f3C0885E4, 0f3D2AAABB, %p33;
	fma.rn.f32 	%f1361, %f1359, %f1355, %f1360;
	selp.f32 	%f1362, 0fBE2AAAA8, 0fBEFFFFFF, %p33;
	fma.rn.f32 	%f1363, %f1361, %f1355, %f1362;
	fma.rn.f32 	%f1364, %f1363, %f1357, %f1356;
	and.b32  	%r3739, %r3737, 2;
	setp.eq.s32 	%p34, %r3739, 0;
	mov.f32 	%f1365, 0f00000000;
	sub.f32 	%f1366, %f1365, %f1364;
	selp.f32 	%f1367, %f1364, %f1366, %p34;
	mul.f32 	%f31, %f24, %f1367;
	mov.u32 	%r10094, %r11222;
	mov.f32 	%f6174, %f6456;
	@%p32 bra 	$L__BB0_42;
	setp.neu.f32 	%p35, %f13, 0f7F800000;
	@%p35 bra 	$L__BB0_37;
	mov.f32 	%f1370, 0f00000000;
	mul.rn.f32 	%f6174, %f11, %f1370;
	mov.b32 	%r10094, 0;
	bra.uni 	$L__BB0_42;
$L__BB0_37:
	mov.b32 	%r59, %f11;
	shl.b32 	%r3741, %r59, 8;
	or.b32  	%r60, %r3741, -2147483648;
	mov.b64 	%rd4380, 0;
	mov.b32 	%r10091, 0;
	mov.u64 	%rd4378, __cudart_i2opi_f;
	mov.u64 	%rd4379, %rd1;
$L__BB0_38:
	.pragma "nounroll";
	ld.global.nc.u32 	%r3742, [%rd4378];
	mad.wide.u32 	%rd2084, %r3742, %r60, %rd4380;
	shr.u64 	%rd4380, %rd2084, 32;
	st.local.u32 	[%rd4379], %rd2084;
	add.s32 	%r10091, %r10091, 1;
	add.s64 	%rd4379, %rd4379, 4;
	add.s64 	%rd4378, %rd4378, 4;
	setp.ne.s32 	%p36, %r10091, 6;
	@%p36 bra 	$L__BB0_38;
	shr.u32 	%r3743, %r59, 23;
	st.local.u32 	[%rd1+24], %rd4380;
	and.b32  	%r63, %r3743, 31;
	and.b32  	%r3744, %r3743, 224;
	add.s32 	%r3745, %r3744, -128;
	shr.u32 	%r3746, %r3745, 5;
	mul.wide.u32 	%rd2085, %r3746, 4;
	sub.s64 	%rd39, %rd1, %rd2085;
	ld.local.u32 	%r10092, [%rd39+24];
	ld.local.u32 	%r10093, [%rd39+20];
	setp.eq.s32 	%p37, %r63, 0;
	@%p37 bra 	$L__BB0_41;
	shf.l.wrap.b32 	%r10092, %r10093, %r10092, %r63;
	ld.local.u32 	%r3747, [%rd39+16];
	shf.l.wrap.b32 	%r10093, %r3747, %r10093, %r63;
$L__BB0_41:
	shr.u32 	%r3748, %r10092, 30;
	shf.l.wrap.b32 	%r3749, %r10093, %r10092, 2;
	shl.b32 	%r3750, %r10093, 2;
	shr.u32 	%r3751, %r3749, 31;
	add.s32 	%r3752, %r3751, %r3748;
	neg.s32 	%r3753, %r3752;
	setp.lt.s32 	%p38, %r59, 0;
	selp.b32 	%r10094, %r3753, %r3752, %p38;
	xor.b32  	%r3754, %r3749, %r59;
	shr.s32 	%r3755, %r3749, 31;
	xor.b32  	%r3756, %r3755, %r3749;
	xor.b32  	%r3757, %r3755, %r3750;
	cvt.u64.u32 	%rd2086, %r3756;
	shl.b64 	%rd2087, %rd2086, 32;
	cvt.u64.u32 	%rd2088, %r3757;
	or.b64  	%rd2089, %rd2087, %rd2088;
	cvt.rn.f64.s64 	%fd9, %rd2089;
	mul.f64 	%fd10, %fd9, 0d3BF921FB54442D19;
	cvt.rn.f32.f64 	%f1368, %fd10;
	neg.f32 	%f1369, %f1368;
	setp.lt.s32 	%p39, %r3754, 0;
	selp.f32 	%f6174, %f1369, %f1368, %p39;
$L__BB0_42:
	setp.ltu.f32 	%p40, %f20, 0f47CE4780;
	mul.rn.f32 	%f1371, %f6174, %f6174;
	and.b32  	%r3759, %r10094, 1;
	setp.eq.b32 	%p41, %r3759, 1;
	selp.f32 	%f1372, 0f3F800000, %f6174, %p41;
	fma.rn.f32 	%f1373, %f1371, %f1372, 0f00000000;
	fma.rn.f32 	%f1374, %f1371, 0f37CBAC00, 0fBAB607ED;
	selp.f32 	%f1375, %f1374, 0fB94D4153, %p41;
	selp.f32 	%f1376, 0f3D2AAABB, 0f3C0885E4, %p41;
	fma.rn.f32 	%f1377, %f1375, %f1371, %f1376;
	selp.f32 	%f1378, 0fBEFFFFFF, 0fBE2AAAA8, %p41;
	fma.rn.f32 	%f1379, %f1377, %f1371, %f1378;
	fma.rn.f32 	%f1380, %f1379, %f1373, %f1372;
	and.b32  	%r3760, %r10094, 2;
	setp.eq.s32 	%p42, %r3760, 0;
	mov.f32 	%f1381, 0f00000000;
	sub.f32 	%f1382, %f1381, %f1380;
	selp.f32 	%f35, %f1380, %f1382, %p42;
	mov.u32 	%r10098, %r11226;
	mov.f32 	%f6175, %f6457;
	@%p40 bra 	$L__BB0_50;
	setp.neu.f32 	%p43, %f20, 0f7F800000;
	@%p43 bra 	$L__BB0_45;
	mov.f32 	%f1385, 0f00000000;
	mul.rn.f32 	%f6175, %f18, %f1385;
	mov.b32 	%r10098, 0;
	bra.uni 	$L__BB0_50;
$L__BB0_45:
	mov.b32 	%r72, %f18;
	shl.b32 	%r3762, %r72, 8;
	or.b32  	%r73, %r3762, -2147483648;
	mov.b64 	%rd4383, 0;
	mov.b32 	%r10095, 0;
	mov.u64 	%rd4381, __cudart_i2opi_f;
	mov.u64 	%rd4382, %rd1;
$L__BB0_46:
	.pragma "nounroll";
	ld.global.nc.u32 	%r3763, [%rd4381];
	mad.wide.u32 	%rd2092, %r3763, %r73, %rd4383;
	shr.u64 	%rd4383, %rd2092, 32;
	st.local.u32 	[%rd4382], %rd2092;
	add.s32 	%r10095, %r10095, 1;
	add.s64 	%rd4382, %rd4382, 4;
	add.s64 	%rd4381, %rd4381, 4;
	setp.ne.s32 	%p44, %r10095, 6;
	@%p44 bra 	$L__BB0_46;
	shr.u32 	%r3764, %r72, 23;
	st.local.u32 	[%rd1+24], %rd4383;
	and.b32  	%r76, %r3764, 31;
	and.b32  	%r3765, %r3764, 224;
	add.s32 	%r3766, %r3765, -128;
	shr.u32 	%r3767, %r3766, 5;
	mul.wide.u32 	%rd2093, %r3767, 4;
	sub.s64 	%rd46, %rd1, %rd2093;
	ld.local.u32 	%r10096, [%rd46+24];
	ld.local.u32 	%r10097, [%rd46+20];
	setp.eq.s32 	%p45, %r76, 0;
	@%p45 bra 	$L__BB0_49;
	shf.l.wrap.b32 	%r10096, %r10097, %r10096, %r76;
	ld.local.u32 	%r3768, [%rd46+16];
	shf.l.wrap.b32 	%r10097, %r3768, %r10097, %r76;
$L__BB0_49:
	shr.u32 	%r3769, %r10096, 30;
	shf.l.wrap.b32 	%r3770, %r10097, %r10096, 2;
	shl.b32 	%r3771, %r10097, 2;
	shr.u32 	%r3772, %r3770, 31;
	add.s32 	%r3773, %r3772, %r3769;
	neg.s32 	%r3774, %r3773;
	setp.lt.s32 	%p46, %r72, 0;
	selp.b32 	%r10098, %r3774, %r3773, %p46;
	xor.b32  	%r3775, %r3770, %r72;
	shr.s32 	%r3776, %r3770, 31;
	xor.b32  	%r3777, %r3776, %r3770;
	xor.b32  	%r3778, %r3776, %r3771;
	cvt.u64.u32 	%rd2094, %r3777;
	shl.b64 	%rd2095, %rd2094, 32;
	cvt.u64.u32 	%rd2096, %r3778;
	or.b64  	%rd2097, %rd2095, %rd2096;
	cvt.rn.f64.s64 	%fd11, %rd2097;
	mul.f64 	%fd12, %fd11, 0d3BF921FB54442D19;
	cvt.rn.f32.f64 	%f1383, %fd12;
	neg.f32 	%f1384, %f1383;
	setp.lt.s32 	%p47, %r3775, 0;
	selp.f32 	%f6175, %f1384, %f1383, %p47;
$L__BB0_50:
	setp.ltu.f32 	%p48, %f6, 0f47CE4780;
	mul.rn.f32 	%f1386, %f6175, %f6175;
	and.b32  	%r3780, %r10098, 1;
	setp.eq.b32 	%p49, %r3780, 1;
	selp.f32 	%f1387, 0f3F800000, %f6175, %p49;
	fma.rn.f32 	%f1388, %f1386, %f1387, 0f00000000;
	fma.rn.f32 	%f1389, %f1386, 0f37CBAC00, 0fBAB607ED;
	selp.f32 	%f1390, %f1389, 0fB94D4153, %p49;
	selp.f32 	%f1391, 0f3D2AAABB, 0f3C0885E4, %p49;
	fma.rn.f32 	%f1392, %f1390, %f1386, %f1391;
	selp.f32 	%f1393, 0fBEFFFFFF, 0fBE2AAAA8, %p49;
	fma.rn.f32 	%f1394, %f1392, %f1386, %f1393;
	fma.rn.f32 	%f1395, %f1394, %f1388, %f1387;
	and.b32  	%r3781, %r10098, 2;
	setp.eq.s32 	%p50, %r3781, 0;
	mov.f32 	%f1396, 0f00000000;
	sub.f32 	%f1397, %f1396, %f1395;
	selp.f32 	%f1398, %f1395, %f1397, %p50;
	add.f32 	%f1399, %f35, %f35;
	mul.f32 	%f39, %f1399, %f1398;
	mov.u32 	%r10102, %r11218;
	mov.f32 	%f6176, %f6455;
	@%p48 bra 	$L__BB0_58;
	setp.neu.f32 	%p51, %f6, 0f7F800000;
	@%p51 bra 	$L__BB0_53;
	mov.f32 	%f1402, 0f00000000;
	mul.rn.f32 	%f6176, %f4, %f1402;
	mov.b32 	%r10102, 0;
	bra.uni 	$L__BB0_58;
$L__BB0_53:
	mov.b32 	%r85, %f4;
	shl.b32 	%r3783, %r85, 8;
	or.b32  	%r86, %r3783, -2147483648;
	mov.b64 	%rd4386, 0;
	mov.b32 	%r10099, 0;
	mov.u64 	%rd4384, __cudart_i2opi_f;
	mov.u64 	%rd4385, %rd1;
$L__BB0_54:
	.pragma "nounroll";
	ld.global.nc.u32 	%r3784, [%rd4384];
	mad.wide.u32 	%rd2100, %r3784, %r86, %rd4386;
	shr.u64 	%rd4386, %rd2100, 32;
	st.local.u32 	[%rd4385], %rd2100;
	add.s32 	%r10099, %r10099, 1;
	add.s64 	%rd4385, %rd4385, 4;
	add.s64 	%rd4384, %rd4384, 4;
	setp.ne.s32 	%p52, %r10099, 6;
	@%p52 bra 	$L__BB0_54;
	shr.u32 	%r3785, %r85, 23;
	st.local.u32 	[%rd1+24], %rd4386;
	and.b32  	%r89, %r3785, 31;
	and.b32  	%r3786, %r3785, 224;
	add.s32 	%r3787, %r3786, -128;
	shr.u32 	%r3788, %r3787, 5;
	mul.wide.u32 	%rd2101, %r3788, 4;
	sub.s64 	%rd53, %rd1, %rd2101;
	ld.local.u32 	%r10100, [%rd53+24];
	ld.local.u32 	%r10101, [%rd53+20];
	setp.eq.s32 	%p53, %r89, 0;
	@%p53 bra 	$L__BB0_57;
	shf.l.wrap.b32 	%r10100, %r10101, %r10100, %r89;
	ld.local.u32 	%r3789, [%rd53+16];
	shf.l.wrap.b32 	%r10101, %r3789, %r10101, %r89;
$L__BB0_57:
	shr.u32 	%r3790, %r10100, 30;
	shf.l.wrap.b32 	%r3791, %r10101, %r10100, 2;
	shl.b32 	%r3792, %r10101, 2;
	shr.u32 	%r3793, %r3791, 31;
	add.s32 	%r3794, %r3793, %r3790;
	neg.s32 	%r3795, %r3794;
	setp.lt.s32 	%p54, %r85, 0;
	selp.b32 	%r10102, %r3795, %r3794, %p54;
	xor.b32  	%r3796, %r3791, %r85;
	shr.s32 	%r3797, %r3791, 31;
	xor.b32  	%r3798, %r3797, %r3791;
	xor.b32  	%r3799, %r3797, %r3792;
	cvt.u64.u32 	%rd2102, %r3798;
	shl.b64 	%rd2103, %rd2102, 32;
	cvt.u64.u32 	%rd2104, %r3799;
	or.b64  	%rd2105, %rd2103, %rd2104;
	cvt.rn.f64.s64 	%fd13, %rd2105;
	mul.f64 	%fd14, %fd13, 0d3BF921FB54442D19;
	cvt.rn.f32.f64 	%f1400, %fd14;
	neg.f32 	%f1401, %f1400;
	setp.lt.s32 	%p55, %r3796, 0;
	selp.f32 	%f6176, %f1401, %f1400, %p55;
$L__BB0_58:
	setp.ltu.f32 	%p56, %f20, 0f47CE4780;
	add.s32 	%r3801, %r10102, 1;
	mul.rn.f32 	%f1403, %f6176, %f6176;
	and.b32  	%r3802, %r10102, 1;
	setp.eq.b32 	%p57, %r3802, 1;
	selp.f32 	%f1404, %f6176, 0f3F800000, %p57;
	fma.rn.f32 	%f1405, %f1403, %f1404, 0f00000000;
	fma.rn.f32 	%f1406, %f1403, 0f37CBAC00, 0fBAB607ED;
	selp.f32 	%f1407, 0fB94D4153, %f1406, %p57;
	selp.f32 	%f1408, 0f3C0885E4, 0f3D2AAABB, %p57;
	fma.rn.f32 	%f1409, %f1407, %f1403, %f1408;
	selp.f32 	%f1410, 0fBE2AAAA8, 0fBEFFFFFF, %p57;
	fma.rn.f32 	%f1411, %f1409, %f1403, %f1410;
	fma.rn.f32 	%f1412, %f1411, %f1405, %f1404;
	and.b32  	%r3803, %r3801, 2;
	setp.eq.s32 	%p58, %r3803, 0;
	mov.f32 	%f1413, 0f00000000;
	sub.f32 	%f1414, %f1413, %f1412;
	selp.f32 	%f1415, %f1412, %f1414, %p58;
	mul.f32 	%f43, %f39, %f1415;
	mov.u32 	%r10106, %r11226;
	mov.f32 	%f6177, %f6457;
	@%p56 bra 	$L__BB0_66;
	setp.neu.f32 	%p59, %f20, 0f7F800000;
	@%p59 bra 	$L__BB0_61;
	mov.f32 	%f1418, 0f00000000;
	mul.rn.f32 	%f6177, %f18, %f1418;
	mov.b32 	%r10106, 0;
	bra.uni 	$L__BB0_66;
$L__BB0_61:
	mov.b32 	%r98, %f18;
	shl.b32 	%r3805, %r98, 8;
	or.b32  	%r99, %r3805, -2147483648;
	mov.b64 	%rd4389, 0;
	mov.b32 	%r10103, 0;
	mov.u64 	%rd4387, __cudart_i2opi_f;
	mov.u64 	%rd4388, %rd1;
$L__BB0_62:
	.pragma "nounroll";
	ld.global.nc.u32 	%r3806, [%rd4387];
	mad.wide.u32 	%rd2108, %r3806, %r99, %rd4389;
	shr.u64 	%rd4389, %rd2108, 32;
	st.local.u32 	[%rd4388], %rd2108;
	add.s32 	%r10103, %r10103, 1;
	add.s64 	%rd4388, %rd4388, 4;
	add.s64 	%rd4387, %rd4387, 4;
	setp.ne.s32 	%p60, %r10103, 6;
	@%p60 bra 	$L__BB0_62;
	shr.u32 	%r3807, %r98, 23;
	st.local.u32 	[%rd1+24], %rd4389;
	and.b32  	%r102, %r3807, 31;
	and.b32  	%r3808, %r3807, 224;
	add.s32 	%r3809, %r3808, -128;
	shr.u32 	%r3810, %r3809, 5;
	mul.wide.u32 	%rd2109, %r3810, 4;
	sub.s64 	%rd60, %rd1, %rd2109;
	ld.local.u32 	%r10104, [%rd60+24];
	ld.local.u32 	%r10105, [%rd60+20];
	setp.eq.s32 	%p61, %r102, 0;
	@%p61 bra 	$L__BB0_65;
	shf.l.wrap.b32 	%r10104, %r10105, %r10104, %r102;
	ld.local.u32 	%r3811, [%rd60+16];
	shf.l.wrap.b32 	%r10105, %r3811, %r10105, %r102;
$L__BB0_65:
	shr.u32 	%r3812, %r10104, 30;
	shf.l.wrap.b32 	%r3813, %r10105, %r10104, 2;
	shl.b32 	%r3814, %r10105, 2;
	shr.u32 	%r3815, %r3813, 31;
	add.s32 	%r3816, %r3815, %r3812;
	neg.s32 	%r3817, %r3816;
	setp.lt.s32 	%p62, %r98, 0;
	selp.b32 	%r10106, %r3817, %r3816, %p62;
	xor.b32  	%r3818, %r3813, %r98;
	shr.s32 	%r3819, %r3813, 31;
	xor.b32  	%r3820, %r3819, %r3813;
	xor.b32  	%r3821, %r3819, %r3814;
	cvt.u64.u32 	%rd2110, %r3820;
	shl.b64 	%rd2111, %rd2110, 32;
	cvt.u64.u32 	%rd2112, %r3821;
	or.b64  	%rd2113, %rd2111, %rd2112;
	cvt.rn.f64.s64 	%fd15, %rd2113;
	mul.f64 	%fd16, %fd15, 0d3BF921FB54442D19;
	cvt.rn.f32.f64 	%f1416, %fd16;
	neg.f32 	%f1417, %f1416;
	setp.lt.s32 	%p63, %r3818, 0;
	selp.f32 	%f6177, %f1417, %f1416, %p63;
$L__BB0_66:
	setp.ltu.f32 	%p64, %f27, 0f47CE4780;
	add.s32 	%r3823, %r10106, 1;
	mul.rn.f32 	%f1419, %f6177, %f6177;
	and.b32  	%r3824, %r10106, 1;
	setp.eq.b32 	%p65, %r3824, 1;
	selp.f32 	%f1420, %f6177, 0f3F800000, %p65;
	fma.rn.f32 	%f1421, %f1419, %f1420, 0f00000000;
	fma.rn.f32 	%f1422, %f1419, 0f37CBAC00, 0fBAB607ED;
	selp.f32 	%f1423, 0fB94D4153, %f1422, %p65;
	selp.f32 	%f1424, 0f3C0885E4, 0f3D2AAABB, %p65;
	fma.rn.f32 	%f1425, %f1423, %f1419, %f1424;
	selp.f32 	%f1426, 0fBE2AAAA8, 0fBEFFFFFF, %p65;
	fma.rn.f32 	%f1427, %f1425, %f1419, %f1426;
	fma.rn.f32 	%f1428, %f1427, %f1421, %f1420;
	and.b32  	%r3825, %r3823, 2;
	setp.eq.s32 	%p66, %r3825, 0;
	mov.f32 	%f1429, 0f00000000;
	sub.f32 	%f1430, %f1429, %f1428;
	selp.f32 	%f1431, %f1428, %f1430, %p66;
	mul.f32 	%f47, %f43, %f1431;
	mov.u32 	%r10110, %r11230;
	mov.f32 	%f6178, %f6458;
	@%p64 bra 	$L__BB0_74;
	setp.neu.f32 	%p67, %f27, 0f7F800000;
	@%p67 bra 	$L__BB0_69;
	mov.f32 	%f1434, 0f00000000;
	mul.rn.f32 	%f6178, %f25, %f1434;
	mov.b32 	%r10110, 0;
	bra.uni 	$L__BB0_74;
$L__BB0_69:
	mov.b32 	%r111, %f25;
	shl.b32 	%r3827, %r111, 8;
	or.b32  	%r112, %r3827, -2147483648;
	mov.b64 	%rd4392, 0;
	mov.b32 	%r10107, 0;
	mov.u64 	%rd4390, __cudart_i2opi_f;
	mov.u64 	%rd4391, %rd1;
$L__BB0_70:
	.pragma "nounroll";
	ld.global.nc.u32 	%r3828, [%rd4390];
	mad.wide.u32 	%rd2116, %r3828, %r112, %rd4392;
	shr.u64 	%rd4392, %rd2116, 32;
	st.local.u32 	[%rd4391], %rd2116;
	add.s32 	%r10107, %r10107, 1;
	add.s64 	%rd4391, %rd4391, 4;
	add.s64 	%rd4390, %rd4390, 4;
	setp.ne.s32 	%p68, %r10107, 6;
	@%p68 bra 	$L__BB0_70;
	shr.u32 	%r3829, %r111, 23;
	st.local.u32 	[%rd1+24], %rd4392;
	and.b32  	%r115, %r3829, 31;
	and.b32  	%r3830, %r3829, 224;
	add.s32 	%r3831, %r3830, -128;
	shr.u32 	%r3832, %r3831, 5;
	mul.wide.u32 	%rd2117, %r3832, 4;
	sub.s64 	%rd67, %rd1, %rd2117;
	ld.local.u32 	%r10108, [%rd67+24];
	ld.local.u32 	%r10109, [%rd67+20];
	setp.eq.s32 	%p69, %r115, 0;
	@%p69 bra 	$L__BB0_73;
	shf.l.wrap.b32 	%r10108, %r10109, %r10108, %r115;
	ld.local.u32 	%r3833, [%rd67+16];
	shf.l.wrap.b32 	%r10109, %r3833, %r10109, %r115;
$L__BB0_73:
	shr.u32 	%r3834, %r10108, 30;
	shf.l.wrap.b32 	%r3835, %r10109, %r10108, 2;
	shl.b32 	%r3836, %r10109, 2;
	shr.u32 	%r3837, %r3835, 31;
	add.s32 	%r3838, %r3837, %r3834;
	neg.s32 	%r3839, %r3838;
	setp.lt.s32 	%p70, %r111, 0;
	selp.b32 	%r10110, %r3839, %r3838, %p70;
	xor.b32  	%r3840, %r3835, %r111;
	shr.s32 	%r3841, %r3835, 31;
	xor.b32  	%r3842, %r3841, %r3835;
	xor.b32  	%r3843, %r3841, %r3836;
	cvt.u64.u32 	%rd2118, %r3842;
	shl.b64 	%rd2119, %rd2118, 32;
	cvt.u64.u32 	%rd2120, %r3843;
	or.b64  	%rd2121, %rd2119, %rd2120;
	cvt.rn.f64.s64 	%fd17, %rd2121;
	mul.f64 	%fd18, %fd17, 0d3BF921FB54442D19;
	cvt.rn.f32.f64 	%f1432, %fd18;
	neg.f32 	%f1433, %f1432;
	setp.lt.s32 	%p71, %r3840, 0;
	selp.f32 	%f6178, %f1433, %f1432, %p71;
$L__BB0_74:
	setp.ltu.f32 	%p72, %f13, 0f47CE4780;
	add.s32 	%r3845, %r10110, 1;
	mul.rn.f32 	%f1435, %f6178, %f6178;
	and.b32  	%r3846, %r10110, 1;
	setp.eq.b32 	%p73, %r3846, 1;
	selp.f32 	%f1436, %f6178, 0f3F800000, %p73;
	fma.rn.f32 	%f1437, %f1435, %f1436, 0f00000000;
	fma.rn.f32 	%f1438, %f1435, 0f37CBAC00, 0fBAB607ED;
	selp.f32 	%f1439, 0fB94D4153, %f1438, %p73;
	selp.f32 	%f1440, 0f3C0885E4, 0f3D2AAABB, %p73;
	fma.rn.f32 	%f1441, %f1439, %f1435, %f1440;
	selp.f32 	%f1442, 0fBE2AAAA8, 0fBEFFFFFF, %p73;
	fma.rn.f32 	%f1443, %f1441, %f1435, %f1442;
	fma.rn.f32 	%f1444, %f1443, %f1437, %f1436;
	and.b32  	%r3847, %r3845, 2;
	setp.eq.s32 	%p74, %r3847, 0;
	mov.f32 	%f1445, 0f00000000;
	sub.f32 	%f1446, %f1445, %f1444;
	selp.f32 	%f1447, %f1444, %f1446, %p74;
	mul.f32 	%f1448, %f47, %f1447;
	sub.f32 	%f51, %f31, %f1448;
	mov.u32 	%r10114, %r11222;
	mov.f32 	%f6179, %f6456;
	@%p72 bra 	$L__BB0_82;
	setp.neu.f32 	%p75, %f13, 0f7F800000;
	@%p75 bra 	$L__BB0_77;
	mov.f32 	%f1451, 0f00000000;
	mul.rn.f32 	%f6179, %f11, %f1451;
	mov.b32 	%r10114, 0;
	bra.uni 	$L__BB0_82;
$L__BB0_77:
	mov.b32 	%r124, %f11;
	shl.b32 	%r3849, %r124, 8;
	or.b32  	%r125, %r3849, -2147483648;
	mov.b64 	%rd4395, 0;
	mov.b32 	%r10111, 0;
	mov.u64 	%rd4393, __cudart_i2opi_f;
	mov.u64 	%rd4394, %rd1;
$L__BB0_78:
	.pragma "nounroll";
	ld.global.nc.u32 	%r3850, [%rd4393];
	mad.wide.u32 	%rd2124, %r3850, %r125, %rd4395;
	shr.u64 	%rd4395, %rd2124, 32;
	st.local.u32 	[%rd4394], %rd2124;
	add.s32 	%r10111, %r10111, 1;
	add.s64 	%rd4394, %rd4394, 4;
	add.s64 	%rd4393, %rd4393, 4;
	setp.ne.s32 	%p76, %r10111, 6;
	@%p76 bra 	$L__BB0_78;
	shr.u32 	%r3851, %r124, 23;
	st.local.u32 	[%rd1+24], %rd4395;
	and.b32  	%r128, %r3851, 31;
	and.b32  	%r3852, %r3851, 224;
	add.s32 	%r3853, %r3852, -128;
	shr.u32 	%r3854, %r3853, 5;
	mul.wide.u32 	%rd2125, %r3854, 4;
	sub.s64 	%rd74, %rd1, %rd2125;
	ld.local.u32 	%r10112, [%rd74+24];
	ld.local.u32 	%r10113, [%rd74+20];
	setp.eq.s32 	%p77, %r128, 0;
	@%p77 bra 	$L__BB0_81;
	shf.l.wrap.b32 	%r10112, %r10113, %r10112, %r128;
	ld.local.u32 	%r3855, [%rd74+16];
	shf.l.wrap.b32 	%r10113, %r3855, %r10113, %r128;
$L__BB0_81:
	shr.u32 	%r3856, %r10112, 30;
	shf.l.wrap.b32 	%r3857, %r10113, %r10112, 2;
	shl.b32 	%r3858, %r10113, 2;
	shr.u32 	%r3859, %r3857, 31;
	add.s32 	%r3860, %r3859, %r3856;
	neg.s32 	%r3861, %r3860;
	setp.lt.s32 	%p78, %r124, 0;
	selp.b32 	%r10114, %r3861, %r3860, %p78;
	xor.b32  	%r3862, %r3857, %r124;
	shr.s32 	%r3863, %r3857, 31;
	xor.b32  	%r3864, %r3863, %r3857;
	xor.b32  	%r3865, %r3863, %r3858;
	cvt.u64.u32 	%rd2126, %r3864;
	shl.b64 	%rd2127, %rd2126, 32;
	cvt.u64.u32 	%rd2128, %r3865;
	or.b64  	%rd2129, %rd2127, %rd2128;
	cvt.rn.f64.s64 	%fd19, %rd2129;
	mul.f64 	%fd20, %fd19, 0d3BF921FB54442D19;
	cvt.rn.f32.f64 	%f1449, %fd20;
	neg.f32 	%f1450, %f1449;
	setp.lt.s32 	%p79, %r3862, 0;
	selp.f32 	%f6179, %f1450, %f1449, %p79;
$L__BB0_82:
	setp.ltu.f32 	%p80, %f27, 0f47CE4780;
	mul.rn.f32 	%f1452, %f6179, %f6179;
	and.b32  	%r3867, %r10114, 1;
	setp.eq.b32 	%p81, %r3867, 1;
	selp.f32 	%f1453, 0f3F800000, %f6179, %p81;
	fma.rn.f32 	%f1454, %f1452, %f1453, 0f00000000;
	fma.rn.f32 	%f1455, %f1452, 0f37CBAC00, 0fBAB607ED;
	selp.f32 	%f1456, %f1455, 0fB94D4153, %p81;
	selp.f32 	%f1457, 0f3D2AAABB, 0f3C0885E4, %p81;
	fma.rn.f32 	%f1458, %f1456, %f1452, %f1457;
	selp.f32 	%f1459, 0fBEFFFFFF, 0fBE2AAAA8, %p81;
	fma.rn.f32 	%f1460, %f1458, %f1452, %f1459;
	fma.rn.f32 	%f1461, %f1460, %f1454, %f1453;
	and.b32  	%r3868, %r10114, 2;
	setp.eq.s32 	%p82, %r3868, 0;
	mov.f32 	%f1462, 0f00000000;
	sub.f32 	%f1463, %f1462, %f1461;
	selp.f32 	%f55, %f1461, %f1463, %p82;
	mov.u32 	%r10118, %r11230;
	mov.f32 	%f6180, %f6458;
	@%p80 bra 	$L__BB0_90;
	setp.neu.f32 	%p83, %f27, 0f7F800000;
	@%p83 bra 	$L__BB0_85;
	mov.f32 	%f1466, 0f00000000;
	mul.rn.f32 	%f6180, %f25, %f1466;
	mov.b32 	%r10118, 0;
	bra.uni 	$L__BB0_90;
$L__BB0_85:
	mov.b32 	%r137, %f25;
	shl.b32 	%r3870, %r137, 8;
	or.b32  	%r138, %r3870, -2147483648;
	mov.b64 	%rd4398, 0;
	mov.b32 	%r10115, 0;
	mov.u64 	%rd4396, __cudart_i2opi_f;
	mov.u64 	%rd4397, %rd1;
$L__BB0_86:
	.pragma "nounroll";
	ld.global.nc.u32 	%r3871, [%rd4396];
	mad.wide.u32 	%rd2132, %r3871, %r138, %rd4398;
	shr.u64 	%rd4398, %rd2132, 32;
	st.local.u32 	[%rd4397], %rd2132;
	add.s32 	%r10115, %r10115, 1;
	add.s64 	%rd4397, %rd4397, 4;
	add.s64 	%rd4396, %rd4396, 4;
	setp.ne.s32 	%p84, %r10115, 6;
	@%p84 bra 	$L__BB0_86;
	shr.u32 	%r3872, %r137, 23;
	st.local.u32 	[%rd1+24], %rd4398;
	and.b32  	%r141, %r3872, 31;
	and.b32  	%r3873, %r3872, 224;
	add.s32 	%r3874, %r3873, -128;
	shr.u32 	%r3875, %r3874, 5;
	mul.wide.u32 	%rd2133, %r3875, 4;
	sub.s64 	%rd81, %rd1, %rd2133;
	ld.local.u32 	%r10116, [%rd81+24];
	ld.local.u32 	%r10117, [%rd81+20];
	setp.eq.s32 	%p85, %r141, 0;
	@%p85 bra 	$L__BB0_89;
	shf.l.wrap.b32 	%r10116, %r10117, %r10116, %r141;
	ld.local.u32 	%r3876, [%rd81+16];
	shf.l.wrap.b32 	%r10117, %r3876, %r10117, %r141;
$L__BB0_89:
	shr.u32 	%r3877, %r10116, 30;
	shf.l.wrap.b32 	%r3878, %r10117, %r10116, 2;
	shl.b32 	%r3879, %r10117, 2;
	shr.u32 	%r3880, %r3878, 31;
	add.s32 	%r3881, %r3880, %r3877;
	neg.s32 	%r3882, %r3881;
	setp.lt.s32 	%p86, %r137, 0;
	selp.b32 	%r10118, %r3882, %r3881, %p86;
	xor.b32  	%r3883, %r3878, %r137;
	shr.s32 	%r3884, %r3878, 31;
	xor.b32  	%r3885, %r3884, %r3878;
	xor.b32  	%r3886, %r3884, %r3879;
	cvt.u64.u32 	%rd2134, %r3885;
	shl.b64 	%rd2135, %rd2134, 32;
	cvt.u64.u32 	%rd2136, %r3886;
	or.b64  	%rd2137, %rd2135, %rd2136;
	cvt.rn.f64.s64 	%fd21, %rd2137;
	mul.f64 	%fd22, %fd21, 0d3BF921FB54442D19;
	cvt.rn.f32.f64 	%f1464, %fd22;
	neg.f32 	%f1465, %f1464;
	setp.lt.s32 	%p87, %r3883, 0;
	selp.f32 	%f6180, %f1465, %f1464, %p87;
$L__BB0_90:
	setp.ltu.f32 	%p88, %f6, 0f47CE4780;
	mul.rn.f32 	%f1467, %f6180, %f6180;
	and.b32  	%r3888, %r10118, 1;
	setp.eq.b32 	%p89, %r3888, 1;
	selp.f32 	%f1468, 0f3F800000, %f6180, %p89;
	fma.rn.f32 	%f1469, %f1467, %f1468, 0f00000000;
	fma.rn.f32 	%f1470, %f1467, 0f37CBAC00, 0fBAB607ED;
	selp.f32 	%f1471, %f1470, 0fB94D4153, %p89;
	selp.f32 	%f1472, 0f3D2AAABB, 0f3C0885E4, %p89;
	fma.rn.f32 	%f1473, %f1471, %f1467, %f1472;
	selp.f32 	%f1474, 0fBEFFFFFF, 0fBE2AAAA8, %p89;
	fma.rn.f32 	%f1475, %f1473, %f1467, %f1474;
	fma.rn.f32 	%f1476, %f1475, %f1469, %f1468;
	and.b32  	%r3889, %r10118, 2;
	setp.eq.s32 	%p90, %r3889, 0;
	mov.f32 	%f1477, 0f00000000;
	sub.f32 	%f1478, %f1477, %f1476;
	selp.f32 	%f1479, %f1476, %f1478, %p90;
	mul.f32 	%f59, %f55, %f1479;
	mov.u32 	%r10122, %r11218;
	mov.f32 	%f6181, %f6455;
	@%p88 bra 	$L__BB0_98;
	setp.neu.f32 	%p91, %f6, 0f7F800000;
	@%p91 bra 	$L__BB0_93;
	mov.f32 	%f1482, 0f00000000;
	mul.rn.f32 	%f6181, %f4, %f1482;
	mov.b32 	%r10122, 0;
	bra.uni 	$L__BB0_98;
$L__BB0_93:
	mov.b32 	%r150, %f4;
	shl.b32 	%r3891, %r150, 8;
	or.b32  	%r151, %r3891, -2147483648;
	mov.b64 	%rd4401, 0;
	mov.b32 	%r10119, 0;
	mov.u64 	%rd4399, __cudart_i2opi_f;
	mov.u64 	%rd4400, %rd1;
$L__BB0_94:
	.pragma "nounroll";
	ld.global.nc.u32 	%r3892, [%rd4399];
	mad.wide.u32 	%rd2140, %r3892, %r151, %rd4401;
	shr.u64 	%rd4401, %rd2140, 32;
	st.local.u32 	[%rd4400], %rd2140;
	add.s32 	%r10119, %r10119, 1;
	add.s64 	%rd4400, %rd4400, 4;
	add.s64 	%rd4399, %rd4399, 4;
	setp.ne.s32 	%p92, %r10119, 6;
	@%p92 bra 	$L__BB0_94;
	shr.u32 	%r3893, %r150, 23;
	st.local.u32 	[%rd1+24], %rd4401;
	and.b32  	%r154, %r3893, 31;
	and.b32  	%r3894, %r3893, 224;
	add.s32 	%r3895, %r3894, -128;
	shr.u32 	%r3896, %r3895, 5;
	mul.wide.u32 	%rd2141, %r3896, 4;
	sub.s64 	%rd88, %rd1, %rd2141;
	ld.local.u32 	%r10120, [%rd88+24];
	ld.local.u32 	%r10121, [%rd88+20];
	setp.eq.s32 	%p93, %r154, 0;
	@%p93 bra 	$L__BB0_97;
	shf.l.wrap.b32 	%r10120, %r10121, %r10120, %r154;
	ld.local.u32 	%r3897, [%rd88+16];
	shf.l.wrap.b32 	%r10121, %r3897, %r10121, %r154;
$L__BB0_97:
	shr.u32 	%r3898, %r10120, 30;
	shf.l.wrap.b32 	%r3899, %r10121, %r10120, 2;
	shl.b32 	%r3900, %r10121, 2;
	shr.u32 	%r3901, %r3899, 31;
	add.s32 	%r3902, %r3901, %r3898;
	neg.s32 	%r3903, %r3902;
	setp.lt.s32 	%p94, %r150, 0;
	selp.b32 	%r10122, %r3903, %r3902, %p94;
	xor.b32  	%r3904, %r3899, %r150;
	shr.s32 	%r3905, %r3899, 31;
	xor.b32  	%r3906, %r3905, %r3899;
	xor.b32  	%r3907, %r3905, %r3900;
	cvt.u64.u32 	%rd2142, %r3906;
	shl.b64 	%rd2143, %rd2142, 32;
	cvt.u64.u32 	%rd2144, %r3907;
	or.b64  	%rd2145, %rd2143, %rd2144;
	cvt.rn.f64.s64 	%fd23, %rd2145;
	mul.f64 	%fd24, %fd23, 0d3BF921FB54442D19;
	cvt.rn.f32.f64 	%f1480, %fd24;
	neg.f32 	%f1481, %f1480;
	setp.lt.s32 	%p95, %r3904, 0;
	selp.f32 	%f6181, %f1481, %f1480, %p95;
$L__BB0_98:
	setp.ltu.f32 	%p96, %f20, 0f47CE4780;
	add.s32 	%r3909, %r10122, 1;
	mul.rn.f32 	%f1483, %f6181, %f6181;
	and.b32  	%r3910, %r10122, 1;
	setp.eq.b32 	%p97, %r3910, 1;
	selp.f32 	%f1484, %f6181, 0f3F800000, %p97;
	fma.rn.f32 	%f1485, %f1483, %f1484, 0f00000000;
	fma.rn.f32 	%f1486, %f1483, 0f37CBAC00, 0fBAB607ED;
	selp.f32 	%f1487, 0fB94D4153, %f1486, %p97;
	selp.f32 	%f1488, 0f3C0885E4, 0f3D2AAABB, %p97;
	fma.rn.f32 	%f1489, %f1487, %f1483, %f1488;
	selp.f32 	%f1490, 0fBE2AAAA8, 0fBEFFFFFF, %p97;
	fma.rn.f32 	%f1491, %f1489, %f1483, %f1490;
	fma.rn.f32 	%f1492, %f1491, %f1485, %f1484;
	and.b32  	%r3911, %r3909, 2;
	setp.eq.s32 	%p98, %r3911, 0;
	mov.f32 	%f1493, 0f00000000;
	sub.f32 	%f1494, %f1493, %f1492;
	selp.f32 	%f1495, %f1492, %f1494, %p98;
	mul.f32 	%f63, %f59, %f1495;
	mov.u32 	%r10126, %r11226;
	mov.f32 	%f6182, %f6457;
	@%p96 bra 	$L__BB0_106;
	setp.neu.f32 	%p99, %f20, 0f7F800000;
	@%p99 bra 	$L__BB0_101;
	mov.f32 	%f1498, 0f00000000;
	mul.rn.f32 	%f6182, %f18, %f1498;
	mov.b32 	%r10126, 0;
	bra.uni 	$L__BB0_106;
$L__BB0_101:
	mov.b32 	%r163, %f18;
	shl.b32 	%r3913, %r163, 8;
	or.b32  	%r164, %r3913, -2147483648;
	mov.b64 	%rd4404, 0;
	mov.b32 	%r10123, 0;
	mov.u64 	%rd4402, __cudart_i2opi_f;
	mov.u64 	%rd4403, %rd1;
$L__BB0_102:
	.pragma "nounroll";
	ld.global.nc.u32 	%r3914, [%rd4402];
	mad.wide.u32 	%rd2148, %r3914, %r164, %rd4404;
	shr.u64 	%rd4404, %rd2148, 32;
	st.local.u32 	[%rd4403], %rd2148;
	add.s32 	%r10123, %r10123, 1;
	add.s64 	%rd4403, %rd4403, 4;
	add.s64 	%rd4402, %rd4402, 4;
	setp.ne.s32 	%p100, %r10123, 6;
	@%p100 bra 	$L__BB0_102;
	shr.u32 	%r3915, %r163, 23;
	st.local.u32 	[%rd1+24], %rd4404;
	and.b32  	%r167, %r3915, 31;
	and.b32  	%r3916, %r3915, 224;
	add.s32 	%r3917, %r3916, -128;
	shr.u32 	%r3918, %r3917, 5;
	mul.wide.u32 	%rd2149, %r3918, 4;
	sub.s64 	%rd95, %rd1, %rd2149;
	ld.local.u32 	%r10124, [%rd95+24];
	ld.local.u32 	%r10125, [%rd95+20];
	setp.eq.s32 	%p101, %r167, 0;
	@%p101 bra 	$L__BB0_105;
	shf.l.wrap.b32 	%r10124, %r10125, %r10124, %r167;
	ld.local.u32 	%r3919, [%rd95+16];
	shf.l.wrap.b32 	%r10125, %r3919, %r10125, %r167;
$L__BB0_105:
	shr.u32 	%r3920, %r10124, 30;
	shf.l.wrap.b32 	%r3921, %r10125, %r10124, 2;
	shl.b32 	%r3922, %r10125, 2;
	shr.u32 	%r3923, %r3921, 31;
	add.s32 	%r3924, %r3923, %r3920;
	neg.s32 	%r3925, %r3924;
	setp.lt.s32 	%p102, %r163, 0;
	selp.b32 	%r10126, %r3925, %r3924, %p102;
	xor.b32  	%r3926, %r3921, %r163;
	shr.s32 	%r3927, %r3921, 31;
	xor.b32  	%r3928, %r3927, %r3921;
	xor.b32  	%r3929, %r3927, %r3922;
	cvt.u64.u32 	%rd2150, %r3928;
	shl.b64 	%rd2151, %rd2150, 32;
	cvt.u64.u32 	%rd2152, %r3929;
	or.b64  	%rd2153, %rd2151, %rd2152;
	cvt.rn.f64.s64 	%fd25, %rd2153;
	mul.f64 	%fd26, %fd25, 0d3BF921FB54442D19;
	cvt.rn.f32.f64 	%f1496, %fd26;
	neg.f32 	%f1497, %f1496;
	setp.lt.s32 	%p103, %r3926, 0;
	selp.f32 	%f6182, %f1497, %f1496, %p103;
$L__BB0_106:
	setp.ltu.f32 	%p104, %f13, 0f47CE4780;
	add.s32 	%r3931, %r10126, 1;
	mul.rn.f32 	%f1499, %f6182, %f6182;
	and.b32  	%r3932, %r10126, 1;
	setp.eq.b32 	%p105, %r3932, 1;
	selp.f32 	%f1500, %f6182, 0f3F800000, %p105;
	fma.rn.f32 	%f1501, %f1499, %f1500, 0f00000000;
	fma.rn.f32 	%f1502, %f1499, 0f37CBAC00, 0fBAB607ED;
	selp.f32 	%f1503, 0fB94D4153, %f1502, %p105;
	selp.f32 	%f1504, 0f3C0885E4, 0f3D2AAABB, %p105;
	fma.rn.f32 	%f1505, %f1503, %f1499, %f1504;
	selp.f32 	%f1506, 0fBE2AAAA8, 0fBEFFFFFF, %p105;
	fma.rn.f32 	%f1507, %f1505, %f1499, %f1506;
	fma.rn.f32 	%f1508, %f1507, %f1501, %f1500;
	and.b32  	%r3933, %r3931, 2;
	setp.eq.s32 	%p106, %r3933, 0;
	mov.f32 	%f1509, 0f00000000;
	sub.f32 	%f1510, %f1509, %f1508;
	selp.f32 	%f1511, %f1508, %f1510, %p106;
	mul.f32 	%f1512, %f63, %f1511;
	sub.f32 	%f67, %f51, %f1512;
	mov.u32 	%r10130, %r11222;
	mov.f32 	%f6183, %f6456;
	@%p104 bra 	$L__BB0_114;
	setp.neu.f32 	%p107, %f13, 0f7F800000;
	@%p107 bra 	$L__BB0_109;
	mov.f32 	%f1515, 0f00000000;
	mul.rn.f32 	%f6183, %f11, %f1515;
	mov.b32 	%r10130, 0;
	bra.uni 	$L__BB0_114;
$L__BB0_109:
	mov.b32 	%r176, %f11;
	shl.b32 	%r3935, %r176, 8;
	or.b32  	%r177, %r3935, -2147483648;
	mov.b64 	%rd4407, 0;
	mov.b32 	%r10127, 0;
	mov.u64 	%rd4405, __cudart_i2opi_f;
	mov.u64 	%rd4406, %rd1;
$L__BB0_110:
	.pragma "nounroll";
	ld.global.nc.u32 	%r3936, [%rd4405];
	mad.wide.u32 	%rd2156, %r3936, %r177, %rd4407;
	shr.u64 	%rd4407, %rd2156, 32;
	st.local.u32 	[%rd4406], %rd2156;
	add.s32 	%r10127, %r10127, 1;
	add.s64 	%rd4406, %rd4406, 4;
	add.s64 	%rd4405, %rd4405, 4;
	setp.ne.s32 	%p108, %r10127, 6;
	@%p108 bra 	$L__BB0_110;
	shr.u32 	%r3937, %r176, 23;
	st.local.u32 	[%rd1+24], %rd4407;
	and.b32  	%r180, %r3937, 31;
	and.b32  	%r3938, %r3937, 224;
	add.s32 	%r3939, %r3938, -128;
	shr.u32 	%r3940, %r3939, 5;
	mul.wide.u32 	%rd2157, %r3940, 4;
	sub.s64 	%rd102, %rd1, %rd2157;
	ld.local.u32 	%r10128, [%rd102+24];
	ld.local.u32 	%r10129, [%rd102+20];
	setp.eq.s32 	%p109, %r180, 0;
	@%p109 bra 	$L__BB0_113;
	shf.l.wrap.b32 	%r10128, %r10129, %r10128, %r180;
	ld.local.u32 	%r3941, [%rd102+16];
	shf.l.wrap.b32 	%r10129, %r3941, %r10129, %r180;
$L__BB0_113:
	shr.u32 	%r3942, %r10128, 30;
	shf.l.wrap.b32 	%r3943, %r10129, %r10128, 2;
	shl.b32 	%r3944, %r10129, 2;
	shr.u32 	%r3945, %r3943, 31;
	add.s32 	%r3946, %r3945, %r3942;
	neg.s32 	%r3947, %r3946;
	setp.lt.s32 	%p110, %r176, 0;
	selp.b32 	%r10130, %r3947, %r3946, %p110;
	xor.b32  	%r3948, %r3943, %r176;
	shr.s32 	%r3949, %r3943, 31;
	xor.b32  	%r3950, %r3949, %r3943;
	xor.b32  	%r3951, %r3949, %r3944;
	cvt.u64.u32 	%rd2158, %r3950;
	shl.b64 	%rd2159, %rd2158, 32;
	cvt.u64.u32 	%rd2160, %r3951;
	or.b64  	%rd2161, %rd2159, %rd2160;
	cvt.rn.f64.s64 	%fd27, %rd2161;
	mul.f64 	%fd28, %fd27, 0d3BF921FB54442D19;
	cvt.rn.f32.f64 	%f1513, %fd28;
	neg.f32 	%f1514, %f1513;
	setp.lt.s32 	%p111, %r3948, 0;
	selp.f32 	%f6183, %f1514, %f1513, %p111;
$L__BB0_114:
	setp.ltu.f32 	%p112, %f6, 0f47CE4780;
	mul.rn.f32 	%f1516, %f6183, %f6183;
	and.b32  	%r3953, %r10130, 1;
	setp.eq.b32 	%p113, %r3953, 1;
	selp.f32 	%f1517, 0f3F800000, %f6183, %p113;
	fma.rn.f32 	%f1518, %f1516, %f1517, 0f00000000;
	fma.rn.f32 	%f1519, %f1516, 0f37CBAC00, 0fBAB607ED;
	selp.f32 	%f1520, %f1519, 0fB94D4153, %p113;
	selp.f32 	%f1521, 0f3D2AAABB, 0f3C0885E4, %p113;
	fma.rn.f32 	%f1522, %f1520, %f1516, %f1521;
	selp.f32 	%f1523, 0fBEFFFFFF, 0fBE2AAAA8, %p113;
	fma.rn.f32 	%f1524, %f1522, %f1516, %f1523;
	fma.rn.f32 	%f1525, %f1524, %f1518, %f1517;
	and.b32  	%r3954, %r10130, 2;
	setp.eq.s32 	%p114, %r3954, 0;
	mov.f32 	%f1526, 0f00000000;
	sub.f32 	%f1527, %f1526, %f1525;
	selp.f32 	%f71, %f1525, %f1527, %p114;
	mov.u32 	%r10134, %r11218;
	mov.f32 	%f6184, %f6455;
	@%p112 bra 	$L__BB0_122;
	setp.neu.f32 	%p115, %f6, 0f7F800000;
	@%p115 bra 	$L__BB0_117;
	mov.f32 	%f1530, 0f00000000;
	mul.rn.f32 	%f6184, %f4, %f1530;
	mov.b32 	%r10134, 0;
	bra.uni 	$L__BB0_122;
$L__BB0_117:
	mov.b32 	%r189, %f4;
	shl.b32 	%r3956, %r189, 8;
	or.b32  	%r190, %r3956, -2147483648;
	mov.b64 	%rd4410, 0;
	mov.b32 	%r10131, 0;
	mov.u64 	%rd4408, __cudart_i2opi_f;
	mov.u64 	%rd4409, %rd1;
$L__BB0_118:
	.pragma "nounroll";
	ld.global.nc.u32 	%r3957, [%rd4408];
	mad.wide.u32 	%rd2164, %r3957, %r190, %rd4410;
	shr.u64 	%rd4410, %rd2164, 32;
	st.local.u32 	[%rd4409], %rd2164;
	add.s32 	%r10131, %r10131, 1;
	add.s64 	%rd4409, %rd4409, 4;
	add.s64 	%rd4408, %rd4408, 4;
	setp.ne.s32 	%p116, %r10131, 6;
	@%p116 bra 	$L__BB0_118;
	shr.u32 	%r3958, %r189, 23;
	st.local.u32 	[%rd1+24], %rd4410;
	and.b32  	%r193, %r3958, 31;
	and.b32  	%r3959, %r3958, 224;
	add.s32 	%r3960, %r3959, -128;
	shr.u32 	%r3961, %r3960, 5;
	mul.wide.u32 	%rd2165, %r3961, 4;
	sub.s64 	%rd109, %rd1, %rd2165;
	ld.local.u32 	%r10132, [%rd109+24];
	ld.local.u32 	%r10133, [%rd109+20];
	setp.eq.s32 	%p117, %r193, 0;
	@%p117 bra 	$L__BB0_121;
	shf.l.wrap.b32 	%r10132, %r10133, %r10132, %r193;
	ld.local.u32 	%r3962, [%rd109+16];
	shf.l.wrap.b32 	%r10133, %r3962, %r10133, %r193;
$L__BB0_121:
	shr.u32 	%r3963, %r10132, 30;
	shf.l.wrap.b32 	%r3964, %r10133, %r10132, 2;
	shl.b32 	%r3965, %r10133, 2;
	shr.u32 	%r3966, %r3964, 31;
	add.s32 	%r3967, %r3966, %r3963;
	neg.s32 	%r3968, %r3967;
	setp.lt.s32 	%p118, %r189, 0;
	selp.b32 	%r10134, %r3968, %r3967, %p118;
	xor.b32  	%r3969, %r3964, %r189;
	shr.s32 	%r3970, %r3964, 31;
	xor.b32  	%r3971, %r3970, %r3964;
	xor.b32  	%r3972, %r3970, %r3965;
	cvt.u64.u32 	%rd2166, %r3971;
	shl.b64 	%rd2167, %rd2166, 32;
	cvt.u64.u32 	%rd2168, %r3972;
	or.b64  	%rd2169, %rd2167, %rd2168;
	cvt.rn.f64.s64 	%fd29, %rd2169;
	mul.f64 	%fd30, %fd29, 0d3BF921FB54442D19;
	cvt.rn.f32.f64 	%f1528, %fd30;
	neg.f32 	%f1529, %f1528;
	setp.lt.s32 	%p119, %r3969, 0;
	selp.f32 	%f6184, %f1529, %f1528, %p119;
$L__BB0_122:
	setp.ltu.f32 	%p120, %f20, 0f47CE4780;
	add.s32 	%r3974, %r10134, 1;
	mul.rn.f32 	%f1531, %f6184, %f6184;
	and.b32  	%r3975, %r10134, 1;
	setp.eq.b32 	%p121, %r3975, 1;
	selp.f32 	%f1532, %f6184, 0f3F800000, %p121;
	fma.rn.f32 	%f1533, %f1531, %f1532, 0f00000000;
	fma.rn.f32 	%f1534, %f1531, 0f37CBAC00, 0fBAB607ED;
	selp.f32 	%f1535, 0fB94D4153, %f1534, %p121;
	selp.f32 	%f1536, 0f3C0885E4, 0f3D2AAABB, %p121;
	fma.rn.f32 	%f1537, %f1535, %f1531, %f1536;
	selp.f32 	%f1538, 0fBE2AAAA8, 0fBEFFFFFF, %p121;
	fma.rn.f32 	%f1539, %f1537, %f1531, %f1538;
	fma.rn.f32 	%f1540, %f1539, %f1533, %f1532;
	and.b32  	%r3976, %r3974, 2;
	setp.eq.s32 	%p122, %r3976, 0;
	mov.f32 	%f1541, 0f00000000;
	sub.f32 	%f1542, %f1541, %f1540;
	selp.f32 	%f1543, %f1540, %f1542, %p122;
	mul.f32 	%f75, %f71, %f1543;
	mov.u32 	%r10138, %r11226;
	mov.f32 	%f6185, %f6457;
	@%p120 bra 	$L__BB0_130;
	setp.neu.f32 	%p123, %f20, 0f7F800000;
	@%p123 bra 	$L__BB0_125;
	mov.f32 	%f1546, 0f00000000;
	mul.rn.f32 	%f6185, %f18, %f1546;
	mov.b32 	%r10138, 0;
	bra.uni 	$L__BB0_130;
$L__BB0_125:
	mov.b32 	%r202, %f18;
	shl.b32 	%r3978, %r202, 8;
	or.b32  	%r203, %r3978, -2147483648;
	mov.b64 	%rd4413, 0;
	mov.b32 	%r10135, 0;
	mov.u64 	%rd4411, __cudart_i2opi_f;
	mov.u64 	%rd4412, %rd1;
$L__BB0_126:
	.pragma "nounroll";
	ld.global.nc.u32 	%r3979, [%rd4411];
	mad.wide.u32 	%rd2172, %r3979, %r203, %rd4413;
	shr.u64 	%rd4413, %rd2172, 32;
	st.local.u32 	[%rd4412], %rd2172;
	add.s32 	%r10135, %r10135, 1;
	add.s64 	%rd4412, %rd4412, 4;
	add.s64 	%rd4411, %rd4411, 4;
	setp.ne.s32 	%p124, %r10135, 6;
	@%p124 bra 	$L__BB0_126;
	shr.u32 	%r3980, %r202, 23;
	st.local.u32 	[%rd1+24], %rd4413;
	and.b32  	%r206, %r3980, 31;
	and.b32  	%r3981, %r3980, 224;
	add.s32 	%r3982, %r3981, -128;
	shr.u32 	%r3983, %r3982, 5;
	mul.wide.u32 	%rd2173, %r3983, 4;
	sub.s64 	%rd116, %rd1, %rd2173;
	ld.local.u32 	%r10136, [%rd116+24];
	ld.local.u32 	%r10137, [%rd116+20];
	setp.eq.s32 	%p125, %r206, 0;
	@%p125 bra 	$L__BB0_129;
	shf.l.wrap.b32 	%r10136, %r10137, %r10136, %r206;
	ld.local.u32 	%r3984, [%rd116+16];
	shf.l.wrap.b32 	%r10137, %r3984, %r10137, %r206;
$L__BB0_129:
	shr.u32 	%r3985, %r10136, 30;
	shf.l.wrap.b32 	%r3986, %r10137, %r10136, 2;
	shl.b32 	%r3987, %r10137, 2;
	shr.u32 	%r3988, %r3986, 31;
	add.s32 	%r3989, %r3988, %r3985;
	neg.s32 	%r3990, %r3989;
	setp.lt.s32 	%p126, %r202, 0;
	selp.b32 	%r10138, %r3990, %r3989, %p126;
	xor.b32  	%r3991, %r3986, %r202;
	shr.s32 	%r3992, %r3986, 31;
	xor.b32  	%r3993, %r3992, %r3986;
	xor.b32  	%r3994, %r3992, %r3987;
	cvt.u64.u32 	%rd2174, %r3993;
	shl.b64 	%rd2175, %rd2174, 32;
	cvt.u64.u32 	%rd2176, %r3994;
	or.b64  	%rd2177, %rd2175, %rd2176;
	cvt.rn.f64.s64 	%fd31, %rd2177;
	mul.f64 	%fd32, %fd31, 0d3BF921FB54442D19;
	cvt.rn.f32.f64 	%f1544, %fd32;
	neg.f32 	%f1545, %f1544;
	setp.lt.s32 	%p127, %r3991, 0;
	selp.f32 	%f6185, %f1545, %f1544, %p127;
$L__BB0_130:
	setp.ltu.f32 	%p128, %f27, 0f47CE4780;
	add.s32 	%r3996, %r10138, 1;
	mul.rn.f32 	%f1547, %f6185, %f6185;
	and.b32  	%r3997, %r10138, 1;
	setp.eq.b32 	%p129, %r3997, 1;
	selp.f32 	%f1548, %f6185, 0f3F800000, %p129;
	fma.rn.f32 	%f1549, %f1547, %f1548, 0f00000000;
	fma.rn.f32 	%f1550, %f1547, 0f37CBAC00, 0fBAB607ED;
	selp.f32 	%f1551, 0fB94D4153, %f1550, %p129;
	selp.f32 	%f1552, 0f3C0885E4, 0f3D2AAABB, %p129;
	fma.rn.f32 	%f1553, %f1551, %f1547, %f1552;
	selp.f32 	%f1554, 0fBE2AAAA8, 0fBEFFFFFF, %p129;
	fma.rn.f32 	%f1555, %f1553, %f1547, %f1554;
	fma.rn.f32 	%f1556, %f1555, %f1549, %f1548;
	and.b32  	%r3998, %r3996, 2;
	setp.eq.s32 	%p130, %r3998, 0;
	mov.f32 	%f1557, 0f00000000;
	sub.f32 	%f1558, %f1557, %f1556;
	selp.f32 	%f1559, %f1556, %f1558, %p130;
	mul.f32 	%f79, %f75, %f1559;
	mov.u32 	%r10142, %r11230;
	mov.f32 	%f6186, %f6458;
	@%p128 bra 	$L__BB0_138;
	setp.neu.f32 	%p131, %f27, 0f7F800000;
	@%p131 bra 	$L__BB0_133;
	mov.f32 	%f1562, 0f00000000;
	mul.rn.f32 	%f6186, %f25, %f1562;
	mov.b32 	%r10142, 0;
	bra.uni 	$L__BB0_138;
$L__BB0_133:
	mov.b32 	%r215, %f25;
	shl.b32 	%r4000, %r215, 8;
	or.b32  	%r216, %r4000, -2147483648;
	mov.b64 	%rd4416, 0;
	mov.b32 	%r10139, 0;
	mov.u64 	%rd4414, __cudart_i2opi_f;
	mov.u64 	%rd4415, %rd1;
$L__BB0_134:
	.pragma "nounroll";
	ld.global.nc.u32 	%r4001, [%rd4414];
	mad.wide.u32 	%rd2180, %r4001, %r216, %rd4416;
	shr.u64 	%rd4416, %rd2180, 32;
	st.local.u32 	[%rd4415], %rd2180;
	add.s32 	%r10139, %r10139, 1;
	add.s64 	%rd4415, %rd4415, 4;
	add.s64 	%rd4414, %rd4414, 4;
	setp.ne.s32 	%p132, %r10139, 6;
	@%p132 bra 	$L__BB0_134;
	shr.u32 	%r4002, %r215, 23;
	st.local.u32 	[%rd1+24], %rd4416;
	and.b32  	%r219, %r4002, 31;
	and.b32  	%r4003, %r4002, 224;
	add.s32 	%r4004, %r4003, -128;
	shr.u32 	%r4005, %r4004, 5;
	mul.wide.u32 	%rd2181, %r4005, 4;
	sub.s64 	%rd123, %rd1, %rd2181;
	ld.local.u32 	%r10140, [%rd123+24];
	ld.local.u32 	%r10141, [%rd123+20];
	setp.eq.s32 	%p133, %r219, 0;
	@%p133 bra 	$L__BB0_137;
	shf.l.wrap.b32 	%r10140, %r10141, %r10140, %r219;
	ld.local.u32 	%r4006, [%rd123+16];
	shf.l.wrap.b32 	%r10141, %r4006, %r10141, %r219;
$L__BB0_137:
	shr.u32 	%r4007, %r10140, 30;
	shf.l.wrap.b32 	%r4008, %r10141, %r10140, 2;
	shl.b32 	%r4009, %r10141, 2;
	shr.u32 	%r4010, %r4008, 31;
	add.s32 	%r4011, %r4010, %r4007;
	neg.s32 	%r4012, %r4011;
	setp.lt.s32 	%p134, %r215, 0;
	selp.b32 	%r10142, %r4012, %r4011, %p134;
	xor.b32  	%r4013, %r4008, %r215;
	shr.s32 	%r4014, %r4008, 31;
	xor.b32  	%r4015, %r4014, %r4008;
	xor.b32  	%r4016, %r4014, %r4009;
	cvt.u64.u32 	%rd2182, %r4015;
	shl.b64 	%rd2183, %rd2182, 32;
	cvt.u64.u32 	%rd2184, %r4016;
	or.b64  	%rd2185, %rd2183, %rd2184;
	cvt.rn.f64.s64 	%fd33, %rd2185;
	mul.f64 	%fd34, %fd33, 0d3BF921FB54442D19;
	cvt.rn.f32.f64 	%f1560, %fd34;
	neg.f32 	%f1561, %f1560;
	setp.lt.s32 	%p135, %r4013, 0;
	selp.f32 	%f6186, %f1561, %f1560, %p135;
$L__BB0_138:
	setp.ltu.f32 	%p136, %f13, 0f47CE4780;
	add.s32 	%r4018, %r10142, 1;
	mul.rn.f32 	%f1563, %f6186, %f6186;
	and.b32  	%r4019, %r10142, 1;
	setp.eq.b32 	%p137, %r4019, 1;
	selp.f32 	%f1564, %f6186, 0f3F800000, %p137;
	fma.rn.f32 	%f1565, %f1563, %f1564, 0f00000000;
	fma.rn.f32 	%f1566, %f1563, 0f37CBAC00, 0fBAB607ED;
	selp.f32 	%f1567, 0fB94D4153, %f1566, %p137;
	selp.f32 	%f1568, 0f3C0885E4, 0f3D2AAABB, %p137;
	fma.rn.f32 	%f1569, %f1567, %f1563, %f1568;
	selp.f32 	%f1570, 0fBE2AAAA8, 0fBEFFFFFF, %p137;
	fma.rn.f32 	%f1571, %f1569, %f1563, %f1570;
	fma.rn.f32 	%f1572, %f1571, %f1565, %f1564;
	and.b32  	%r4020, %r4018, 2;
	setp.eq.s32 	%p138, %r4020, 0;
	mov.f32 	%f1573, 0f00000000;
	sub.f32 	%f1574, %f1573, %f1572;
	selp.f32 	%f1575, %f1572, %f1574, %p138;
	fma.rn.f32 	%f83, %f79, %f1575, %f67;
	mov.u32 	%r10146, %r11222;
	mov.f32 	%f6187, %f6456;
	@%p136 bra 	$L__BB0_146;
	setp.neu.f32 	%p139, %f13, 0f7F800000;
	@%p139 bra 	$L__BB0_141;
	mov.f32 	%f1578, 0f00000000;
	mul.rn.f32 	%f6187, %f11, %f1578;
	mov.b32 	%r10146, 0;
	bra.uni 	$L__BB0_146;
$L__BB0_141:
	mov.b32 	%r228, %f11;
	shl.b32 	%r4022, %r228, 8;
	or.b32  	%r229, %r4022, -2147483648;
	mov.b64 	%rd4419, 0;
	mov.b32 	%r10143, 0;
	mov.u64 	%rd4417, __cudart_i2opi_f;
	mov.u64 	%rd4418, %rd1;
$L__BB0_142:
	.pragma "nounroll";
	ld.global.nc.u32 	%r4023, [%rd4417];
	mad.wide.u32 	%rd2188, %r4023, %r229, %rd4419;
	shr.u64 	%rd4419, %rd2188, 32;
	st.local.u32 	[%rd4418], %rd2188;
	add.s32 	%r10143, %r10143, 1;
	add.s64 	%rd4418, %rd4418, 4;
	add.s64 	%rd4417, %rd4417, 4;
	setp.ne.s32 	%p140, %r10143, 6;
	@%p140 bra 	$L__BB0_142;
	shr.u32 	%r4024, %r228, 23;
	st.local.u32 	[%rd1+24], %rd4419;
	and.b32  	%r232, %r4024, 31;
	and.b32  	%r4025, %r4024, 224;
	add.s32 	%r4026, %r4025, -128;
	shr.u32 	%r4027, %r4026, 5;
	mul.wide.u32 	%rd2189, %r4027, 4;
	sub.s64 	%rd130, %rd1, %rd2189;
	ld.local.u32 	%r10144, [%rd130+24];
	ld.local.u32 	%r10145, [%rd130+20];
	setp.eq.s32 	%p141, %r232, 0;
	@%p141 bra 	$L__BB0_145;
	shf.l.wrap.b32 	%r10144, %r10145, %r10144, %r232;
	ld.local.u32 	%r4028, [%rd130+16];
	shf.l.wrap.b32 	%r10145, %r4028, %r10145, %r232;
$L__BB0_145:
	shr.u32 	%r4029, %r10144, 30;
	shf.l.wrap.b32 	%r4030, %r10145, %r10144, 2;
	shl.b32 	%r4031, %r10145, 2;
	shr.u32 	%r4032, %r4030, 31;
	add.s32 	%r4033, %r4032, %r4029;
	neg.s32 	%r4034, %r4033;
	setp.lt.s32 	%p142, %r228, 0;
	selp.b32 	%r10146, %r4034, %r4033, %p142;
	xor.b32  	%r4035, %r4030, %r228;
	shr.s32 	%r4036, %r4030, 31;
	xor.b32  	%r4037, %r4036, %r4030;
	xor.b32  	%r4038, %r4036, %r4031;
	cvt.u64.u32 	%rd2190, %r4037;
	shl.b64 	%rd2191, %rd2190, 32;
	cvt.u64.u32 	%rd2192, %r4038;
	or.b64  	%rd2193, %rd2191, %rd2192;
	cvt.rn.f64.s64 	%fd35, %rd2193;
	mul.f64 	%fd36, %fd35, 0d3BF921FB54442D19;
	cvt.rn.f32.f64 	%f1576, %fd36;
	neg.f32 	%f1577, %f1576;
	setp.lt.s32 	%p143, %r4035, 0;
	selp.f32 	%f6187, %f1577, %f1576, %p143;
$L__BB0_146:
	setp.ltu.f32 	%p144, %f20, 0f47CE4780;
	mul.rn.f32 	%f1579, %f6187, %f6187;
	and.b32  	%r4040, %r10146, 1;
	setp.eq.b32 	%p145, %r4040, 1;
	selp.f32 	%f1580, 0f3F800000, %f6187, %p145;
	fma.rn.f32 	%f1581, %f1579, %f1580, 0f00000000;
	fma.rn.f32 	%f1582, %f1579, 0f37CBAC00, 0fBAB607ED;
	selp.f32 	%f1583, %f1582, 0fB94D4153, %p145;
	selp.f32 	%f1584, 0f3D2AAABB, 0f3C0885E4, %p145;
	fma.rn.f32 	%f1585, %f1583, %f1579, %f1584;
	selp.f32 	%f1586, 0fBEFFFFFF, 0fBE2AAAA8, %p145;
	fma.rn.f32 	%f1587, %f1585, %f1579, %f1586;
	fma.rn.f32 	%f1588, %f1587, %f1581, %f1580;
	and.b32  	%r4041, %r10146, 2;
	setp.eq.s32 	%p146, %r4041, 0;
	mov.f32 	%f1589, 0f00000000;
	sub.f32 	%f1590, %f1589, %f1588;
	selp.f32 	%f87, %f1588, %f1590, %p146;
	mov.u32 	%r10150, %r11226;
	mov.f32 	%f6188, %f6457;
	@%p144 bra 	$L__BB0_154;
	setp.neu.f32 	%p147, %f20, 0f7F800000;
	@%p147 bra 	$L__BB0_149;
	mov.f32 	%f1593, 0f00000000;
	mul.rn.f32 	%f6188, %f18, %f1593;
	mov.b32 	%r10150, 0;
	bra.uni 	$L__BB0_154;
$L__BB0_149:
	mov.b32 	%r241, %f18;
	shl.b32 	%r4043, %r241, 8;
	or.b32  	%r242, %r4043, -2147483648;
	mov.b64 	%rd4422, 0;
	mov.b32 	%r10147, 0;
	mov.u64 	%rd4420, __cudart_i2opi_f;
	mov.u64 	%rd4421, %rd1;
$L__BB0_150:
	.pragma "nounroll";
	ld.global.nc.u32 	%r4044, [%rd4420];
	mad.wide.u32 	%rd2196, %r4044, %r242, %rd4422;
	shr.u64 	%rd4422, %rd2196, 32;
	st.local.u32 	[%rd4421], %rd2196;
	add.s32 	%r10147, %r10147, 1;
	add.s64 	%rd4421, %rd4421, 4;
	add.s64 	%rd4420, %rd4420, 4;
	setp.ne.s32 	%p148, %r10147, 6;
	@%p148 bra 	$L__BB0_150;
	shr.u32 	%r4045, %r241, 23;
	st.local.u32 	[%rd1+24], %rd4422;
	and.b32  	%r245, %r4045, 31;
	and.b32  	%r4046, %r4045, 224;
	add.s32 	%r4047, %r4046, -128;
	shr.u32 	%r4048, %r4047, 5;
	mul.wide.u32 	%rd2197, %r4048, 4;
	sub.s64 	%rd137, %rd1, %rd2197;
	ld.local.u32 	%r10148, [%rd137+24];
	ld.local.u32 	%r10149, [%rd137+20];
	setp.eq.s32 	%p149, %r245, 0;
	@%p149 bra 	$L__BB0_153;
	shf.l.wrap.b32 	%r10148, %r10149, %r10148, %r245;
	ld.local.u32 	%r4049, [%rd137+16];
	shf.l.wrap.b32 	%r10149, %r4049, %r10149, %r245;
$L__BB0_153:
	shr.u32 	%r4050, %r10148, 30;
	shf.l.wrap.b32 	%r4051, %r10149, %r10148, 2;
	shl.b32 	%r4052, %r10149, 2;
	shr.u32 	%r4053, %r4051, 31;
	add.s32 	%r4054, %r4053, %r4050;
	neg.s32 	%r4055, %r4054;
	setp.lt.s32 	%p150, %r241, 0;
	selp.b32 	%r10150, %r4055, %r4054, %p150;
	xor.b32  	%r4056, %r4051, %r241;
	shr.s32 	%r4057, %r4051, 31;
	xor.b32  	%r4058, %r4057, %r4051;
	xor.b32  	%r4059, %r4057, %r4052;
	cvt.u64.u32 	%rd2198, %r4058;
	shl.b64 	%rd2199, %rd2198, 32;
	cvt.u64.u32 	%rd2200, %r4059;
	or.b64  	%rd2201, %rd2199, %rd2200;
	cvt.rn.f64.s64 	%fd37, %rd2201;
	mul.f64 	%fd38, %fd37, 0d3BF921FB54442D19;
	cvt.rn.f32.f64 	%f1591, %fd38;
	neg.f32 	%f1592, %f1591;
	setp.lt.s32 	%p151, %r4056, 0;
	selp.f32 	%f6188, %f1592, %f1591, %p151;
$L__BB0_154:
	setp.ltu.f32 	%p152, %f6, 0f47CE4780;
	mul.rn.f32 	%f1594, %f6188, %f6188;
	and.b32  	%r4061, %r10150, 1;
	setp.eq.b32 	%p153, %r4061, 1;
	selp.f32 	%f1595, 0f3F800000, %f6188, %p153;
	fma.rn.f32 	%f1596, %f1594, %f1595, 0f00000000;
	fma.rn.f32 	%f1597, %f1594, 0f37CBAC00, 0fBAB607ED;
	selp.f32 	%f1598, %f1597, 0fB94D4153, %p153;
	selp.f32 	%f1599, 0f3D2AAABB, 0f3C0885E4, %p153;
	fma.rn.f32 	%f1600, %f1598, %f1594, %f1599;
	selp.f32 	%f1601, 0fBEFFFFFF, 0fBE2AAAA8, %p153;
	fma.rn.f32 	%f1602, %f1600, %f1594, %f1601;
	fma.rn.f32 	%f1603, %f1602, %f1596, %f1595;
	and.b32  	%r4062, %r10150, 2;
	setp.eq.s32 	%p154, %r4062, 0;
	mov.f32 	%f1604, 0f00000000;
	sub.f32 	%f1605, %f1604, %f1603;
	selp.f32 	%f1606, %f1603, %f1605, %p154;
	mul.f32 	%f1607, %f87, 0f40400000;
	mul.f32 	%f91, %f1607, %f1606;
	mov.u32 	%r10154, %r11218;
	mov.f32 	%f6189, %f6455;
	@%p152 bra 	$L__BB0_162;
	setp.neu.f32 	%p155, %f6, 0f7F800000;
	@%p155 bra 	$L__BB0_157;
	mov.f32 	%f1610, 0f00000000;
	mul.rn.f32 	%f6189, %f4, %f1610;
	mov.b32 	%r10154, 0;
	bra.uni 	$L__BB0_162;
$L__BB0_157:
	mov.b32 	%r254, %f4;
	shl.b32 	%r4064, %r254, 8;
	or.b32  	%r255, %r4064, -2147483648;
	mov.b64 	%rd4425, 0;
	mov.b32 	%r10151, 0;
	mov.u64 	%rd4423, __cudart_i2opi_f;
	mov.u64 	%rd4424, %rd1;
$L__BB0_158:
	.pragma "nounroll";
	ld.global.nc.u32 	%r4065, [%rd4423];
	mad.wide.u32 	%rd2204, %r4065, %r255, %rd4425;
	shr.u64 	%rd4425, %rd2204, 32;
	st.local.u32 	[%rd4424], %rd2204;
	add.s32 	%r10151, %r10151, 1;
	add.s64 	%rd4424, %rd4424, 4;
	add.s64 	%rd4423, %rd4423, 4;
	setp.ne.s32 	%p156, %r10151, 6;
	@%p156 bra 	$L__BB0_158;
	shr.u32 	%r4066, %r254, 23;
	st.local.u32 	[%rd1+24], %rd4425;
	and.b32  	%r258, %r4066, 31;
	and.b32  	%r4067, %r4066, 224;
	add.s32 	%r4068, %r4067, -128;
	shr.u32 	%r4069, %r4068, 5;
	mul.wide.u32 	%rd2205, %r4069, 4;
	sub.s64 	%rd144, %rd1, %rd2205;
	ld.local.u32 	%r10152, [%rd144+24];
	ld.local.u32 	%r10153, [%rd144+20];
	setp.eq.s32 	%p157, %r258, 0;
	@%p157 bra 	$L__BB0_161;
	shf.l.wrap.b32 	%r10152, %r10153, %r10152, %r258;
	ld.local.u32 	%r4070, [%rd144+16];
	shf.l.wrap.b32 	%r10153, %r4070, %r10153, %r258;
$L__BB0_161:
	shr.u32 	%r4071, %r10152, 30;
	shf.l.wrap.b32 	%r4072, %r10153, %r10152, 2;
	shl.b32 	%r4073, %r10153, 2;
	shr.u32 	%r4074, %r4072, 31;
	add.s32 	%r4075, %r4074, %r4071;
	neg.s32 	%r4076, %r4075;
	setp.lt.s32 	%p158, %r254, 0;
	selp.b32 	%r10154, %r4076, %r4075, %p158;
	xor.b32  	%r4077, %r4072, %r254;
	shr.s32 	%r4078, %r4072, 31;
	xor.b32  	%r4079, %r4078, %r4072;
	xor.b32  	%r4080, %r4078, %r4073;
	cvt.u64.u32 	%rd2206, %r4079;
	shl.b64 	%rd2207, %rd2206, 32;
	cvt.u64.u32 	%rd2208, %r4080;
	or.b64  	%rd2209, %rd2207, %rd2208;
	cvt.rn.f64.s64 	%fd39, %rd2209;
	mul.f64 	%fd40, %fd39, 0d3BF921FB54442D19;
	cvt.rn.f32.f64 	%f1608, %fd40;
	neg.f32 	%f1609, %f1608;
	setp.lt.s32 	%p159, %r4077, 0;
	selp.f32 	%f6189, %f1609, %f1608, %p159;
$L__BB0_162:
	setp.ltu.f32 	%p160, %f27, 0f47CE4780;
	add.s32 	%r4082, %r10154, 1;
	mul.rn.f32 	%f1611, %f6189, %f6189;
	and.b32  	%r4083, %r10154, 1;
	setp.eq.b32 	%p161, %r4083, 1;
	selp.f32 	%f1612, %f6189, 0f3F800000, %p161;
	fma.rn.f32 	%f1613, %f1611, %f1612, 0f00000000;
	fma.rn.f32 	%f1614, %f1611, 0f37CBAC00, 0fBAB607ED;
	selp.f32 	%f1615, 0fB94D4153, %f1614, %p161;
	selp.f32 	%f1616, 0f3C0885E4, 0f3D2AAABB, %p161;
	fma.rn.f32 	%f1617, %f1615, %f1611, %f1616;
	selp.f32 	%f1618, 0fBE2AAAA8, 0fBEFFFFFF, %p161;
	fma.rn.f32 	%f1619, %f1617, %f1611, %f1618;
	fma.rn.f32 	%f1620, %f1619, %f1613, %f1612;
	and.b32  	%r4084, %r4082, 2;
	setp.eq.s32 	%p162, %r4084, 0;
	mov.f32 	%f1621, 0f00000000;
	sub.f32 	%f1622, %f1621, %f1620;
	selp.f32 	%f1623, %f1620, %f1622, %p162;
	mul.f32 	%f95, %f91, %f1623;
	mov.u32 	%r10158, %r11230;
	mov.f32 	%f6190, %f6458;
	@%p160 bra 	$L__BB0_170;
	setp.neu.f32 	%p163, %f27, 0f7F800000;
	@%p163 bra 	$L__BB0_165;
	mov.f32 	%f1626, 0f00000000;
	mul.rn.f32 	%f6190, %f25, %f1626;
	mov.b32 	%r10158, 0;
	bra.uni 	$L__BB0_170;
$L__BB0_165:
	mov.b32 	%r267, %f25;
	shl.b32 	%r4086, %r267, 8;
	or.b32  	%r268, %r4086, -2147483648;
	mov.b64 	%rd4428, 0;
	mov.b32 	%r10155, 0;
	mov.u64 	%rd4426, __cudart_i2opi_f;
	mov.u64 	%rd4427, %rd1;
$L__BB0_166:
	.pragma "nounroll";
	ld.global.nc.u32 	%r4087, [%rd4426];
	mad.wide.u32 	%rd2212, %r4087, %r268, %rd4428;
	shr.u64 	%rd4428, %rd2212, 32;
	st.local.u32 	[%rd4427], %rd2212;
	add.s32 	%r10155, %r10155, 1;
	add.s64 	%rd4427, %rd4427, 4;
	add.s64 	%rd4426, %rd4426, 4;
	setp.ne.s32 	%p164, %r10155, 6;
	@%p164 bra 	$L__BB0_166;
	shr.u32 	%r4088, %r267, 23;
	st.local.u32 	[%rd1+24], %rd4428;
	and.b32  	%r271, %r4088, 31;
	and.b32  	%r4089, %r4088, 224;
	add.s32 	%r4090, %r4089, -128;
	shr.u32 	%r4091, %r4090, 5;
	mul.wide.u32 	%rd2213, %r4091, 4;
	sub.s64 	%rd151, %rd1, %rd2213;
	ld.local.u32 	%r10156, [%rd151+24];
	ld.local.u32 	%r10157, [%rd151+20];
	setp.eq.s32 	%p165, %r271, 0;
	@%p165 bra 	$L__BB0_169;
	shf.l.wrap.b32 	%r10156, %r10157, %r10156, %r271;
	ld.local.u32 	%r4092, [%rd151+16];
	shf.l.wrap.b32 	%r10157, %r4092, %r10157, %r271;
$L__BB0_169:
	shr.u32 	%r4093, %r10156, 30;
	shf.l.wrap.b32 	%r4094, %r10157, %r10156, 2;
	shl.b32 	%r4095, %r10157, 2;
	shr.u32 	%r4096, %r4094, 31;
	add.s32 	%r4097, %r4096, %r4093;
	neg.s32 	%r4098, %r4097;
	setp.lt.s32 	%p166, %r267, 0;
	selp.b32 	%r10158, %r4098, %r4097, %p166;
	xor.b32  	%r4099, %r4094, %r267;
	shr.s32 	%r4100, %r4094, 31;
	xor.b32  	%r4101, %r4100, %r4094;
	xor.b32  	%r4102, %r4100, %r4095;
	cvt.u64.u32 	%rd2214, %r4101;
	shl.b64 	%rd2215, %rd2214, 32;
	cvt.u64.u32 	%rd2216, %r4102;
	or.b64  	%rd2217, %rd2215, %rd2216;
	cvt.rn.f64.s64 	%fd41, %rd2217;
	mul.f64 	%fd42, %fd41, 0d3BF921FB54442D19;
	cvt.rn.f32.f64 	%f1624, %fd42;
	neg.f32 	%f1625, %f1624;
	setp.lt.s32 	%p167, %r4099, 0;
	selp.f32 	%f6190, %f1625, %f1624, %p167;
$L__BB0_170:
	setp.ltu.f32 	%p168, %f13, 0f47CE4780;
	add.s32 	%r4104, %r10158, 1;
	mul.rn.f32 	%f1627, %f6190, %f6190;
	and.b32  	%r4105, %r10158, 1;
	setp.eq.b32 	%p169, %r4105, 1;
	selp.f32 	%f1628, %f6190, 0f3F800000, %p169;
	fma.rn.f32 	%f1629, %f1627, %f1628, 0f00000000;
	fma.rn.f32 	%f1630, %f1627, 0f37CBAC00, 0fBAB607ED;
	selp.f32 	%f1631, 0fB94D4153, %f1630, %p169;
	selp.f32 	%f1632, 0f3C0885E4, 0f3D2AAABB, %p169;
	fma.rn.f32 	%f1633, %f1631, %f1627, %f1632;
	selp.f32 	%f1634, 0fBE2AAAA8, 0fBEFFFFFF, %p169;
	fma.rn.f32 	%f1635, %f1633, %f1627, %f1634;
	fma.rn.f32 	%f1636, %f1635, %f1629, %f1628;
	and.b32  	%r4106, %r4104, 2;
	setp.eq.s32 	%p170, %r4106, 0;
	mov.f32 	%f1637, 0f00000000;
	sub.f32 	%f1638, %f1637, %f1636;
	selp.f32 	%f1639, %f1636, %f1638, %p170;
	mul.f32 	%f1640, %f95, %f1639;
	sub.f32 	%f99, %f83, %f1640;
	mov.u32 	%r10162, %r11222;
	mov.f32 	%f6191, %f6456;
	@%p168 bra 	$L__BB0_178;
	setp.neu.f32 	%p171, %f13, 0f7F800000;
	@%p171 bra 	$L__BB0_173;
	mov.f32 	%f1643, 0f00000000;
	mul.rn.f32 	%f6191, %f11, %f1643;
	mov.b32 	%r10162, 0;
	bra.uni 	$L__BB0_178;
$L__BB0_173:
	mov.b32 	%r280, %f11;
	shl.b32 	%r4108, %r280, 8;
	or.b32  	%r281, %r4108, -2147483648;
	mov.b64 	%rd4431, 0;
	mov.b32 	%r10159, 0;
	mov.u64 	%rd4429, __cudart_i2opi_f;
	mov.u64 	%rd4430, %rd1;
$L__BB0_174:
	.pragma "nounroll";
	ld.global.nc.u32 	%r4109, [%rd4429];
	mad.wide.u32 	%rd2220, %r4109, %r281, %rd4431;
	shr.u64 	%rd4431, %rd2220, 32;
	st.local.u32 	[%rd4430], %rd2220;
	add.s32 	%r10159, %r10159, 1;
	add.s64 	%rd4430, %rd4430, 4;
	add.s64 	%rd4429, %rd4429, 4;
	setp.ne.s32 	%p172, %r10159, 6;
	@%p172 bra 	$L__BB0_174;
	shr.u32 	%r4110, %r280, 23;
	st.local.u32 	[%rd1+24], %rd4431;
	and.b32  	%r284, %r4110, 31;
	and.b32  	%r4111, %r4110, 224;
	add.s32 	%r4112, %r4111, -128;
	shr.u32 	%r4113, %r4112, 5;
	mul.wide.u32 	%rd2221, %r4113, 4;
	sub.s64 	%rd158, %rd1, %rd2221;
	ld.local.u32 	%r10160, [%rd158+24];
	ld.local.u32 	%r10161, [%rd158+20];
	setp.eq.s32 	%p173, %r284, 0;
	@%p173 bra 	$L__BB0_177;
	shf.l.wrap.b32 	%r10160, %r10161, %r10160, %r284;
	ld.local.u32 	%r4114, [%rd158+16];
	shf.l.wrap.b32 	%r10161, %r4114, %r10161, %r284;
$L__BB0_177:
	shr.u32 	%r4115, %r10160, 30;
	shf.l.wrap.b32 	%r4116, %r10161, %r10160, 2;
	shl.b32 	%r4117, %r10161, 2;
	shr.u32 	%r4118, %r4116, 31;
	add.s32 	%r4119, %r4118, %r4115;
	neg.s32 	%r4120, %r4119;
	setp.lt.s32 	%p174, %r280, 0;
	selp.b32 	%r10162, %r4120, %r4119, %p174;
	xor.b32  	%r4121, %r4116, %r280;
	shr.s32 	%r4122, %r4116, 31;
	xor.b32  	%r4123, %r4122, %r4116;
	xor.b32  	%r4124, %r4122, %r4117;
	cvt.u64.u32 	%rd2222, %r4123;
	shl.b64 	%rd2223, %rd2222, 32;
	cvt.u64.u32 	%rd2224, %r4124;
	or.b64  	%rd2225, %rd2223, %rd2224;
	cvt.rn.f64.s64 	%fd43, %rd2225;
	mul.f64 	%fd44, %fd43, 0d3BF921FB54442D19;
	cvt.rn.f32.f64 	%f1641, %fd44;
	neg.f32 	%f1642, %f1641;
	setp.lt.s32 	%p175, %r4121, 0;
	selp.f32 	%f6191, %f1642, %f1641, %p175;
$L__BB0_178:
	setp.ltu.f32 	%p176, %f6, 0f47CE4780;
	mul.rn.f32 	%f1644, %f6191, %f6191;
	and.b32  	%r4126, %r10162, 1;
	setp.eq.b32 	%p177, %r4126, 1;
	selp.f32 	%f1645, 0f3F800000, %f6191, %p177;
	fma.rn.f32 	%f1646, %f1644, %f1645, 0f00000000;
	fma.rn.f32 	%f1647, %f1644, 0f37CBAC00, 0fBAB607ED;
	selp.f32 	%f1648, %f1647, 0fB94D4153, %p177;
	selp.f32 	%f1649, 0f3D2AAABB, 0f3C0885E4, %p177;
	fma.rn.f32 	%f1650, %f1648, %f1644, %f1649;
	selp.f32 	%f1651, 0fBEFFFFFF, 0fBE2AAAA8, %p177;
	fma.rn.f32 	%f1652, %f1650, %f1644, %f1651;
	fma.rn.f32 	%f1653, %f1652, %f1646, %f1645;
	and.b32  	%r4127, %r10162, 2;
	setp.eq.s32 	%p178, %r4127, 0;
	mov.f32 	%f1654, 0f00000000;
	sub.f32 	%f1655, %f1654, %f1653;
	selp.f32 	%f103, %f1653, %f1655, %p178;
	mov.u32 	%r10166, %r11218;
	mov.f32 	%f6192, %f6455;
	@%p176 bra 	$L__BB0_186;
	setp.neu.f32 	%p179, %f6, 0f7F800000;
	@%p179 bra 	$L__BB0_181;
	mov.f32 	%f1658, 0f00000000;
	mul.rn.f32 	%f6192, %f4, %f1658;
	mov.b32 	%r10166, 0;
	bra.uni 	$L__BB0_186;
$L__BB0_181:
	mov.b32 	%r293, %f4;
	shl.b32 	%r4129, %r293, 8;
	or.b32  	%r294, %r4129, -2147483648;
	mov.b64 	%rd4434, 0;
	mov.b32 	%r10163, 0;
	mov.u64 	%rd4432, __cudart_i2opi_f;
	mov.u64 	%rd4433, %rd1;
$L__BB0_182:
	.pragma "nounroll";
	ld.global.nc.u32 	%r4130, [%rd4432];
	mad.wide.u32 	%rd2228, %r4130, %r294, %rd4434;
	shr.u64 	%rd4434, %rd2228, 32;
	st.local.u32 	[%rd4433], %rd2228;
	add.s32 	%r10163, %r10163, 1;
	add.s64 	%rd4433, %rd4433, 4;
	add.s64 	%rd4432, %rd4432, 4;
	setp.ne.s32 	%p180, %r10163, 6;
	@%p180 bra 	$L__BB0_182;
	shr.u32 	%r4131, %r293, 23;
	st.local.u32 	[%rd1+24], %rd4434;
	and.b32  	%r297, %r4131, 31;
	and.b32  	%r4132, %r4131, 224;
	add.s32 	%r4133, %r4132, -128;
	shr.u32 	%r4134, %r4133, 5;
	mul.wide.u32 	%rd2229, %r4134, 4;
	sub.s64 	%rd165, %rd1, %rd2229;
	ld.local.u32 	%r10164, [%rd165+24];
	ld.local.u32 	%r10165, [%rd165+20];
	setp.eq.s32 	%p181, %r297, 0;
	@%p181 bra 	$L__BB0_185;
	shf.l.wrap.b32 	%r10164, %r10165, %r10164, %r297;
	ld.local.u32 	%r4135, [%rd165+16];
	shf.l.wrap.b32 	%r10165, %r4135, %r10165, %r297;
$L__BB0_185:
	shr.u32 	%r4136, %r10164, 30;
	shf.l.wrap.b32 	%r4137, %r10165, %r10164, 2;
	shl.b32 	%r4138, %r10165, 2;
	shr.u32 	%r4139, %r4137, 31;
	add.s32 	%r4140, %r4139, %r4136;
	neg.s32 	%r4141, %r4140;
	setp.lt.s32 	%p182, %r293, 0;
	selp.b32 	%r10166, %r4141, %r4140, %p182;
	xor.b32  	%r4142, %r4137, %r293;
	shr.s32 	%r4143, %r4137, 31;
	xor.b32  	%r4144, %r4143, %r4137;
	xor.b32  	%r4145, %r4143, %r4138;
	cvt.u64.u32 	%rd2230, %r4144;
	shl.b64 	%rd2231, %rd2230, 32;
	cvt.u64.u32 	%rd2232, %r4145;
	or.b64  	%rd2233, %rd2231, %rd2232;
	cvt.rn.f64.s64 	%fd45, %rd2233;
	mul.f64 	%fd46, %fd45, 0d3BF921FB54442D19;
	cvt.rn.f32.f64 	%f1656, %fd46;
	neg.f32 	%f1657, %f1656;
	setp.lt.s32 	%p183, %r4142, 0;
	selp.f32 	%f6192, %f1657, %f1656, %p183;
$L__BB0_186:
	setp.ltu.f32 	%p184, %f13, 0f47CE4780;
	add.s32 	%r4147, %r10166, 1;
	mul.rn.f32 	%f1659, %f6192, %f6192;
	and.b32  	%r4148, %r10166, 1;
	setp.eq.b32 	%p185, %r4148, 1;
	selp.f32 	%f1660, %f6192, 0f3F800000, %p185;
	fma.rn.f32 	%f1661, %f1659, %f1660, 0f00000000;
	fma.rn.f32 	%f1662, %f1659, 0f37CBAC00, 0fBAB607ED;
	selp.f32 	%f1663, 0fB94D4153, %f1662, %p185;
	selp.f32 	%f1664, 0f3C0885E4, 0f3D2AAABB, %p185;
	fma.rn.f32 	%f1665, %f1663, %f1659, %f1664;
	selp.f32 	%f1666, 0fBE2AAAA8, 0fBEFFFFFF, %p185;
	fma.rn.f32 	%f1667, %f1665, %f1659, %f1666;
	fma.rn.f32 	%f1668, %f1667, %f1661, %f1660;
	and.b32  	%r4149, %r4147, 2;
	setp.eq.s32 	%p186, %r4149, 0;
	mov.f32 	%f1669, 0f00000000;
	sub.f32 	%f1670, %f1669, %f1668;
	selp.f32 	%f1671, %f1668, %f1670, %p186;
	add.f32 	%f1672, %f103, %f103;
	mul.f32 	%f107, %f1672, %f1671;
	mov.u32 	%r10170, %r11222;
	mov.f32 	%f6193, %f6456;
	@%p184 bra 	$L__BB0_194;
	setp.neu.f32 	%p187, %f13, 0f7F800000;
	@%p187 bra 	$L__BB0_189;
	mov.f32 	%f1675, 0f00000000;
	mul.rn.f32 	%f6193, %f11, %f1675;
	mov.b32 	%r10170, 0;
	bra.uni 	$L__BB0_194;
$L__BB0_189:
	mov.b32 	%r306, %f11;
	shl.b32 	%r4151, %r306, 8;
	or.b32  	%r307, %r4151, -2147483648;
	mov.b64 	%rd4437, 0;
	mov.b32 	%r10167, 0;
	mov.u64 	%rd4435, __cudart_i2opi_f;
	mov.u64 	%rd4436, %rd1;
$L__BB0_190:
	.pragma "nounroll";
	ld.global.nc.u32 	%r4152, [%rd4435];
	mad.wide.u32 	%rd2236, %r4152, %r307, %rd4437;
	shr.u64 	%rd4437, %rd2236, 32;
	st.local.u32 	[%rd4436], %rd2236;
	add.s32 	%r10167, %r10167, 1;
	add.s64 	%rd4436, %rd4436, 4;
	add.s64 	%rd4435, %rd4435, 4;
	setp.ne.s32 	%p188, %r10167, 6;
	@%p188 bra 	$L__BB0_190;
	shr.u32 	%r4153, %r306, 23;
	st.local.u32 	[%rd1+24], %rd4437;
	and.b32  	%r310, %r4153, 31;
	and.b32  	%r4154, %r4153, 224;
	add.s32 	%r4155, %r4154, -128;
	shr.u32 	%r4156, %r4155, 5;
	mul.wide.u32 	%rd2237, %r4156, 4;
	sub.s64 	%rd172, %rd1, %rd2237;
	ld.local.u32 	%r10168, [%rd172+24];
	ld.local.u32 	%r10169, [%rd172+20];
	setp.eq.s32 	%p189, %r310, 0;
	@%p189 bra 	$L__BB0_193;
	shf.l.wrap.b32 	%r10168, %r10169, %r10168, %r310;
	ld.local.u32 	%r4157, [%rd172+16];
	shf.l.wrap.b32 	%r10169, %r4157, %r10169, %r310;
$L__BB0_193:
	shr.u32 	%r4158, %r10168, 30;
	shf.l.wrap.b32 	%r4159, %r10169, %r10168, 2;
	shl.b32 	%r4160, %r10169, 2;
	shr.u32 	%r4161, %r4159, 31;
	add.s32 	%r4162, %r4161, %r4158;
	neg.s32 	%r4163, %r4162;
	setp.lt.s32 	%p190, %r306, 0;
	selp.b32 	%r10170, %r4163, %r4162, %p190;
	xor.b32  	%r4164, %r4159, %r306;
	shr.s32 	%r4165, %r4159, 31;
	xor.b32  	%r4166, %r4165, %r4159;
	xor.b32  	%r4167, %r4165, %r4160;
	cvt.u64.u32 	%rd2238, %r4166;
	shl.b64 	%rd2239, %rd2238, 32;
	cvt.u64.u32 	%rd2240, %r4167;
	or.b64  	%rd2241, %rd2239, %rd2240;
	cvt.rn.f64.s64 	%fd47, %rd2241;
	mul.f64 	%fd48, %fd47, 0d3BF921FB54442D19;
	cvt.rn.f32.f64 	%f1673, %fd48;
	neg.f32 	%f1674, %f1673;
	setp.lt.s32 	%p191, %r4164, 0;
	selp.f32 	%f6193, %f1674, %f1673, %p191;
$L__BB0_194:
	setp.ltu.f32 	%p192, %f20, 0f47CE4780;
	add.s32 	%r4169, %r10170, 1;
	mul.rn.f32 	%f1676, %f6193, %f6193;
	and.b32  	%r4170, %r10170, 1;
	setp.eq.b32 	%p193, %r4170, 1;
	selp.f32 	%f1677, %f6193, 0f3F800000, %p193;
	fma.rn.f32 	%f1678, %f1676, %f1677, 0f00000000;
	fma.rn.f32 	%f1679, %f1676, 0f37CBAC00, 0fBAB607ED;
	selp.f32 	%f1680, 0fB94D4153, %f1679, %p193;
	selp.f32 	%f1681, 0f3C0885E4, 0f3D2AAABB, %p193;
	fma.rn.f32 	%f1682, %f1680, %f1676, %f1681;
	selp.f32 	%f1683, 0fBE2AAAA8, 0fBEFFFFFF, %p193;
	fma.rn.f32 	%f1684, %f1682, %f1676, %f1683;
	fma.rn.f32 	%f1685, %f1684, %f1678, %f1677;
	and.b32  	%r4171, %r4169, 2;
	setp.eq.s32 	%p194, %r4171, 0;
	mov.f32 	%f1686, 0f00000000;
	sub.f32 	%f1687, %f1686, %f1685;
	selp.f32 	%f1688, %f1685, %f1687, %p194;
	mul.f32 	%f111, %f107, %f1688;
	mov.u32 	%r10174, %r11226;
	mov.f32 	%f6194, %f6457;
	@%p192 bra 	$L__BB0_202;
	setp.neu.f32 	%p195, %f20, 0f7F800000;
	@%p195 bra 	$L__BB0_197;
	mov.f32 	%f1691, 0f00000000;
	mul.rn.f32 	%f6194, %f18, %f1691;
	mov.b32 	%r10174, 0;
	bra.uni 	$L__BB0_202;
$L__BB0_197:
	mov.b32 	%r319, %f18;
	shl.b32 	%r4173, %r319, 8;
	or.b32  	%r320, %r4173, -2147483648;
	mov.b64 	%rd4440, 0;
	mov.b32 	%r10171, 0;
	mov.u64 	%rd4438, __cudart_i2opi_f;
	mov.u64 	%rd4439, %rd1;
$L__BB0_198:
	.pragma "nounroll";
	ld.global.nc.u32 	%r4174, [%rd4438];
	mad.wide.u32 	%rd2244, %r4174, %r320, %rd4440;
	shr.u64 	%rd4440, %rd2244, 32;
	st.local.u32 	[%rd4439], %rd2244;
	add.s32 	%r10171, %r10171, 1;
	add.s64 	%rd4439, %rd4439, 4;
	add.s64 	%rd4438, %rd4438, 4;
	setp.ne.s32 	%p196, %r10171, 6;
	@%p196 bra 	$L__BB0_198;
	shr.u32 	%r4175, %r319, 23;
	st.local.u32 	[%rd1+24], %rd4440;
	and.b32  	%r323, %r4175, 31;
	and.b32  	%r4176, %r4175, 224;
	add.s32 	%r4177, %r4176, -128;
	shr.u32 	%r4178, %r4177, 5;
	mul.wide.u32 	%rd2245, %r4178, 4;
	sub.s64 	%rd179, %rd1, %rd2245;
	ld.local.u32 	%r10172, [%rd179+24];
	ld.local.u32 	%r10173, [%rd179+20];
	setp.eq.s32 	%p197, %r323, 0;
	@%p197 bra 	$L__BB0_201;
	shf.l.wrap.b32 	%r10172, %r10173, %r10172, %r323;
	ld.local.u32 	%r4179, [%rd179+16];
	shf.l.wrap.b32 	%r10173, %r4179, %r10173, %r323;
$L__BB0_201:
	shr.u32 	%r4180, %r10172, 30;
	shf.l.wrap.b32 	%r4181, %r10173, %r10172, 2;
	shl.b32 	%r4182, %r10173, 2;
	shr.u32 	%r4183, %r4181, 31;
	add.s32 	%r4184, %r4183, %r4180;
	neg.s32 	%r4185, %r4184;
	setp.lt.s32 	%p198, %r319, 0;
	selp.b32 	%r10174, %r4185, %r4184, %p198;
	xor.b32  	%r4186, %r4181, %r319;
	shr.s32 	%r4187, %r4181, 31;
	xor.b32  	%r4188, %r4187, %r4181;
	xor.b32  	%r4189, %r4187, %r4182;
	cvt.u64.u32 	%rd2246, %r4188;
	shl.b64 	%rd2247, %rd2246, 32;
	cvt.u64.u32 	%rd2248, %r4189;
	or.b64  	%rd2249, %rd2247, %rd2248;
	cvt.rn.f64.s64 	%fd49, %rd2249;
	mul.f64 	%fd50, %fd49, 0d3BF921FB54442D19;
	cvt.rn.f32.f64 	%f1689, %fd50;
	neg.f32 	%f1690, %f1689;
	setp.lt.s32 	%p199, %r4186, 0;
	selp.f32 	%f6194, %f1690, %f1689, %p199;
$L__BB0_202:
	setp.ltu.f32 	%p200, %f27, 0f47CE4780;
	add.s32 	%r4191, %r10174, 1;
	mul.rn.f32 	%f1692, %f6194, %f6194;
	and.b32  	%r4192, %r10174, 1;
	setp.eq.b32 	%p201, %r4192, 1;
	selp.f32 	%f1693, %f6194, 0f3F800000, %p201;
	fma.rn.f32 	%f1694, %f1692, %f1693, 0f00000000;
	fma.rn.f32 	%f1695, %f1692, 0f37CBAC00, 0fBAB607ED;
	selp.f32 	%f1696, 0fB94D4153, %f1695, %p201;
	selp.f32 	%f1697, 0f3C0885E4, 0f3D2AAABB, %p201;
	fma.rn.f32 	%f1698, %f1696, %f1692, %f1697;
	selp.f32 	%f1699, 0fBE2AAAA8, 0fBEFFFFFF, %p201;
	fma.rn.f32 	%f1700, %f1698, %f1692, %f1699;
	fma.rn.f32 	%f1701, %f1700, %f1694, %f1693;
	and.b32  	%r4193, %r4191, 2;
	setp.eq.s32 	%p202, %r4193, 0;
	mov.f32 	%f1702, 0f00000000;
	sub.f32 	%f1703, %f1702, %f1701;
	selp.f32 	%f1704, %f1701, %f1703, %p202;
	mul.f32 	%f115, %f111, %f1704;
	mov.u32 	%r10178, %r11230;
	mov.f32 	%f6195, %f6458;
	@%p200 bra 	$L__BB0_210;
	setp.neu.f32 	%p203, %f27, 0f7F800000;
	@%p203 bra 	$L__BB0_205;
	mov.f32 	%f1707, 0f00000000;
	mul.rn.f32 	%f6195, %f25, %f1707;
	mov.b32 	%r10178, 0;
	bra.uni 	$L__BB0_210;
$L__BB0_205:
	mov.b32 	%r332, %f25;
	shl.b32 	%r4195, %r332, 8;
	or.b32  	%r333, %r4195, -2147483648;
	mov.b64 	%rd4443, 0;
	mov.b32 	%r10175, 0;
	mov.u64 	%rd4441, __cudart_i2opi_f;
	mov.u64 	%rd4442, %rd1;
$L__BB0_206:
	.pragma "nounroll";
	ld.global.nc.u32 	%r4196, [%rd4441];
	mad.wide.u32 	%rd2252, %r4196, %r333, %rd4443;
	shr.u64 	%rd4443, %rd2252, 32;
	st.local.u32 	[%rd4442], %rd2252;
	add.s32 	%r10175, %r10175, 1;
	add.s64 	%rd4442, %rd4442, 4;
	add.s64 	%rd4441, %rd4441, 4;
	setp.ne.s32 	%p204, %r10175, 6;
	@%p204 bra 	$L__BB0_206;
	shr.u32 	%r4197, %r332, 23;
	st.local.u32 	[%rd1+24], %rd4443;
	and.b32  	%r336, %r4197, 31;
	and.b32  	%r4198, %r4197, 224;
	add.s32 	%r4199, %r4198, -128;
	shr.u32 	%r4200, %r4199, 5;
	mul.wide.u32 	%rd2253, %r4200, 4;
	sub.s64 	%rd186, %rd1, %rd2253;
	ld.local.u32 	%r10176, [%rd186+24];
	ld.local.u32 	%r10177, [%rd186+20];
	setp.eq.s32 	%p205, %r336, 0;
	@%p205 bra 	$L__BB0_209;
	shf.l.wrap.b32 	%r10176, %r10177, %r10176, %r336;
	ld.local.u32 	%r4201, [%rd186+16];
	shf.l.wrap.b32 	%r10177, %r4201, %r10177, %r336;
$L__BB0_209:
	shr.u32 	%r4202, %r10176, 30;
	shf.l.wrap.b32 	%r4203, %r10177, %r10176, 2;
	shl.b32 	%r4204, %r10177, 2;
	shr.u32 	%r4205, %r4203, 31;
	add.s32 	%r4206, %r4205, %r4202;
	neg.s32 	%r4207, %r4206;
	setp.lt.s32 	%p206, %r332, 0;
	selp.b32 	%r10178, %r4207, %r4206, %p206;
	xor.b32  	%r4208, %r4203, %r332;
	shr.s32 	%r4209, %r4203, 31;
	xor.b32  	%r4210, %r4209, %r4203;
	xor.b32  	%r4211, %r4209, %r4204;
	cvt.u64.u32 	%rd2254, %r4210;
	shl.b64 	%rd2255, %rd2254, 32;
	cvt.u64.u32 	%rd2256, %r4211;
	or.b64  	%rd2257, %rd2255, %rd2256;
	cvt.rn.f64.s64 	%fd51, %rd2257;
	mul.f64 	%fd52, %fd51, 0d3BF921FB54442D19;
	cvt.rn.f32.f64 	%f1705, %fd52;
	neg.f32 	%f1706, %f1705;
	setp.lt.s32 	%p207, %r4208, 0;
	selp.f32 	%f6195, %f1706, %f1705, %p207;
$L__BB0_210:
	setp.ltu.f32 	%p208, %f13, 0f47CE4780;
	add.s32 	%r4213, %r10178, 1;
	mul.rn.f32 	%f1708, %f6195, %f6195;
	and.b32  	%r4214, %r10178, 1;
	setp.eq.b32 	%p209, %r4214, 1;
	selp.f32 	%f1709, %f6195, 0f3F800000, %p209;
	fma.rn.f32 	%f1710, %f1708, %f1709, 0f00000000;
	fma.rn.f32 	%f1711, %f1708, 0f37CBAC00, 0fBAB607ED;
	selp.f32 	%f1712, 0fB94D4153, %f1711, %p209;
	selp.f32 	%f1713, 0f3C0885E4, 0f3D2AAABB, %p209;
	fma.rn.f32 	%f1714, %f1712, %f1708, %f1713;
	selp.f32 	%f1715, 0fBE2AAAA8, 0fBEFFFFFF, %p209;
	fma.rn.f32 	%f1716, %f1714, %f1708, %f1715;
	fma.rn.f32 	%f1717, %f1716, %f1710, %f1709;
	and.b32  	%r4215, %r4213, 2;
	setp.eq.s32 	%p210, %r4215, 0;
	mov.f32 	%f1718, 0f00000000;
	sub.f32 	%f1719, %f1718, %f1717;
	selp.f32 	%f1720, %f1717, %f1719, %p210;
	fma.rn.f32 	%f119, %f115, %f1720, %f99;
	mov.u32 	%r10182, %r11222;
	mov.f32 	%f6196, %f6456;
	@%p208 bra 	$L__BB0_218;
	setp.neu.f32 	%p211, %f13, 0f7F800000;
	@%p211 bra 	$L__BB0_213;
	mov.f32 	%f1723, 0f00000000;
	mul.rn.f32 	%f6196, %f11, %f1723;
	mov.b32 	%r10182, 0;
	bra.uni 	$L__BB0_218;
$L__BB0_213:
	mov.b32 	%r345, %f11;
	shl.b32 	%r4217, %r345, 8;
	or.b32  	%r346, %r4217, -2147483648;
	mov.b64 	%rd4446, 0;
	mov.b32 	%r10179, 0;
	mov.u64 	%rd4444, __cudart_i2opi_f;
	mov.u64 	%rd4445, %rd1;
$L__BB0_214:
	.pragma "nounroll";
	ld.global.nc.u32 	%r4218, [%rd4444];
	mad.wide.u32 	%rd2260, %r4218, %r346, %rd4446;
	shr.u64 	%rd4446, %rd2260, 32;
	st.local.u32 	[%rd4445], %rd2260;
	add.s32 	%r10179, %r10179, 1;
	add.s64 	%rd4445, %rd4445, 4;
	add.s64 	%rd4444, %rd4444, 4;
	setp.ne.s32 	%p212, %r10179, 6;
	@%p212 bra 	$L__BB0_214;
	shr.u32 	%r4219, %r345, 23;
	st.local.u32 	[%rd1+24], %rd4446;
	and.b32  	%r349, %r4219, 31;
	and.b32  	%r4220, %r4219, 224;
	add.s32 	%r4221, %r4220, -128;
	shr.u32 	%r4222, %r4221, 5;
	mul.wide.u32 	%rd2261, %r4222, 4;
	sub.s64 	%rd193, %rd1, %rd2261;
	ld.local.u32 	%r10180, [%rd193+24];
	ld.local.u32 	%r10181, [%rd193+20];
	setp.eq.s32 	%p213, %r349, 0;
	@%p213 bra 	$L__BB0_217;
	shf.l.wrap.b32 	%r10180, %r10181, %r10180, %r349;
	ld.local.u32 	%r4223, [%rd193+16];
	shf.l.wrap.b32 	%r10181, %r4223, %r10181, %r349;
$L__BB0_217:
	shr.u32 	%r4224, %r10180, 30;
	shf.l.wrap.b32 	%r4225, %r10181, %r10180, 2;
	shl.b32 	%r4226, %r10181, 2;
	shr.u32 	%r4227, %r4225, 31;
	add.s32 	%r4228, %r4227, %r4224;
	neg.s32 	%r4229, %r4228;
	setp.lt.s32 	%p214, %r345, 0;
	selp.b32 	%r10182, %r4229, %r4228, %p214;
	xor.b32  	%r4230, %r4225, %r345;
	shr.s32 	%r4231, %r4225, 31;
	xor.b32  	%r4232, %r4231, %r4225;
	xor.b32  	%r4233, %r4231, %r4226;
	cvt.u64.u32 	%rd2262, %r4232;
	shl.b64 	%rd2263, %rd2262, 32;
	cvt.u64.u32 	%rd2264, %r4233;
	or.b64  	%rd2265, %rd2263, %rd2264;
	cvt.rn.f64.s64 	%fd53, %rd2265;
	mul.f64 	%fd54, %fd53, 0d3BF921FB54442D19;
	cvt.rn.f32.f64 	%f1721, %fd54;
	neg.f32 	%f1722, %f1721;
	setp.lt.s32 	%p215, %r4230, 0;
	selp.f32 	%f6196, %f1722, %f1721, %p215;
$L__BB0_218:
	setp.ltu.f32 	%p216, %f6, 0f47CE4780;
	mul.rn.f32 	%f1724, %f6196, %f6196;
	and.b32  	%r4235, %r10182, 1;
	setp.eq.b32 	%p217, %r4235, 1;
	selp.f32 	%f1725, 0f3F800000, %f6196, %p217;
	fma.rn.f32 	%f1726, %f1724, %f1725, 0f00000000;
	fma.rn.f32 	%f1727, %f1724, 0f37CBAC00, 0fBAB607ED;
	selp.f32 	%f1728, %f1727, 0fB94D4153, %p217;
	selp.f32 	%f1729, 0f3D2AAABB, 0f3C0885E4, %p217;
	fma.rn.f32 	%f1730, %f1728, %f1724, %f1729;
	selp.f32 	%f1731, 0fBEFFFFFF, 0fBE2AAAA8, %p217;
	fma.rn.f32 	%f1732, %f1730, %f1724, %f1731;
	fma.rn.f32 	%f1733, %f1732, %f1726, %f1725;
	and.b32  	%r4236, %r10182, 2;
	setp.eq.s32 	%p218, %r4236, 0;
	mov.f32 	%f1734, 0f00000000;
	sub.f32 	%f1735, %f1734, %f1733;
	selp.f32 	%f123, %f1733, %f1735, %p218;
	mov.u32 	%r10186, %r11218;
	mov.f32 	%f6197, %f6455;
	@%p216 bra 	$L__BB0_226;
	setp.neu.f32 	%p219, %f6, 0f7F800000;
	@%p219 bra 	$L__BB0_221;
	mov.f32 	%f1738, 0f00000000;
	mul.rn.f32 	%f6197, %f4, %f1738;
	mov.b32 	%r10186, 0;
	bra.uni 	$L__BB0_226;
$L__BB0_221:
	mov.b32 	%r358, %f4;
	shl.b32 	%r4238, %r358, 8;
	or.b32  	%r359, %r4238, -2147483648;
	mov.b64 	%rd4449, 0;
	mov.b32 	%r10183, 0;
	mov.u64 	%rd4447, __cudart_i2opi_f;
	mov.u64 	%rd4448, %rd1;
$L__BB0_222:
	.pragma "nounroll";
	ld.global.nc.u32 	%r4239, [%rd4447];
	mad.wide.u32 	%rd2268, %r4239, %r359, %rd4449;
	shr.u64 	%rd4449, %rd2268, 32;
	st.local.u32 	[%rd4448], %rd2268;
	add.s32 	%r10183, %r10183, 1;
	add.s64 	%rd4448, %rd4448, 4;
	add.s64 	%rd4447, %rd4447, 4;
	setp.ne.s32 	%p220, %r10183, 6;
	@%p220 bra 	$L__BB0_222;
	shr.u32 	%r4240, %r358, 23;
	st.local.u32 	[%rd1+24], %rd4449;
	and.b32  	%r362, %r4240, 31;
	and.b32  	%r4241, %r4240, 224;
	add.s32 	%r4242, %r4241, -128;
	shr.u32 	%r4243, %r4242, 5;
	mul.wide.u32 	%rd2269, %r4243, 4;
	sub.s64 	%rd200, %rd1, %rd2269;
	ld.local.u32 	%r10184, [%rd200+24];
	ld.local.u32 	%r10185, [%rd200+20];
	setp.eq.s32 	%p221, %r362, 0;
	@%p221 bra 	$L__BB0_225;
	shf.l.wrap.b32 	%r10184, %r10185, %r10184, %r362;
	ld.local.u32 	%r4244, [%rd200+16];
	shf.l.wrap.b32 	%r10185, %r4244, %r10185, %r362;
$L__BB0_225:
	shr.u32 	%r4245, %r10184, 30;
	shf.l.wrap.b32 	%r4246, %r10185, %r10184, 2;
	shl.b32 	%r4247, %r10185, 2;
	shr.u32 	%r4248, %r4246, 31;
	add.s32 	%r4249, %r4248, %r4245;
	neg.s32 	%r4250, %r4249;
	setp.lt.s32 	%p222, %r358, 0;
	selp.b32 	%r10186, %r4250, %r4249, %p222;
	xor.b32  	%r4251, %r4246, %r358;
	shr.s32 	%r4252, %r4246, 31;
	xor.b32  	%r4253, %r4252, %r4246;
	xor.b32  	%r4254, %r4252, %r4247;
	cvt.u64.u32 	%rd2270, %r4253;
	shl.b64 	%rd2271, %rd2270, 32;
	cvt.u64.u32 	%rd2272, %r4254;
	or.b64  	%rd2273, %rd2271, %rd2272;
	cvt.rn.f64.s64 	%fd55, %rd2273;
	mul.f64 	%fd56, %fd55, 0d3BF921FB54442D19;
	cvt.rn.f32.f64 	%f1736, %fd56;
	neg.f32 	%f1737, %f1736;
	setp.lt.s32 	%p223, %r4251, 0;
	selp.f32 	%f6197, %f1737, %f1736, %p223;
$L__BB0_226:
	setp.ltu.f32 	%p224, %f20, 0f47CE4780;
	add.s32 	%r4256, %r10186, 1;
	mul.rn.f32 	%f1739, %f6197, %f6197;
	and.b32  	%r4257, %r10186, 1;
	setp.eq.b32 	%p225, %r4257, 1;
	selp.f32 	%f1740, %f6197, 0f3F800000, %p225;
	fma.rn.f32 	%f1741, %f1739, %f1740, 0f00000000;
	fma.rn.f32 	%f1742, %f1739, 0f37CBAC00, 0fBAB607ED;
	selp.f32 	%f1743, 0fB94D4153, %f1742, %p225;
	selp.f32 	%f1744, 0f3C0885E4, 0f3D2AAABB, %p225;
	fma.rn.f32 	%f1745, %f1743, %f1739, %f1744;
	selp.f32 	%f1746, 0fBE2AAAA8, 0fBEFFFFFF, %p225;
	fma.rn.f32 	%f1747, %f1745, %f1739, %f1746;
	fma.rn.f32 	%f1748, %f1747, %f1741, %f1740;
	and.b32  	%r4258, %r4256, 2;
	setp.eq.s32 	%p226, %r4258, 0;
	mov.f32 	%f1749, 0f00000000;
	sub.f32 	%f1750, %f1749, %f1748;
	selp.f32 	%f1751, %f1748, %f1750, %p226;
	mul.f32 	%f1752, %f123, 0f40400000;
	mul.f32 	%f127, %f1752, %f1751;
	mov.u32 	%r10190, %r11226;
	mov.f32 	%f6198, %f6457;
	@%p224 bra 	$L__BB0_234;
	setp.neu.f32 	%p227, %f20, 0f7F800000;
	@%p227 bra 	$L__BB0_229;
	mov.f32 	%f1755, 0f00000000;
	mul.rn.f32 	%f6198, %f18, %f1755;
	mov.b32 	%r10190, 0;
	bra.uni 	$L__BB0_234;
$L__BB0_229:
	mov.b32 	%r371, %f18;
	shl.b32 	%r4260, %r371, 8;
	or.b32  	%r372, %r4260, -2147483648;
	mov.b64 	%rd4452, 0;
	mov.b32 	%r10187, 0;
	mov.u64 	%rd4450, __cudart_i2opi_f;
	mov.u64 	%rd4451, %rd1;
$L__BB0_230:
	.pragma "nounroll";
	ld.global.nc.u32 	%r4261, [%rd4450];
	mad.wide.u32 	%rd2276, %r4261, %r372, %rd4452;
	shr.u64 	%rd4452, %rd2276, 32;
	st.local.u32 	[%rd4451], %rd2276;
	add.s32 	%r10187, %r10187, 1;
	add.s64 	%rd4451, %rd4451, 4;
	add.s64 	%rd4450, %rd4450, 4;
	setp.ne.s32 	%p228, %r10187, 6;
	@%p228 bra 	$L__BB0_230;
	shr.u32 	%r4262, %r371, 23;
	st.local.u32 	[%rd1+24], %rd4452;
	and.b32  	%r375, %r4262, 31;
	and.b32  	%r4263, %r4262, 224;
	add.s32 	%r4264, %r4263, -128;
	shr.u32 	%r4265, %r4264, 5;
	mul.wide.u32 	%rd2277, %r4265, 4;
	sub.s64 	%rd207, %rd1, %rd2277;
	ld.local.u32 	%r10188, [%rd207+24];
	ld.local.u32 	%r10189, [%rd207+20];
	setp.eq.s32 	%p229, %r375, 0;
	@%p229 bra 	$L__BB0_233;
	shf.l.wrap.b32 	%r10188, %r10189, %r10188, %r375;
	ld.local.u32 	%r4266, [%rd207+16];
	shf.l.wrap.b32 	%r10189, %r4266, %r10189, %r375;
$L__BB0_233:
	shr.u32 	%r4267, %r10188, 30;
	shf.l.wrap.b32 	%r4268, %r10189, %r10188, 2;
	shl.b32 	%r4269, %r10189, 2;
	shr.u32 	%r4270, %r4268, 31;
	add.s32 	%r4271, %r4270, %r4267;
	neg.s32 	%r4272, %r4271;
	setp.lt.s32 	%p230, %r371, 0;
	selp.b32 	%r10190, %r4272, %r4271, %p230;
	xor.b32  	%r4273, %r4268, %r371;
	shr.s32 	%r4274, %r4268, 31;
	xor.b32  	%r4275, %r4274, %r4268;
	xor.b32  	%r4276, %r4274, %r4269;
	cvt.u64.u32 	%rd2278, %r4275;
	shl.b64 	%rd2279, %rd2278, 32;
	cvt.u64.u32 	%rd2280, %r4276;
	or.b64  	%rd2281, %rd2279, %rd2280;
	cvt.rn.f64.s64 	%fd57, %rd2281;
	mul.f64 	%fd58, %fd57, 0d3BF921FB54442D19;
	cvt.rn.f32.f64 	%f1753, %fd58;
	neg.f32 	%f1754, %f1753;
	setp.lt.s32 	%p231, %r4273, 0;
	selp.f32 	%f6198, %f1754, %f1753, %p231;
$L__BB0_234:
	setp.ltu.f32 	%p232, %f27, 0f47CE4780;
	add.s32 	%r4278, %r10190, 1;
	mul.rn.f32 	%f1756, %f6198, %f6198;
	and.b32  	%r4279, %r10190, 1;
	setp.eq.b32 	%p233, %r4279, 1;
	selp.f32 	%f1757, %f6198, 0f3F800000, %p233;
	fma.rn.f32 	%f1758, %f1756, %f1757, 0f00000000;
	fma.rn.f32 	%f1759, %f1756, 0f37CBAC00, 0fBAB607ED;
	selp.f32 	%f1760, 0fB94D4153, %f1759, %p233;
	selp.f32 	%f1761, 0f3C0885E4, 0f3D2AAABB, %p233;
	fma.rn.f32 	%f1762, %f1760, %f1756, %f1761;
	selp.f32 	%f1763, 0fBE2AAAA8, 0fBEFFFFFF, %p233;
	fma.rn.f32 	%f1764, %f1762, %f1756, %f1763;
	fma.rn.f32 	%f1765, %f1764, %f1758, %f1757;
	and.b32  	%r4280, %r4278, 2;
	setp.eq.s32 	%p234, %r4280, 0;
	mov.f32 	%f1766, 0f00000000;
	sub.f32 	%f1767, %f1766, %f1765;
	selp.f32 	%f1768, %f1765, %f1767, %p234;
	mul.f32 	%f131, %f127, %f1768;
	mov.u32 	%r10194, %r11230;
	mov.f32 	%f6199, %f6458;
	@%p232 bra 	$L__BB0_242;
	setp.neu.f32 	%p235, %f27, 0f7F800000;
	@%p235 bra 	$L__BB0_237;
	mov.f32 	%f1771, 0f00000000;
	mul.rn.f32 	%f6199, %f25, %f1771;
	mov.b32 	%r10194, 0;
	bra.uni 	$L__BB0_242;
$L__BB0_237:
	mov.b32 	%r384, %f25;
	shl.b32 	%r4282, %r384, 8;
	or.b32  	%r385, %r4282, -2147483648;
	mov.b64 	%rd4455, 0;
	mov.b32 	%r10191, 0;
	mov.u64 	%rd4453, __cudart_i2opi_f;
	mov.u64 	%rd4454, %rd1;
$L__BB0_238:
	.pragma "nounroll";
	ld.global.nc.u32 	%r4283, [%rd4453];
	mad.wide.u32 	%rd2284, %r4283, %r385, %rd4455;
	shr.u64 	%rd4455, %rd2284, 32;
	st.local.u32 	[%rd4454], %rd2284;
	add.s32 	%r10191, %r10191, 1;
	add.s64 	%rd4454, %rd4454, 4;
	add.s64 	%rd4453, %rd4453, 4;
	setp.ne.s32 	%p236, %r10191, 6;
	@%p236 bra 	$L__BB0_238;
	shr.u32 	%r4284, %r384, 23;
	st.local.u32 	[%rd1+24], %rd4455;
	and.b32  	%r388, %r4284, 31;
	and.b32  	%r4285, %r4284, 224;
	add.s32 	%r4286, %r4285, -128;
	shr.u32 	%r4287, %r4286, 5;
	mul.wide.u32 	%rd2285, %r4287, 4;
	sub.s64 	%rd214, %rd1, %rd2285;
	ld.local.u32 	%r10192, [%rd214+24];
	ld.local.u32 	%r10193, [%rd214+20];
	setp.eq.s32 	%p237, %r388, 0;
	@%p237 bra 	$L__BB0_241;
	shf.l.wrap.b32 	%r10192, %r10193, %r10192, %r388;
	ld.local.u32 	%r4288, [%rd214+16];
	shf.l.wrap.b32 	%r10193, %r4288, %r10193, %r388;
$L__BB0_241:
	shr.u32 	%r4289, %r10192, 30;
	shf.l.wrap.b32 	%r4290, %r10193, %r10192, 2;
	shl.b32 	%r4291, %r10193, 2;
	shr.u32 	%r4292, %r4290, 31;
	add.s32 	%r4293, %r4292, %r4289;
	neg.s32 	%r4294, %r4293;
	setp.lt.s32 	%p238, %r384, 0;
	selp.b32 	%r10194, %r4294, %r4293, %p238;
	xor.b32  	%r4295, %r4290, %r384;
	shr.s32 	%r4296, %r4290, 31;
	xor.b32  	%r4297, %r4296, %r4290;
	xor.b32  	%r4298, %r4296, %r4291;
	cvt.u64.u32 	%rd2286, %r4297;
	shl.b64 	%rd2287, %rd2286, 32;
	cvt.u64.u32 	%rd2288, %r4298;
	or.b64  	%rd2289, %rd2287, %rd2288;
	cvt.rn.f64.s64 	%fd59, %rd2289;
	mul.f64 	%fd60, %fd59, 0d3BF921FB54442D19;
	cvt.rn.f32.f64 	%f1769, %fd60;
	neg.f32 	%f1770, %f1769;
	setp.lt.s32 	%p239, %r4295, 0;
	selp.f32 	%f6199, %f1770, %f1769, %p239;
$L__BB0_242:
	setp.ltu.f32 	%p240, %f6, 0f47CE4780;
	add.s32 	%r4300, %r10194, 1;
	mul.rn.f32 	%f1772, %f6199, %f6199;
	and.b32  	%r4301, %r10194, 1;
	setp.eq.b32 	%p241, %r4301, 1;
	selp.f32 	%f1773, %f6199, 0f3F800000, %p241;
	fma.rn.f32 	%f1774, %f1772, %f1773, 0f00000000;
	fma.rn.f32 	%f1775, %f1772, 0f37CBAC00, 0fBAB607ED;
	selp.f32 	%f1776, 0fB94D4153, %f1775, %p241;
	selp.f32 	%f1777, 0f3C0885E4, 0f3D2AAABB, %p241;
	fma.rn.f32 	%f1778, %f1776, %f1772, %f1777;
	selp.f32 	%f1779, 0fBE2AAAA8, 0fBEFFFFFF, %p241;
	fma.rn.f32 	%f1780, %f1778, %f1772, %f1779;
	fma.rn.f32 	%f1781, %f1780, %f1774, %f1773;
	and.b32  	%r4302, %r4300, 2;
	setp.eq.s32 	%p242, %r4302, 0;
	mov.f32 	%f1782, 0f00000000;
	sub.f32 	%f1783, %f1782, %f1781;
	selp.f32 	%f1784, %f1781, %f1783, %p242;
	fma.rn.f32 	%f135, %f131, %f1784, %f119;
	mov.u32 	%r10198, %r11218;
	mov.f32 	%f6200, %f6455;
	@%p240 bra 	$L__BB0_250;
	setp.neu.f32 	%p243, %f6, 0f7F800000;
	@%p243 bra 	$L__BB0_245;
	mov.f32 	%f1787, 0f00000000;
	mul.rn.f32 	%f6200, %f4, %f1787;
	mov.b32 	%r10198, 0;
	bra.uni 	$L__BB0_250;
$L__BB0_245:
	mov.b32 	%r397, %f4;
	shl.b32 	%r4304, %r397, 8;
	or.b32  	%r398, %r4304, -2147483648;
	mov.b64 	%rd4458, 0;
	mov.b32 	%r10195, 0;
	mov.u64 	%rd4456, __cudart_i2opi_f;
	mov.u64 	%rd4457, %rd1;
$L__BB0_246:
	.pragma "nounroll";
	ld.global.nc.u32 	%r4305, [%rd4456];
	mad.wide.u32 	%rd2292, %r4305, %r398, %rd4458;
	shr.u64 	%rd4458, %rd2292, 32;
	st.local.u32 	[%rd4457], %rd2292;
	add.s32 	%r10195, %r10195, 1;
	add.s64 	%rd4457, %rd4457, 4;
	add.s64 	%rd4456, %rd4456, 4;
	setp.ne.s32 	%p244, %r10195, 6;
	@%p244 bra 	$L__BB0_246;
	shr.u32 	%r4306, %r397, 23;
	st.local.u32 	[%rd1+24], %rd4458;
	and.b32  	%r401, %r4306, 31;
	and.b32  	%r4307, %r4306, 224;
	add.s32 	%r4308, %r4307, -128;
	shr.u32 	%r4309, %r4308, 5;
	mul.wide.u32 	%rd2293, %r4309, 4;
	sub.s64 	%rd221, %rd1, %rd2293;
	ld.local.u32 	%r10196, [%rd221+24];
	ld.local.u32 	%r10197, [%rd221+20];
	setp.eq.s32 	%p245, %r401, 0;
	@%p245 bra 	$L__BB0_249;
	shf.l.wrap.b32 	%r10196, %r10197, %r10196, %r401;
	ld.local.u32 	%r4310, [%rd221+16];
	shf.l.wrap.b32 	%r10197, %r4310, %r10197, %r401;
$L__BB0_249:
	shr.u32 	%r4311, %r10196, 30;
	shf.l.wrap.b32 	%r4312, %r10197, %r10196, 2;
	shl.b32 	%r4313, %r10197, 2;
	shr.u32 	%r4314, %r4312, 31;
	add.s32 	%r4315, %r4314, %r4311;
	neg.s32 	%r4316, %r4315;
	setp.lt.s32 	%p246, %r397, 0;
	selp.b32 	%r10198, %r4316, %r4315, %p246;
	xor.b32  	%r4317, %r4312, %r397;
	shr.s32 	%r4318, %r4312, 31;
	xor.b32  	%r4319, %r4318, %r4312;
	xor.b32  	%r4320, %r4318, %r4313;
	cvt.u64.u32 	%rd2294, %r4319;
	shl.b64 	%rd2295, %rd2294, 32;
	cvt.u64.u32 	%rd2296, %r4320;
	or.b64  	%rd2297, %rd2295, %rd2296;
	cvt.rn.f64.s64 	%fd61, %rd2297;
	mul.f64 	%fd62, %fd61, 0d3BF921FB54442D19;
	cvt.rn.f32.f64 	%f1785, %fd62;
	neg.f32 	%f1786, %f1785;
	setp.lt.s32 	%p247, %r4317, 0;
	selp.f32 	%f6200, %f1786, %f1785, %p247;
$L__BB0_250:
	setp.ltu.f32 	%p248, %f13, 0f47CE4780;
	add.s32 	%r4322, %r10198, 1;
	mul.rn.f32 	%f1788, %f6200, %f6200;
	and.b32  	%r4323, %r10198, 1;
	setp.eq.b32 	%p249, %r4323, 1;
	selp.f32 	%f1789, %f6200, 0f3F800000, %p249;
	fma.rn.f32 	%f1790, %f1788, %f1789, 0f00000000;
	fma.rn.f32 	%f1791, %f1788, 0f37CBAC00, 0fBAB607ED;
	selp.f32 	%f1792, 0fB94D4153, %f1791, %p249;
	selp.f32 	%f1793, 0f3C0885E4, 0f3D2AAABB, %p249;
	fma.rn.f32 	%f1794, %f1792, %f1788, %f1793;
	selp.f32 	%f1795, 0fBE2AAAA8, 0fBEFFFFFF, %p249;
	fma.rn.f32 	%f1796, %f1794, %f1788, %f1795;
	fma.rn.f32 	%f1797, %f1796, %f1790, %f1789;
	and.b32  	%r4324, %r4322, 2;
	setp.eq.s32 	%p250, %r4324, 0;
	mov.f32 	%f1798, 0f00000000;
	sub.f32 	%f1799, %f1798, %f1797;
	selp.f32 	%f139, %f1797, %f1799, %p250;
	mov.u32 	%r10202, %r11222;
	mov.f32 	%f6201, %f6456;
	@%p248 bra 	$L__BB0_258;
	setp.neu.f32 	%p251, %f13, 0f7F800000;
	@%p251 bra 	$L__BB0_253;
	mov.f32 	%f1802, 0f00000000;
	mul.rn.f32 	%f6201, %f11, %f1802;
	mov.b32 	%r10202, 0;
	bra.uni 	$L__BB0_258;
$L__BB0_253:
	mov.b32 	%r410, %f11;
	shl.b32 	%r4326, %r410, 8;
	or.b32  	%r411, %r4326, -2147483648;
	mov.b64 	%rd4461, 0;
	mov.b32 	%r10199, 0;
	mov.u64 	%rd4459, __cudart_i2opi_f;
	mov.u64 	%rd4460, %rd1;
$L__BB0_254:
	.pragma "nounroll";
	ld.global.nc.u32 	%r4327, [%rd4459];
	mad.wide.u32 	%rd2300, %r4327, %r411, %rd4461;
	shr.u64 	%rd4461, %rd2300, 32;
	st.local.u32 	[%rd4460], %rd2300;
	add.s32 	%r10199, %r10199, 1;
	add.s64 	%rd4460, %rd4460, 4;
	add.s64 	%rd4459, %rd4459, 4;
	setp.ne.s32 	%p252, %r10199, 6;
	@%p252 bra 	$L__BB0_254;
	shr.u32 	%r4328, %r410, 23;
	st.local.u32 	[%rd1+24], %rd4461;
	and.b32  	%r414, %r4328, 31;
	and.b32  	%r4329, %r4328, 224;
	add.s32 	%r4330, %r4329, -128;
	shr.u32 	%r4331, %r4330, 5;
	mul.wide.u32 	%rd2301, %r4331, 4;
	sub.s64 	%rd228, %rd1, %rd2301;
	ld.local.u32 	%r10200, [%rd228+24];
	ld.local.u32 	%r10201, [%rd228+20];
	setp.eq.s32 	%p253, %r414, 0;
	@%p253 bra 	$L__BB0_257;
	shf.l.wrap.b32 	%r10200, %r10201, %r10200, %r414;
	ld.local.u32 	%r4332, [%rd228+16];
	shf.l.wrap.b32 	%r10201, %r4332, %r10201, %r414;
$L__BB0_257:
	shr.u32 	%r4333, %r10200, 30;
	shf.l.wrap.b32 	%r4334, %r10201, %r10200, 2;
	shl.b32 	%r4335, %r10201, 2;
	shr.u32 	%r4336, %r4334, 31;
	add.s32 	%r4337, %r4336, %r4333;
	neg.s32 	%r4338, %r4337;
	setp.lt.s32 	%p254, %r410, 0;
	selp.b32 	%r10202, %r4338, %r4337, %p254;
	xor.b32  	%r4339, %r4334, %r410;
	shr.s32 	%r4340, %r4334, 31;
	xor.b32  	%r4341, %r4340, %r4334;
	xor.b32  	%r4342, %r4340, %r4335;
	cvt.u64.u32 	%rd2302, %r4341;
	shl.b64 	%rd2303, %rd2302, 32;
	cvt.u64.u32 	%rd2304, %r4342;
	or.b64  	%rd2305, %rd2303, %rd2304;
	cvt.rn.f64.s64 	%fd63, %rd2305;
	mul.f64 	%fd64, %fd63, 0d3BF921FB54442D19;
	cvt.rn.f32.f64 	%f1800, %fd64;
	neg.f32 	%f1801, %f1800;
	setp.lt.s32 	%p255, %r4339, 0;
	selp.f32 	%f6201, %f1801, %f1800, %p255;
$L__BB0_258:
	setp.ltu.f32 	%p256, %f20, 0f47CE4780;
	add.s32 	%r4344, %r10202, 1;
	mul.rn.f32 	%f1803, %f6201, %f6201;
	and.b32  	%r4345, %r10202, 1;
	setp.eq.b32 	%p257, %r4345, 1;
	selp.f32 	%f1804, %f6201, 0f3F800000, %p257;
	fma.rn.f32 	%f1805, %f1803, %f1804, 0f00000000;
	fma.rn.f32 	%f1806, %f1803, 0f37CBAC00, 0fBAB607ED;
	selp.f32 	%f1807, 0fB94D4153, %f1806, %p257;
	selp.f32 	%f1808, 0f3C0885E4, 0f3D2AAABB, %p257;
	fma.rn.f32 	%f1809, %f1807, %f1803, %f1808;
	selp.f32 	%f1810, 0fBE2AAAA8, 0fBEFFFFFF, %p257;
	fma.rn.f32 	%f1811, %f1809, %f1803, %f1810;
	fma.rn.f32 	%f1812, %f1811, %f1805, %f1804;
	and.b32  	%r4346, %r4344, 2;
	setp.eq.s32 	%p258, %r4346, 0;
	mov.f32 	%f1813, 0f00000000;
	sub.f32 	%f1814, %f1813, %f1812;
	selp.f32 	%f1815, %f1812, %f1814, %p258;
	mul.f32 	%f1816, %f139, 0f40400000;
	mul.f32 	%f143, %f1816, %f1815;
	mov.u32 	%r10206, %r11226;
	mov.f32 	%f6202, %f6457;
	@%p256 bra 	$L__BB0_266;
	setp.neu.f32 	%p259, %f20, 0f7F800000;
	@%p259 bra 	$L__BB0_261;
	mov.f32 	%f1819, 0f00000000;
	mul.rn.f32 	%f6202, %f18, %f1819;
	mov.b32 	%r10206, 0;
	bra.uni 	$L__BB0_266;
$L__BB0_261:
	mov.b32 	%r423, %f18;
	shl.b32 	%r4348, %r423, 8;
	or.b32  	%r424, %r4348, -2147483648;
	mov.b64 	%rd4464, 0;
	mov.b32 	%r10203, 0;
	mov.u64 	%rd4462, __cudart_i2opi_f;
	mov.u64 	%rd4463, %rd1;
$L__BB0_262:
	.pragma "nounroll";
	ld.global.nc.u32 	%r4349, [%rd4462];
	mad.wide.u32 	%rd2308, %r4349, %r424, %rd4464;
	shr.u64 	%rd4464, %rd2308, 32;
	st.local.u32 	[%rd4463], %rd2308;
	add.s32 	%r10203, %r10203, 1;
	add.s64 	%rd4463, %rd4463, 4;
	add.s64 	%rd4462, %rd4462, 4;
	setp.ne.s32 	%p260, %r10203, 6;
	@%p260 bra 	$L__BB0_262;
	shr.u32 	%r4350, %r423, 23;
	st.local.u32 	[%rd1+24], %rd4464;
	and.b32  	%r427, %r4350, 31;
	and.b32  	%r4351, %r4350, 224;
	add.s32 	%r4352, %r4351, -128;
	shr.u32 	%r4353, %r4352, 5;
	mul.wide.u32 	%rd2309, %r4353, 4;
	sub.s64 	%rd235, %rd1, %rd2309;
	ld.local.u32 	%r10204, [%rd235+24];
	ld.local.u32 	%r10205, [%rd235+20];
	setp.eq.s32 	%p261, %r427, 0;
	@%p261 bra 	$L__BB0_265;
	shf.l.wrap.b32 	%r10204, %r10205, %r10204, %r427;
	ld.local.u32 	%r4354, [%rd235+16];
	shf.l.wrap.b32 	%r10205, %r4354, %r10205, %r427;
$L__BB0_265:
	shr.u32 	%r4355, %r10204, 30;
	shf.l.wrap.b32 	%r4356, %r10205, %r10204, 2;
	shl.b32 	%r4357, %r10205, 2;
	shr.u32 	%r4358, %r4356, 31;
	add.s32 	%r4359, %r4358, %r4355;
	neg.s32 	%r4360, %r4359;
	setp.lt.s32 	%p262, %r423, 0;
	selp.b32 	%r10206, %r4360, %r4359, %p262;
	xor.b32  	%r4361, %r4356, %r423;
	shr.s32 	%r4362, %r4356, 31;
	xor.b32  	%r4363, %r4362, %r4356;
	xor.b32  	%r4364, %r4362, %r4357;
	cvt.u64.u32 	%rd2310, %r4363;
	shl.b64 	%rd2311, %rd2310, 32;
	cvt.u64.u32 	%rd2312, %r4364;
	or.b64  	%rd2313, %rd2311, %rd2312;
	cvt.rn.f64.s64 	%fd65, %rd2313;
	mul.f64 	%fd66, %fd65, 0d3BF921FB54442D19;
	cvt.rn.f32.f64 	%f1817, %fd66;
	neg.f32 	%f1818, %f1817;
	setp.lt.s32 	%p263, %r4361, 0;
	selp.f32 	%f6202, %f1818, %f1817, %p263;
$L__BB0_266:
	setp.ltu.f32 	%p264, %f27, 0f47CE4780;
	add.s32 	%r4366, %r10206, 1;
	mul.rn.f32 	%f1820, %f6202, %f6202;
	and.b32  	%r4367, %r10206, 1;
	setp.eq.b32 	%p265, %r4367, 1;
	selp.f32 	%f1821, %f6202, 0f3F800000, %p265;
	fma.rn.f32 	%f1822, %f1820, %f1821, 0f00000000;
	fma.rn.f32 	%f1823, %f1820, 0f37CBAC00, 0fBAB607ED;
	selp.f32 	%f1824, 0fB94D4153, %f1823, %p265;
	selp.f32 	%f1825, 0f3C0885E4, 0f3D2AAABB, %p265;
	fma.rn.f32 	%f1826, %f1824, %f1820, %f1825;
	selp.f32 	%f1827, 0fBE2AAAA8, 0fBEFFFFFF, %p265;
	fma.rn.f32 	%f1828, %f1826, %f1820, %f1827;
	fma.rn.f32 	%f1829, %f1828, %f1822, %f1821;
	and.b32  	%r4368, %r4366, 2;
	setp.eq.s32 	%p266, %r4368, 0;
	mov.f32 	%f1830, 0f00000000;
	sub.f32 	%f1831, %f1830, %f1829;
	selp.f32 	%f1832, %f1829, %f1831, %p266;
	mul.f32 	%f147, %f143, %f1832;
	mov.u32 	%r10210, %r11230;
	mov.f32 	%f6203, %f6458;
	@%p264 bra 	$L__BB0_274;
	setp.neu.f32 	%p267, %f27, 0f7F800000;
	@%p267 bra 	$L__BB0_269;
	mov.f32 	%f1835, 0f00000000;
	mul.rn.f32 	%f6203, %f25, %f1835;
	mov.b32 	%r10210, 0;
	bra.uni 	$L__BB0_274;
$L__BB0_269:
	mov.b32 	%r436, %f25;
	shl.b32 	%r4370, %r436, 8;
	or.b32  	%r437, %r4370, -2147483648;
	mov.b64 	%rd4467, 0;
	mov.b32 	%r10207, 0;
	mov.u64 	%rd4465, __cudart_i2opi_f;
	mov.u64 	%rd4466, %rd1;
$L__BB0_270:
	.pragma "nounroll";
	ld.global.nc.u32 	%r4371, [%rd4465];
	mad.wide.u32 	%rd2316, %r4371, %r437, %rd4467;
	shr.u64 	%rd4467, %rd2316, 32;
	st.local.u32 	[%rd4466], %rd2316;
	add.s32 	%r10207, %r10207, 1;
	add.s64 	%rd4466, %rd4466, 4;
	add.s64 	%rd4465, %rd4465, 4;
	setp.ne.s32 	%p268, %r10207, 6;
	@%p268 bra 	$L__BB0_270;
	shr.u32 	%r4372, %r436, 23;
	st.local.u32 	[%rd1+24], %rd4467;
	and.b32  	%r440, %r4372, 31;
	and.b32  	%r4373, %r4372, 224;
	add.s32 	%r4374, %r4373, -128;
	shr.u32 	%r4375, %r4374, 5;
	mul.wide.u32 	%rd2317, %r4375, 4;
	sub.s64 	%rd242, %rd1, %rd2317;
	ld.local.u32 	%r10208, [%rd242+24];
	ld.local.u32 	%r10209, [%rd242+20];
	setp.eq.s32 	%p269, %r440, 0;
	@%p269 bra 	$L__BB0_273;
	shf.l.wrap.b32 	%r10208, %r10209, %r10208, %r440;
	ld.local.u32 	%r4376, [%rd242+16];
	shf.l.wrap.b32 	%r10209, %r4376, %r10209, %r440;
$L__BB0_273:
	shr.u32 	%r4377, %r10208, 30;
	shf.l.wrap.b32 	%r4378, %r10209, %r10208, 2;
	shl.b32 	%r4379, %r10209, 2;
	shr.u32 	%r4380, %r4378, 31;
	add.s32 	%r4381, %r4380, %r4377;
	neg.s32 	%r4382, %r4381;
	setp.lt.s32 	%p270, %r436, 0;
	selp.b32 	%r10210, %r4382, %r4381, %p270;
	xor.b32  	%r4383, %r4378, %r436;
	shr.s32 	%r4384, %r4378, 31;
	xor.b32  	%r4385, %r4384, %r4378;
	xor.b32  	%r4386, %r4384, %r4379;
	cvt.u64.u32 	%rd2318, %r4385;
	shl.b64 	%rd2319, %rd2318, 32;
	cvt.u64.u32 	%rd2320, %r4386;
	or.b64  	%rd2321, %rd2319, %rd2320;
	cvt.rn.f64.s64 	%fd67, %rd2321;
	mul.f64 	%fd68, %fd67, 0d3BF921FB54442D19;
	cvt.rn.f32.f64 	%f1833, %fd68;
	neg.f32 	%f1834, %f1833;
	setp.lt.s32 	%p271, %r4383, 0;
	selp.f32 	%f6203, %f1834, %f1833, %p271;
$L__BB0_274:
	setp.ltu.f32 	%p272, %f6, 0f47CE4780;
	add.s32 	%r4388, %r10210, 1;
	mul.rn.f32 	%f1836, %f6203, %f6203;
	and.b32  	%r4389, %r10210, 1;
	setp.eq.b32 	%p273, %r4389, 1;
	selp.f32 	%f1837, %f6203, 0f3F800000, %p273;
	fma.rn.f32 	%f1838, %f1836, %f1837, 0f00000000;
	fma.rn.f32 	%f1839, %f1836, 0f37CBAC00, 0fBAB607ED;
	selp.f32 	%f1840, 0fB94D4153, %f1839, %p273;
	selp.f32 	%f1841, 0f3C0885E4, 0f3D2AAABB, %p273;
	fma.rn.f32 	%f1842, %f1840, %f1836, %f1841;
	selp.f32 	%f1843, 0fBE2AAAA8, 0fBEFFFFFF, %p273;
	fma.rn.f32 	%f1844, %f1842, %f1836, %f1843;
	fma.rn.f32 	%f1845, %f1844, %f1838, %f1837;
	and.b32  	%r4390, %r4388, 2;
	setp.eq.s32 	%p274, %r4390, 0;
	mov.f32 	%f1846, 0f00000000;
	sub.f32 	%f1847, %f1846, %f1845;
	selp.f32 	%f1848, %f1845, %f1847, %p274;
	fma.rn.f32 	%f151, %f147, %f1848, %f135;
	mov.u32 	%r10214, %r11218;
	mov.f32 	%f6204, %f6455;
	@%p272 bra 	$L__BB0_282;
	setp.neu.f32 	%p275, %f6, 0f7F800000;
	@%p275 bra 	$L__BB0_277;
	mov.f32 	%f1851, 0f00000000;
	mul.rn.f32 	%f6204, %f4, %f1851;
	mov.b32 	%r10214, 0;
	bra.uni 	$L__BB0_282;
$L__BB0_277:
	mov.b32 	%r449, %f4;
	shl.b32 	%r4392, %r449, 8;
	or.b32  	%r450, %r4392, -2147483648;
	mov.b64 	%rd4470, 0;
	mov.b32 	%r10211, 0;
	mov.u64 	%rd4468, __cudart_i2opi_f;
	mov.u64 	%rd4469, %rd1;
$L__BB0_278:
	.pragma "nounroll";
	ld.global.nc.u32 	%r4393, [%rd4468];
	mad.wide.u32 	%rd2324, %r4393, %r450, %rd4470;
	shr.u64 	%rd4470, %rd2324, 32;
	st.local.u32 	[%rd4469], %rd2324;
	add.s32 	%r10211, %r10211, 1;
	add.s64 	%rd4469, %rd4469, 4;
	add.s64 	%rd4468, %rd4468, 4;
	setp.ne.s32 	%p276, %r10211, 6;
	@%p276 bra 	$L__BB0_278;
	shr.u32 	%r4394, %r449, 23;
	st.local.u32 	[%rd1+24], %rd4470;
	and.b32  	%r453, %r4394, 31;
	and.b32  	%r4395, %r4394, 224;
	add.s32 	%r4396, %r4395, -128;
	shr.u32 	%r4397, %r4396, 5;
	mul.wide.u32 	%rd2325, %r4397, 4;
	sub.s64 	%rd249, %rd1, %rd2325;
	ld.local.u32 	%r10212, [%rd249+24];
	ld.local.u32 	%r10213, [%rd249+20];
	setp.eq.s32 	%p277, %r453, 0;
	@%p277 bra 	$L__BB0_281;
	shf.l.wrap.b32 	%r10212, %r10213, %r10212, %r453;
	ld.local.u32 	%r4398, [%rd249+16];
	shf.l.wrap.b32 	%r10213, %r4398, %r10213, %r453;
$L__BB0_281:
	shr.u32 	%r4399, %r10212, 30;
	shf.l.wrap.b32 	%r4400, %r10213, %r10212, 2;
	shl.b32 	%r4401, %r10213, 2;
	shr.u32 	%r4402, %r4400, 31;
	add.s32 	%r4403, %r4402, %r4399;
	neg.s32 	%r4404, %r4403;
	setp.lt.s32 	%p278, %r449, 0;
	selp.b32 	%r10214, %r4404, %r4403, %p278;
	xor.b32  	%r4405, %r4400, %r449;
	shr.s32 	%r4406, %r4400, 31;
	xor.b32  	%r4407, %r4406, %r4400;
	xor.b32  	%r4408, %r4406, %r4401;
	cvt.u64.u32 	%rd2326, %r4407;
	shl.b64 	%rd2327, %rd2326, 32;
	cvt.u64.u32 	%rd2328, %r4408;
	or.b64  	%rd2329, %rd2327, %rd2328;
	cvt.rn.f64.s64 	%fd69, %rd2329;
	mul.f64 	%fd70, %fd69, 0d3BF921FB54442D19;
	cvt.rn.f32.f64 	%f1849, %fd70;
	neg.f32 	%f1850, %f1849;
	setp.lt.s32 	%p279, %r4405, 0;
	selp.f32 	%f6204, %f1850, %f1849, %p279;
$L__BB0_282:
	setp.ltu.f32 	%p280, %f13, 0f47CE4780;
	mul.rn.f32 	%f1852, %f6204, %f6204;
	and.b32  	%r4410, %r10214, 1;
	setp.eq.b32 	%p281, %r4410, 1;
	selp.f32 	%f1853, 0f3F800000, %f6204, %p281;
	fma.rn.f32 	%f1854, %f1852, %f1853, 0f00000000;
	fma.rn.f32 	%f1855, %f1852, 0f37CBAC00, 0fBAB607ED;
	selp.f32 	%f1856, %f1855, 0fB94D4153, %p281;
	selp.f32 	%f1857, 0f3D2AAABB, 0f3C0885E4, %p281;
	fma.rn.f32 	%f1858, %f1856, %f1852, %f1857;
	selp.f32 	%f1859, 0fBEFFFFFF, 0fBE2AAAA8, %p281;
	fma.rn.f32 	%f1860, %f1858, %f1852, %f1859;
	fma.rn.f32 	%f1861, %f1860, %f1854, %f1853;
	and.b32  	%r4411, %r10214, 2;
	setp.eq.s32 	%p282, %r4411, 0;
	mov.f32 	%f1862, 0f00000000;
	sub.f32 	%f1863, %f1862, %f1861;
	selp.f32 	%f155, %f1861, %f1863, %p282;
	mov.u32 	%r10218, %r11222;
	mov.f32 	%f6205, %f6456;
	@%p280 bra 	$L__BB0_290;
	setp.neu.f32 	%p283, %f13, 0f7F800000;
	@%p283 bra 	$L__BB0_285;
	mov.f32 	%f1866, 0f00000000;
	mul.rn.f32 	%f6205, %f11, %f1866;
	mov.b32 	%r10218, 0;
	bra.uni 	$L__BB0_290;
$L__BB0_285:
	mov.b32 	%r462, %f11;
	shl.b32 	%r4413, %r462, 8;
	or.b32  	%r463, %r4413, -2147483648;
	mov.b64 	%rd4473, 0;
	mov.b32 	%r10215, 0;
	mov.u64 	%rd4471, __cudart_i2opi_f;
	mov.u64 	%rd4472, %rd1;
$L__BB0_286:
	.pragma "nounroll";
	ld.global.nc.u32 	%r4414, [%rd4471];
	mad.wide.u32 	%rd2332, %r4414, %r463, %rd4473;
	shr.u64 	%rd4473, %rd2332, 32;
	st.local.u32 	[%rd4472], %rd2332;
	add.s32 	%r10215, %r10215, 1;
	add.s64 	%rd4472, %rd4472, 4;
	add.s64 	%rd4471, %rd4471, 4;
	setp.ne.s32 	%p284, %r10215, 6;
	@%p284 bra 	$L__BB0_286;
	shr.u32 	%r4415, %r462, 23;
	st.local.u32 	[%rd1+24], %rd4473;
	and.b32  	%r466, %r4415, 31;
	and.b32  	%r4416, %r4415, 224;
	add.s32 	%r4417, %r4416, -128;
	shr.u32 	%r4418, %r4417, 5;
	mul.wide.u32 	%rd2333, %r4418, 4;
	sub.s64 	%rd256, %rd1, %rd2333;
	ld.local.u32 	%r10216, [%rd256+24];
	ld.local.u32 	%r10217, [%rd256+20];
	setp.eq.s32 	%p285, %r466, 0;
	@%p285 bra 	$L__BB0_289;
	shf.l.wrap.b32 	%r10216, %r10217, %r10216, %r466;
	ld.local.u32 	%r4419, [%rd256+16];
	shf.l.wrap.b32 	%r10217, %r4419, %r10217, %r466;
$L__BB0_289:
	shr.u32 	%r4420, %r10216, 30;
	shf.l.wrap.b32 	%r4421, %r10217, %r10216, 2;
	shl.b32 	%r4422, %r10217, 2;
	shr.u32 	%r4423, %r4421, 31;
	add.s32 	%r4424, %r4423, %r4420;
	neg.s32 	%r4425, %r4424;
	setp.lt.s32 	%p286, %r462, 0;
	selp.b32 	%r10218, %r4425, %r4424, %p286;
	xor.b32  	%r4426, %r4421, %r462;
	shr.s32 	%r4427, %r4421, 31;
	xor.b32  	%r4428, %r4427, %r4421;
	xor.b32  	%r4429, %r4427, %r4422;
	cvt.u64.u32 	%rd2334, %r4428;
	shl.b64 	%rd2335, %rd2334, 32;
	cvt.u64.u32 	%rd2336, %r4429;
	or.b64  	%rd2337, %rd2335, %rd2336;
	cvt.rn.f64.s64 	%fd71, %rd2337;
	mul.f64 	%fd72, %fd71, 0d3BF921FB54442D19;
	cvt.rn.f32.f64 	%f1864, %fd72;
	neg.f32 	%f1865, %f1864;
	setp.lt.s32 	%p287, %r4426, 0;
	selp.f32 	%f6205, %f1865, %f1864, %p287;
$L__BB0_290:
	setp.ltu.f32 	%p288, %f6, 0f47CE4780;
	mul.rn.f32 	%f1867, %f6205, %f6205;
	and.b32  	%r4431, %r10218, 1;
	setp.eq.b32 	%p289, %r4431, 1;
	selp.f32 	%f1868, 0f3F800000, %f6205, %p289;
	fma.rn.f32 	%f1869, %f1867, %f1868, 0f00000000;
	fma.rn.f32 	%f1870, %f1867, 0f37CBAC00, 0fBAB607ED;
	selp.f32 	%f1871, %f1870, 0fB94D4153, %p289;
	selp.f32 	%f1872, 0f3D2AAABB, 0f3C0885E4, %p289;
	fma.rn.f32 	%f1873, %f1871, %f1867, %f1872;
	selp.f32 	%f1874, 0fBEFFFFFF, 0fBE2AAAA8, %p289;
	fma.rn.f32 	%f1875, %f1873, %f1867, %f1874;
	fma.rn.f32 	%f1876, %f1875, %f1869, %f1868;
	and.b32  	%r4432, %r10218, 2;
	setp.eq.s32 	%p290, %r4432, 0;
	mov.f32 	%f1877, 0f00000000;
	sub.f32 	%f1878, %f1877, %f1876;
	selp.f32 	%f1879, %f1876, %f1878, %p290;
	mul.f32 	%f1880, %f155, 0fC1200000;
	mul.f32 	%f159, %f1880, %f1879;
	mov.u32 	%r10222, %r11218;
	mov.f32 	%f6206, %f6455;
	@%p288 bra 	$L__BB0_298;
	setp.neu.f32 	%p291, %f6, 0f7F800000;
	@%p291 bra 	$L__BB0_293;
	mov.f32 	%f1883, 0f00000000;
	mul.rn.f32 	%f6206, %f4, %f1883;
	mov.b32 	%r10222, 0;
	bra.uni 	$L__BB0_298;
$L__BB0_293:
	mov.b32 	%r475, %f4;
	shl.b32 	%r4434, %r475, 8;
	or.b32  	%r476, %r4434, -2147483648;
	mov.b64 	%rd4476, 0;
	mov.b32 	%r10219, 0;
	mov.u64 	%rd4474, __cudart_i2opi_f;
	mov.u64 	%rd4475, %rd1;
$L__BB0_294:
	.pragma "nounroll";
	ld.global.nc.u32 	%r4435, [%rd4474];
	mad.wide.u32 	%rd2340, %r4435, %r476, %rd4476;
	shr.u64 	%rd4476, %rd2340, 32;
	st.local.u32 	[%rd4475], %rd2340;
	add.s32 	%r10219, %r10219, 1;
	add.s64 	%rd4475, %rd4475, 4;
	add.s64 	%rd4474, %rd4474, 4;
	setp.ne.s32 	%p292, %r10219, 6;
	@%p292 bra 	$L__BB0_294;
	shr.u32 	%r4436, %r475, 23;
	st.local.u32 	[%rd1+24], %rd4476;
	and.b32  	%r479, %r4436, 31;
	and.b32  	%r4437, %r4436, 224;
	add.s32 	%r4438, %r4437, -128;
	shr.u32 	%r4439, %r4438, 5;
	mul.wide.u32 	%rd2341, %r4439, 4;
	sub.s64 	%rd263, %rd1, %rd2341;
	ld.local.u32 	%r10220, [%rd263+24];
	ld.local.u32 	%r10221, [%rd263+20];
	setp.eq.s32 	%p293, %r479, 0;
	@%p293 bra 	$L__BB0_297;
	shf.l.wrap.b32 	%r10220, %r10221, %r10220, %r479;
	ld.local.u32 	%r4440, [%rd263+16];
	shf.l.wrap.b32 	%r10221, %r4440, %r10221, %r479;
$L__BB0_297:
	shr.u32 	%r4441, %r10220, 30;
	shf.l.wrap.b32 	%r4442, %r10221, %r10220, 2;
	shl.b32 	%r4443, %r10221, 2;
	shr.u32 	%r4444, %r4442, 31;
	add.s32 	%r4445, %r4444, %r4441;
	neg.s32 	%r4446, %r4445;
	setp.lt.s32 	%p294, %r475, 0;
	selp.b32 	%r10222, %r4446, %r4445, %p294;
	xor.b32  	%r4447, %r4442, %r475;
	shr.s32 	%r4448, %r4442, 31;
	xor.b32  	%r4449, %r4448, %r4442;
	xor.b32  	%r4450, %r4448, %r4443;
	cvt.u64.u32 	%rd2342, %r4449;
	shl.b64 	%rd2343, %rd2342, 32;
	cvt.u64.u32 	%rd2344, %r4450;
	or.b64  	%rd2345, %rd2343, %rd2344;
	cvt.rn.f64.s64 	%fd73, %rd2345;
	mul.f64 	%fd74, %fd73, 0d3BF921FB54442D19;
	cvt.rn.f32.f64 	%f1881, %fd74;
	neg.f32 	%f1882, %f1881;
	setp.lt.s32 	%p295, %r4447, 0;
	selp.f32 	%f6206, %f1882, %f1881, %p295;
$L__BB0_298:
	setp.ltu.f32 	%p296, %f20, 0f47CE4780;
	add.s32 	%r4452, %r10222, 1;
	mul.rn.f32 	%f1884, %f6206, %f6206;
	and.b32  	%r4453, %r10222, 1;
	setp.eq.b32 	%p297, %r4453, 1;
	selp.f32 	%f1885, %f6206, 0f3F800000, %p297;
	fma.rn.f32 	%f1886, %f1884, %f1885, 0f00000000;
	fma.rn.f32 	%f1887, %f1884, 0f37CBAC00, 0fBAB607ED;
	selp.f32 	%f1888, 0fB94D4153, %f1887, %p297;
	selp.f32 	%f1889, 0f3C0885E4, 0f3D2AAABB, %p297;
	fma.rn.f32 	%f1890, %f1888, %f1884, %f1889;
	selp.f32 	%f1891, 0fBE2AAAA8, 0fBEFFFFFF, %p297;
	fma.rn.f32 	%f1892, %f1890, %f1884, %f1891;
	fma.rn.f32 	%f1893, %f1892, %f1886, %f1885;
	and.b32  	%r4454, %r4452, 2;
	setp.eq.s32 	%p298, %r4454, 0;
	mov.f32 	%f1894, 0f00000000;
	sub.f32 	%f1895, %f1894, %f1893;
	selp.f32 	%f1896, %f1893, %f1895, %p298;
	mul.f32 	%f163, %f159, %f1896;
	mov.u32 	%r10226, %r11226;
	mov.f32 	%f6207, %f6457;
	@%p296 bra 	$L__BB0_306;
	setp.neu.f32 	%p299, %f20, 0f7F800000;
	@%p299 bra 	$L__BB0_301;
	mov.f32 	%f1899, 0f00000000;
	mul.rn.f32 	%f6207, %f18, %f1899;
	mov.b32 	%r10226, 0;
	bra.uni 	$L__BB0_306;
$L__BB0_301:
	mov.b32 	%r488, %f18;
	shl.b32 	%r4456, %r488, 8;
	or.b32  	%r489, %r4456, -2147483648;
	mov.b64 	%rd4479, 0;
	mov.b32 	%r10223, 0;
	mov.u64 	%rd4477, __cudart_i2opi_f;
	mov.u64 	%rd4478, %rd1;
$L__BB0_302:
	.pragma "nounroll";
	ld.global.nc.u32 	%r4457, [%rd4477];
	mad.wide.u32 	%rd2348, %r4457, %r489, %rd4479;
	shr.u64 	%rd4479, %rd2348, 32;
	st.local.u32 	[%rd4478], %rd2348;
	add.s32 	%r10223, %r10223, 1;
	add.s64 	%rd4478, %rd4478, 4;
	add.s64 	%rd4477, %rd4477, 4;
	setp.ne.s32 	%p300, %r10223, 6;
	@%p300 bra 	$L__BB0_302;
	shr.u32 	%r4458, %r488, 23;
	st.local.u32 	[%rd1+24], %rd4479;
	and.b32  	%r492, %r4458, 31;
	and.b32  	%r4459, %r4458, 224;
	add.s32 	%r4460, %r4459, -128;
	shr.u32 	%r4461, %r4460, 5;
	mul.wide.u32 	%rd2349, %r4461, 4;
	sub.s64 	%rd270, %rd1, %rd2349;
	ld.local.u32 	%r10224, [%rd270+24];
	ld.local.u32 	%r10225, [%rd270+20];
	setp.eq.s32 	%p301, %r492, 0;
	@%p301 bra 	$L__BB0_305;
	shf.l.wrap.b32 	%r10224, %r10225, %r10224, %r492;
	ld.local.u32 	%r4462, [%rd270+16];
	shf.l.wrap.b32 	%r10225, %r4462, %r10225, %r492;
$L__BB0_305:
	shr.u32 	%r4463, %r10224, 30;
	shf.l.wrap.b32 	%r4464, %r10225, %r10224, 2;
	shl.b32 	%r4465, %r10225, 2;
	shr.u32 	%r4466, %r4464, 31;
	add.s32 	%r4467, %r4466, %r4463;
	neg.s32 	%r4468, %r4467;
	setp.lt.s32 	%p302, %r488, 0;
	selp.b32 	%r10226, %r4468, %r4467, %p302;
	xor.b32  	%r4469, %r4464, %r488;
	shr.s32 	%r4470, %r4464, 31;
	xor.b32  	%r4471, %r4470, %r4464;
	xor.b32  	%r4472, %r4470, %r4465;
	cvt.u64.u32 	%rd2350, %r4471;
	shl.b64 	%rd2351, %rd2350, 32;
	cvt.u64.u32 	%rd2352, %r4472;
	or.b64  	%rd2353, %rd2351, %rd2352;
	cvt.rn.f64.s64 	%fd75, %rd2353;
	mul.f64 	%fd76, %fd75, 0d3BF921FB54442D19;
	cvt.rn.f32.f64 	%f1897, %fd76;
	neg.f32 	%f1898, %f1897;
	setp.lt.s32 	%p303, %r4469, 0;
	selp.f32 	%f6207, %f1898, %f1897, %p303;
$L__BB0_306:
	setp.ltu.f32 	%p304, %f27, 0f47CE4780;
	add.s32 	%r4474, %r10226, 1;
	mul.rn.f32 	%f1900, %f6207, %f6207;
	and.b32  	%r4475, %r10226, 1;
	setp.eq.b32 	%p305, %r4475, 1;
	selp.f32 	%f1901, %f6207, 0f3F800000, %p305;
	fma.rn.f32 	%f1902, %f1900, %f1901, 0f00000000;
	fma.rn.f32 	%f1903, %f1900, 0f37CBAC00, 0fBAB607ED;
	selp.f32 	%f1904, 0fB94D4153, %f1903, %p305;
	selp.f32 	%f1905, 0f3C0885E4, 0f3D2AAABB, %p305;
	fma.rn.f32 	%f1906, %f1904, %f1900, %f1905;
	selp.f32 	%f1907, 0fBE2AAAA8, 0fBEFFFFFF, %p305;
	fma.rn.f32 	%f1908, %f1906, %f1900, %f1907;
	fma.rn.f32 	%f1909, %f1908, %f1902, %f1901;
	and.b32  	%r4476, %r4474, 2;
	setp.eq.s32 	%p306, %r4476, 0;
	mov.f32 	%f1910, 0f00000000;
	sub.f32 	%f1911, %f1910, %f1909;
	selp.f32 	%f1912, %f1909, %f1911, %p306;
	mul.f32 	%f167, %f163, %f1912;
	mov.u32 	%r10230, %r11230;
	mov.f32 	%f6208, %f6458;
	@%p304 bra 	$L__BB0_314;
	setp.neu.f32 	%p307, %f27, 0f7F800000;
	@%p307 bra 	$L__BB0_309;
	mov.f32 	%f1915, 0f00000000;
	mul.rn.f32 	%f6208, %f25, %f1915;
	mov.b32 	%r10230, 0;
	bra.uni 	$L__BB0_314;
$L__BB0_309:
	mov.b32 	%r501, %f25;
	shl.b32 	%r4478, %r501, 8;
	or.b32  	%r502, %r4478, -2147483648;
	mov.b64 	%rd4482, 0;
	mov.b32 	%r10227, 0;
	mov.u64 	%rd4480, __cudart_i2opi_f;
	mov.u64 	%rd4481, %rd1;
$L__BB0_310:
	.pragma "nounroll";
	ld.global.nc.u32 	%r4479, [%rd4480];
	mad.wide.u32 	%rd2356, %r4479, %r502, %rd4482;
	shr.u64 	%rd4482, %rd2356, 32;
	st.local.u32 	[%rd4481], %rd2356;
	add.s32 	%r10227, %r10227, 1;
	add.s64 	%rd4481, %rd4481, 4;
	add.s64 	%rd4480, %rd4480, 4;
	setp.ne.s32 	%p308, %r10227, 6;
	@%p308 bra 	$L__BB0_310;
	shr.u32 	%r4480, %r501, 23;
	st.local.u32 	[%rd1+24], %rd4482;
	and.b32  	%r505, %r4480, 31;
	and.b32  	%r4481, %r4480, 224;
	add.s32 	%r4482, %r4481, -128;
	shr.u32 	%r4483, %r4482, 5;
	mul.wide.u32 	%rd2357, %r4483, 4;
	sub.s64 	%rd277, %rd1, %rd2357;
	ld.local.u32 	%r10228, [%rd277+24];
	ld.local.u32 	%r10229, [%rd277+20];
	setp.eq.s32 	%p309, %r505, 0;
	@%p309 bra 	$L__BB0_313;
	shf.l.wrap.b32 	%r10228, %r10229, %r10228, %r505;
	ld.local.u32 	%r4484, [%rd277+16];
	shf.l.wrap.b32 	%r10229, %r4484, %r10229, %r505;
$L__BB0_313:
	shr.u32 	%r4485, %r10228, 30;
	shf.l.wrap.b32 	%r4486, %r10229, %r10228, 2;
	shl.b32 	%r4487, %r10229, 2;
	shr.u32 	%r4488, %r4486, 31;
	add.s32 	%r4489, %r4488, %r4485;
	neg.s32 	%r4490, %r4489;
	setp.lt.s32 	%p310, %r501, 0;
	selp.b32 	%r10230, %r4490, %r4489, %p310;
	xor.b32  	%r4491, %r4486, %r501;
	shr.s32 	%r4492, %r4486, 31;
	xor.b32  	%r4493, %r4492, %r4486;
	xor.b32  	%r4494, %r4492, %r4487;
	cvt.u64.u32 	%rd2358, %r4493;
	shl.b64 	%rd2359, %rd2358, 32;
	cvt.u64.u32 	%rd2360, %r4494;
	or.b64  	%rd2361, %rd2359, %rd2360;
	cvt.rn.f64.s64 	%fd77, %rd2361;
	mul.f64 	%fd78, %fd77, 0d3BF921FB54442D19;
	cvt.rn.f32.f64 	%f1913, %fd78;
	neg.f32 	%f1914, %f1913;
	setp.lt.s32 	%p311, %r4491, 0;
	selp.f32 	%f6208, %f1914, %f1913, %p311;
$L__BB0_314:
	setp.ltu.f32 	%p312, %f6, 0f47CE4780;
	add.s32 	%r4496, %r10230, 1;
	mul.rn.f32 	%f1916, %f6208, %f6208;
	and.b32  	%r4497, %r10230, 1;
	setp.eq.b32 	%p313, %r4497, 1;
	selp.f32 	%f1917, %f6208, 0f3F800000, %p313;
	fma.rn.f32 	%f1918, %f1916, %f1917, 0f00000000;
	fma.rn.f32 	%f1919, %f1916, 0f37CBAC00, 0fBAB607ED;
	selp.f32 	%f1920, 0fB94D4153, %f1919, %p313;
	selp.f32 	%f1921, 0f3C0885E4, 0f3D2AAABB, %p313;
	fma.rn.f32 	%f1922, %f1920, %f1916, %f1921;
	selp.f32 	%f1923, 0fBE2AAAA8, 0fBEFFFFFF, %p313;
	fma.rn.f32 	%f1924, %f1922, %f1916, %f1923;
	fma.rn.f32 	%f1925, %f1924, %f1918, %f1917;
	and.b32  	%r4498, %r4496, 2;
	setp.eq.s32 	%p314, %r4498, 0;
	mov.f32 	%f1926, 0f00000000;
	sub.f32 	%f1927, %f1926, %f1925;
	selp.f32 	%f1928, %f1925, %f1927, %p314;
	mul.f32 	%f171, %f167, %f1928;
	mov.u32 	%r10234, %r11218;
	mov.f32 	%f6209, %f6455;
	@%p312 bra 	$L__BB0_322;
	setp.neu.f32 	%p315, %f6, 0f7F800000;
	@%p315 bra 	$L__BB0_317;
	mov.f32 	%f1931, 0f00000000;
	mul.rn.f32 	%f6209, %f4, %f1931;
	mov.b32 	%r10234, 0;
	bra.uni 	$L__BB0_322;
$L__BB0_317:
	mov.b32 	%r514, %f4;
	shl.b32 	%r4500, %r514, 8;
	or.b32  	%r515, %r4500, -2147483648;
	mov.b64 	%rd4485, 0;
	mov.b32 	%r10231, 0;
	mov.u64 	%rd4483, __cudart_i2opi_f;
	mov.u64 	%rd4484, %rd1;
$L__BB0_318:
	.pragma "nounroll";
	ld.global.nc.u32 	%r4501, [%rd4483];
	mad.wide.u32 	%rd2364, %r4501, %r515, %rd4485;
	shr.u64 	%rd4485, %rd2364, 32;
	st.local.u32 	[%rd4484], %rd2364;
	add.s32 	%r10231, %r10231, 1;
	add.s64 	%rd4484, %rd4484, 4;
	add.s64 	%rd4483, %rd4483, 4;
	setp.ne.s32 	%p316, %r10231, 6;
	@%p316 bra 	$L__BB0_318;
	shr.u32 	%r4502, %r514, 23;
	st.local.u32 	[%rd1+24], %rd4485;
	and.b32  	%r518, %r4502, 31;
	and.b32  	%r4503, %r4502, 224;
	add.s32 	%r4504, %r4503, -128;
	shr.u32 	%r4505, %r4504, 5;
	mul.wide.u32 	%rd2365, %r4505, 4;
	sub.s64 	%rd284, %rd1, %rd2365;
	ld.local.u32 	%r10232, [%rd284+24];
	ld.local.u32 	%r10233, [%rd284+20];
	setp.eq.s32 	%p317, %r518, 0;
	@%p317 bra 	$L__BB0_321;
	shf.l.wrap.b32 	%r10232, %r10233, %r10232, %r518;
	ld.local.u32 	%r4506, [%rd284+16];
	shf.l.wrap.b32 	%r10233, %r4506, %r10233, %r518;
$L__BB0_321:
	shr.u32 	%r4507, %r10232, 30;
	shf.l.wrap.b32 	%r4508, %r10233, %r10232, 2;
	shl.b32 	%r4509, %r10233, 2;
	shr.u32 	%r4510, %r4508, 31;
	add.s32 	%r4511, %r4510, %r4507;
	neg.s32 	%r4512, %r4511;
	setp.lt.s32 	%p318, %r514, 0;
	selp.b32 	%r10234, %r4512, %r4511, %p318;
	xor.b32  	%r4513, %r4508, %r514;
	shr.s32 	%r4514, %r4508, 31;
	xor.b32  	%r4515, %r4514, %r4508;
	xor.b32  	%r4516, %r4514, %r4509;
	cvt.u64.u32 	%rd2366, %r4515;
	shl.b64 	%rd2367, %rd2366, 32;
	cvt.u64.u32 	%rd2368, %r4516;
	or.b64  	%rd2369, %rd2367, %rd2368;
	cvt.rn.f64.s64 	%fd79, %rd2369;
	mul.f64 	%fd80, %fd79, 0d3BF921FB54442D19;
	cvt.rn.f32.f64 	%f1929, %fd80;
	neg.f32 	%f1930, %f1929;
	setp.lt.s32 	%p319, %r4513, 0;
	selp.f32 	%f6209, %f1930, %f1929, %p319;
$L__BB0_322:
	setp.ltu.f32 	%p320, %f13, 0f47CE4780;
	mul.rn.f32 	%f1932, %f6209, %f6209;
	and.b32  	%r4518, %r10234, 1;
	setp.eq.b32 	%p321, %r4518, 1;
	selp.f32 	%f1933, 0f3F800000, %f6209, %p321;
	fma.rn.f32 	%f1934, %f1932, %f1933, 0f00000000;
	fma.rn.f32 	%f1935, %f1932, 0f37CBAC00, 0fBAB607ED;
	selp.f32 	%f1936, %f1935, 0fB94D4153, %p321;
	selp.f32 	%f1937, 0f3D2AAABB, 0f3C0885E4, %p321;
	fma.rn.f32 	%f1938, %f1936, %f1932, %f1937;
	selp.f32 	%f1939, 0fBEFFFFFF, 0fBE2AAAA8, %p321;
	fma.rn.f32 	%f1940, %f1938, %f1932, %f1939;
	fma.rn.f32 	%f1941, %f1940, %f1934, %f1933;
	and.b32  	%r4519, %r10234, 2;
	setp.eq.s32 	%p322, %r4519, 0;
	mov.f32 	%f1942, 0f00000000;
	sub.f32 	%f1943, %f1942, %f1941;
	selp.f32 	%f175, %f1941, %f1943, %p322;
	mov.u32 	%r10238, %r11222;
	mov.f32 	%f6210, %f6456;
	@%p320 bra 	$L__BB0_330;
	setp.neu.f32 	%p323, %f13, 0f7F800000;
	@%p323 bra 	$L__BB0_325;
	mov.f32 	%f1946, 0f00000000;
	mul.rn.f32 	%f6210, %f11, %f1946;
	mov.b32 	%r10238, 0;
	bra.uni 	$L__BB0_330;
$L__BB0_325:
	mov.b32 	%r527, %f11;
	mov.b64 	%rd4488, 0;
	mov.b32 	%r10235, 0;
	mov.u64 	%rd4486, __cudart_i2opi_f;
	shl.b32 	%r4522, %r527, 8;
	or.b32  	%r4523, %r4522, -2147483648;
	mov.u64 	%rd4487, %rd1;
$L__BB0_326:
	.pragma "nounroll";
	ld.global.nc.u32 	%r4521, [%rd4486];
	mad.wide.u32 	%rd2372, %r4521, %r4523, %rd4488;
	shr.u64 	%rd4488, %rd2372, 32;
	st.local.u32 	[%rd4487], %rd2372;
	add.s32 	%r10235, %r10235, 1;
	add.s64 	%rd4487, %rd4487, 4;
	add.s64 	%rd4486, %rd4486, 4;
	setp.ne.s32 	%p324, %r10235, 6;
	@%p324 bra 	$L__BB0_326;
	shr.u32 	%r4524, %r527, 23;
	st.local.u32 	[%rd1+24], %rd4488;
	and.b32  	%r530, %r4524, 31;
	and.b32  	%r4525, %r4524, 224;
	add.s32 	%r4526, %r4525, -128;
	shr.u32 	%r4527, %r4526, 5;
	mul.wide.u32 	%rd2373, %r4527, 4;
	sub.s64 	%rd291, %rd1, %rd2373;
	ld.local.u32 	%r10236, [%rd291+24];
	ld.local.u32 	%r10237, [%rd291+20];
	setp.eq.s32 	%p325, %r530, 0;
	@%p325 bra 	$L__BB0_329;
	shf.l.wrap.b32 	%r10236, %r10237, %r10236, %r530;
	ld.local.u32 	%r4528, [%rd291+16];
	shf.l.wrap.b32 	%r10237, %r4528, %r10237, %r530;
$L__BB0_329:
	shr.u32 	%r4529, %r10236, 30;
	shf.l.wrap.b32 	%r4530, %r10237, %r10236, 2;
	shl.b32 	%r4531, %r10237, 2;
	shr.u32 	%r4532, %r4530, 31;
	add.s32 	%r4533, %r4532, %r4529;
	neg.s32 	%r4534, %r4533;
	setp.lt.s32 	%p326, %r527, 0;
	selp.b32 	%r10238, %r4534, %r4533, %p326;
	xor.b32  	%r4535, %r4530, %r527;
	shr.s32 	%r4536, %r4530, 31;
	xor.b32  	%r4537, %r4536, %r4530;
	xor.b32  	%r4538, %r4536, %r4531;
	cvt.u64.u32 	%rd2374, %r4537;
	shl.b64 	%rd2375, %rd2374, 32;
	cvt.u64.u32 	%rd2376, %r4538;
	or.b64  	%rd2377, %rd2375, %rd2376;
	cvt.rn.f64.s64 	%fd81, %rd2377;
	mul.f64 	%fd82, %fd81, 0d3BF921FB54442D19;
	cvt.rn.f32.f64 	%f1944, %fd82;
	neg.f32 	%f1945, %f1944;
	setp.lt.s32 	%p327, %r4535, 0;
	selp.f32 	%f6210, %f1945, %f1944, %p327;
$L__BB0_330:
	setp.ltu.f32 	%p328, %f27, 0f47CE4780;
	mul.rn.f32 	%f1947, %f6210, %f6210;
	and.b32  	%r4540, %r10238, 1;
	setp.eq.b32 	%p329, %r4540, 1;
	selp.f32 	%f1948, 0f3F800000, %f6210, %p329;
	fma.rn.f32 	%f1949, %f1947, %f1948, 0f00000000;
	fma.rn.f32 	%f1950, %f1947, 0f37CBAC00, 0fBAB607ED;
	selp.f32 	%f1951, %f1950, 0fB94D4153, %p329;
	selp.f32 	%f1952, 0f3D2AAABB, 0f3C0885E4, %p329;
	fma.rn.f32 	%f1953, %f1951, %f1947, %f1952;
	selp.f32 	%f1954, 0fBEFFFFFF, 0fBE2AAAA8, %p329;
	fma.rn.f32 	%f1955, %f1953, %f1947, %f1954;
	fma.rn.f32 	%f1956, %f1955, %f1949, %f1948;
	and.b32  	%r4541, %r10238, 2;
	setp.eq.s32 	%p330, %r4541, 0;
	mov.f32 	%f1957, 0f00000000;
	sub.f32 	%f1958, %f1957, %f1956;
	selp.f32 	%f1959, %f1956, %f1958, %p330;
	mul.f32 	%f1960, %f175, 0f41700000;
	mul.f32 	%f179, %f1960, %f1959;
	mov.u32 	%r10242, %r11230;
	mov.f32 	%f6211, %f6458;
	@%p328 bra 	$L__BB0_338;
	setp.neu.f32 	%p331, %f27, 0f7F800000;
	@%p331 bra 	$L__BB0_333;
	mov.f32 	%f1963, 0f00000000;
	mul.rn.f32 	%f6211, %f25, %f1963;
	mov.b32 	%r10242, 0;
	bra.uni 	$L__BB0_338;
$L__BB0_333:
	mov.b32 	%r539, %f25;
	mov.b64 	%rd4491, 0;
	mov.b32 	%r10239, 0;
	mov.u64 	%rd4489, __cudart_i2opi_f;
	shl.b32 	%r4544, %r539, 8;
	or.b32  	%r4545, %r4544, -2147483648;
	mov.u64 	%rd4490, %rd1;
$L__BB0_334:
	.pragma "nounroll";
	ld.global.nc.u32 	%r4543, [%rd4489];
	mad.wide.u32 	%rd2380, %r4543, %r4545, %rd4491;
	shr.u64 	%rd4491, %rd2380, 32;
	st.local.u32 	[%rd4490], %rd2380;
	add.s32 	%r10239, %r10239, 1;
	add.s64 	%rd4490, %rd4490, 4;
	add.s64 	%rd4489, %rd4489, 4;
	setp.ne.s32 	%p332, %r10239, 6;
	@%p332 bra 	$L__BB0_334;
	shr.u32 	%r4546, %r539, 23;
	st.local.u32 	[%rd1+24], %rd4491;
	and.b32  	%r542, %r4546, 31;
	and.b32  	%r4547, %r4546, 224;
	add.s32 	%r4548, %r4547, -128;
	shr.u32 	%r4549, %r4548, 5;
	mul.wide.u32 	%rd2381, %r4549, 4;
	sub.s64 	%rd298, %rd1, %rd2381;
	ld.local.u32 	%r10240, [%rd298+24];
	ld.local.u32 	%r10241, [%rd298+20];
	setp.eq.s32 	%p333, %r542, 0;
	@%p333 bra 	$L__BB0_337;
	shf.l.wrap.b32 	%r10240, %r10241, %r10240, %r542;
	ld.local.u32 	%r4550, [%rd298+16];
	shf.l.wrap.b32 	%r10241, %r4550, %r10241, %r542;
$L__BB0_337:
	shr.u32 	%r4551, %r10240, 30;
	shf.l.wrap.b32 	%r4552, %r10241, %r10240, 2;
	shl.b32 	%r4553, %r10241, 2;
	shr.u32 	%r4554, %r4552, 31;
	add.s32 	%r4555, %r4554, %r4551;
	neg.s32 	%r4556, %r4555;
	setp.lt.s32 	%p334, %r539, 0;
	selp.b32 	%r10242, %r4556, %r4555, %p334;
	xor.b32  	%r4557, %r4552, %r539;
	shr.s32 	%r4558, %r4552, 31;
	xor.b32  	%r4559, %r4558, %r4552;
	xor.b32  	%r4560, %r4558, %r4553;
	cvt.u64.u32 	%rd2382, %r4559;
	shl.b64 	%rd2383, %rd2382, 32;
	cvt.u64.u32 	%rd2384, %r4560;
	or.b64  	%rd2385, %rd2383, %rd2384;
	cvt.rn.f64.s64 	%fd83, %rd2385;
	mul.f64 	%fd84, %fd83, 0d3BF921FB54442D19;
	cvt.rn.f32.f64 	%f1961, %fd84;
	neg.f32 	%f1962, %f1961;
	setp.lt.s32 	%p335, %r4557, 0;
	selp.f32 	%f6211, %f1962, %f1961, %p335;
$L__BB0_338:
	add.s32 	%r4562, %r10242, 1;
	mul.rn.f32 	%f1964, %f6211, %f6211;
	and.b32  	%r4563, %r10242, 1;
	setp.eq.b32 	%p337, %r4563, 1;
	selp.f32 	%f1965, %f6211, 0f3F800000, %p337;
	fma.rn.f32 	%f1966, %f1964, %f1965, 0f00000000;
	fma.rn.f32 	%f1967, %f1964, 0f37CBAC00, 0fBAB607ED;
	selp.f32 	%f1968, 0fB94D4153, %f1967, %p337;
	selp.f32 	%f1969, 0f3C0885E4, 0f3D2AAABB, %p337;
	fma.rn.f32 	%f1970, %f1968, %f1964, %f1969;
	selp.f32 	%f1971, 0fBE2AAAA8, 0fBEFFFFFF, %p337;
	fma.rn.f32 	%f1972, %f1970, %f1964, %f1971;
	fma.rn.f32 	%f1973, %f1972, %f1966, %f1965;
	and.b32  	%r4564, %r4562, 2;
	setp.eq.s32 	%p338, %r4564, 0;
	mov.f32 	%f1974, 0f00000000;
	sub.f32 	%f1975, %f1974, %f1973;
	selp.f32 	%f1976, %f1973, %f1975, %p338;
	mul.f32 	%f1977, %f179, %f1976;
	sub.f32 	%f183, %f171, %f1977;
	mov.u32 	%r10246, %r11222;
	mov.f32 	%f6212, %f6456;
	@%p320 bra 	$L__BB0_346;
	setp.neu.f32 	%p339, %f13, 0f7F800000;
	@%p339 bra 	$L__BB0_341;
	mov.f32 	%f1980, 0f00000000;
	mul.rn.f32 	%f6212, %f11, %f1980;
	mov.b32 	%r10246, 0;
	bra.uni 	$L__BB0_346;
$L__BB0_341:
	mov.b32 	%r551, %f11;
	shl.b32 	%r4566, %r551, 8;
	or.b32  	%r552, %r4566, -2147483648;
	mov.b64 	%rd4494, 0;
	mov.b32 	%r10243, 0;
	mov.u64 	%rd4492, __cudart_i2opi_f;
	mov.u64 	%rd4493, %rd1;
$L__BB0_342:
	.pragma "nounroll";
	ld.global.nc.u32 	%r4567, [%rd4492];
	mad.wide.u32 	%rd2388, %r4567, %r552, %rd4494;
	shr.u64 	%rd4494, %rd2388, 32;
	st.local.u32 	[%rd4493], %rd2388;
	add.s32 	%r10243, %r10243, 1;
	add.s64 	%rd4493, %rd4493, 4;
	add.s64 	%rd4492, %rd4492, 4;
	setp.ne.s32 	%p340, %r10243, 6;
	@%p340 bra 	$L__BB0_342;
	shr.u32 	%r4568, %r551, 23;
	st.local.u32 	[%rd1+24], %rd4494;
	and.b32  	%r555, %r4568, 31;
	and.b32  	%r4569, %r4568, 224;
	add.s32 	%r4570, %r4569, -128;
	shr.u32 	%r4571, %r4570, 5;
	mul.wide.u32 	%rd2389, %r4571, 4;
	sub.s64 	%rd305, %rd1, %rd2389;
	ld.local.u32 	%r10244, [%rd305+24];
	ld.local.u32 	%r10245, [%rd305+20];
	setp.eq.s32 	%p341, %r555, 0;
	@%p341 bra 	$L__BB0_345;
	shf.l.wrap.b32 	%r10244, %r10245, %r10244, %r555;
	ld.local.u32 	%r4572, [%rd305+16];
	shf.l.wrap.b32 	%r10245, %r4572, %r10245, %r555;
$L__BB0_345:
	shr.u32 	%r4573, %r10244, 30;
	shf.l.wrap.b32 	%r4574, %r10245, %r10244, 2;
	shl.b32 	%r4575, %r10245, 2;
	shr.u32 	%r4576, %r4574, 31;
	add.s32 	%r4577, %r4576, %r4573;
	neg.s32 	%r4578, %r4577;
	setp.lt.s32 	%p342, %r551, 0;
	selp.b32 	%r10246, %r4578, %r4577, %p342;
	xor.b32  	%r4579, %r4574, %r551;
	shr.s32 	%r4580, %r4574, 31;
	xor.b32  	%r4581, %r4580, %r4574;
	xor.b32  	%r4582, %r4580, %r4575;
	cvt.u64.u32 	%rd2390, %r4581;
	shl.b64 	%rd2391, %rd2390, 32;
	cvt.u64.u32 	%rd2392, %r4582;
	or.b64  	%rd2393, %rd2391, %rd2392;
	cvt.rn.f64.s64 	%fd85, %rd2393;
	mul.f64 	%fd86, %fd85, 0d3BF921FB54442D19;
	cvt.rn.f32.f64 	%f1978, %fd86;
	neg.f32 	%f1979, %f1978;
	setp.lt.s32 	%p343, %r4579, 0;
	selp.f32 	%f6212, %f1979, %f1978, %p343;
$L__BB0_346:
	setp.ltu.f32 	%p344, %f20, 0f47CE4780;
	mul.rn.f32 	%f1981, %f6212, %f6212;
	and.b32  	%r4584, %r10246, 1;
	setp.eq.b32 	%p345, %r4584, 1;
	selp.f32 	%f1982, 0f3F800000, %f6212, %p345;
	fma.rn.f32 	%f1983, %f1981, %f1982, 0f00000000;
	fma.rn.f32 	%f1984, %f1981, 0f37CBAC00, 0fBAB607ED;
	selp.f32 	%f1985, %f1984, 0fB94D4153, %p345;
	selp.f32 	%f1986, 0f3D2AAABB, 0f3C0885E4, %p345;
	fma.rn.f32 	%f1987, %f1985, %f1981, %f1986;
	selp.f32 	%f1988, 0fBEFFFFFF, 0fBE2AAAA8, %p345;
	fma.rn.f32 	%f1989, %f1987, %f1981, %f1988;
	fma.rn.f32 	%f1990, %f1989, %f1983, %f1982;
	and.b32  	%r4585, %r10246, 2;
	setp.eq.s32 	%p346, %r4585, 0;
	mov.f32 	%f1991, 0f00000000;
	sub.f32 	%f1992, %f1991, %f1990;
	selp.f32 	%f187, %f1990, %f1992, %p346;
	mov.u32 	%r10250, %r11226;
	mov.f32 	%f6213, %f6457;
	@%p344 bra 	$L__BB0_354;
	setp.neu.f32 	%p347, %f20, 0f7F800000;
	@%p347 bra 	$L__BB0_349;
	mov.f32 	%f1995, 0f00000000;
	mul.rn.f32 	%f6213, %f18, %f1995;
	mov.b32 	%r10250, 0;
	bra.uni 	$L__BB0_354;
$L__BB0_349:
	mov.b32 	%r564, %f18;
	mov.b64 	%rd4497, 0;
	mov.b32 	%r10247, 0;
	mov.u64 	%rd4495, __cudart_i2opi_f;
	shl.b32 	%r4588, %r564, 8;
	or.b32  	%r4589, %r4588, -2147483648;
	mov.u64 	%rd4496, %rd1;
$L__BB0_350:
	.pragma "nounroll";
	ld.global.nc.u32 	%r4587, [%rd4495];
	mad.wide.u32 	%rd2396, %r4587, %r4589, %rd4497;
	shr.u64 	%rd4497, %rd2396, 32;
	st.local.u32 	[%rd4496], %rd2396;
	add.s32 	%r10247, %r10247, 1;
	add.s64 	%rd4496, %rd4496, 4;
	add.s64 	%rd4495, %rd4495, 4;
	setp.ne.s32 	%p348, %r10247, 6;
	@%p348 bra 	$L__BB0_350;
	shr.u32 	%r4590, %r564, 23;
	st.local.u32 	[%rd1+24], %rd4497;
	and.b32  	%r567, %r4590, 31;
	and.b32  	%r4591, %r4590, 224;
	add.s32 	%r4592, %r4591, -128;
	shr.u32 	%r4593, %r4592, 5;
	mul.wide.u32 	%rd2397, %r4593, 4;
	sub.s64 	%rd312, %rd1, %rd2397;
	ld.local.u32 	%r10248, [%rd312+24];
	ld.local.u32 	%r10249, [%rd312+20];
	setp.eq.s32 	%p349, %r567, 0;
	@%p349 bra 	$L__BB0_353;
	shf.l.wrap.b32 	%r10248, %r10249, %r10248, %r567;
	ld.local.u32 	%r4594, [%rd312+16];
	shf.l.wrap.b32 	%r10249, %r4594, %r10249, %r567;
$L__BB0_353:
	shr.u32 	%r4595, %r10248, 30;
	shf.l.wrap.b32 	%r4596, %r10249, %r10248, 2;
	shl.b32 	%r4597, %r10249, 2;
	shr.u32 	%r4598, %r4596, 31;
	add.s32 	%r4599, %r4598, %r4595;
	neg.s32 	%r4600, %r4599;
	setp.lt.s32 	%p350, %r564, 0;
	selp.b32 	%r10250, %r4600, %r4599, %p350;
	xor.b32  	%r4601, %r4596, %r564;
	shr.s32 	%r4602, %r4596, 31;
	xor.b32  	%r4603, %r4602, %r4596;
	xor.b32  	%r4604, %r4602, %r4597;
	cvt.u64.u32 	%rd2398, %r4603;
	shl.b64 	%rd2399, %rd2398, 32;
	cvt.u64.u32 	%rd2400, %r4604;
	or.b64  	%rd2401, %rd2399, %rd2400;
	cvt.rn.f64.s64 	%fd87, %rd2401;
	mul.f64 	%fd88, %fd87, 0d3BF921FB54442D19;
	cvt.rn.f32.f64 	%f1993, %fd88;
	neg.f32 	%f1994, %f1993;
	setp.lt.s32 	%p351, %r4601, 0;
	selp.f32 	%f6213, %f1994, %f1993, %p351;
$L__BB0_354:
	setp.ltu.f32 	%p352, %f6, 0f47CE4780;
	mul.rn.f32 	%f1996, %f6213, %f6213;
	and.b32  	%r4606, %r10250, 1;
	setp.eq.b32 	%p353, %r4606, 1;
	selp.f32 	%f1997, 0f3F800000, %f6213, %p353;
	fma.rn.f32 	%f1998, %f1996, %f1997, 0f00000000;
	fma.rn.f32 	%f1999, %f1996, 0f37CBAC00, 0fBAB607ED;
	selp.f32 	%f2000, %f1999, 0fB94D4153, %p353;
	selp.f32 	%f2001, 0f3D2AAABB, 0f3C0885E4, %p353;
	fma.rn.f32 	%f2002, %f2000, %f1996, %f2001;
	selp.f32 	%f2003, 0fBEFFFFFF, 0fBE2AAAA8, %p353;
	fma.rn.f32 	%f2004, %f2002, %f1996, %f2003;
	fma.rn.f32 	%f2005, %f2004, %f1998, %f1997;
	and.b32  	%r4607, %r10250, 2;
	setp.eq.s32 	%p354, %r4607, 0;
	mov.f32 	%f2006, 0f00000000;
	sub.f32 	%f2007, %f2006, %f2005;
	selp.f32 	%f2008, %f2005, %f2007, %p354;
	mul.f32 	%f2009, %f187, 0f41700000;
	mul.f32 	%f191, %f2009, %f2008;
	mov.u32 	%r10254, %r11218;
	mov.f32 	%f6214, %f6455;
	@%p352 bra 	$L__BB0_362;
	setp.neu.f32 	%p355, %f6, 0f7F800000;
	@%p355 bra 	$L__BB0_357;
	mov.f32 	%f2012, 0f00000000;
	mul.rn.f32 	%f6214, %f4, %f2012;
	mov.b32 	%r10254, 0;
	bra.uni 	$L__BB0_362;
$L__BB0_357:
	mov.b32 	%r576, %f4;
	mov.b64 	%rd4500, 0;
	mov.b32 	%r10251, 0;
	mov.u64 	%rd4498, __cudart_i2opi_f;
	shl.b32 	%r4610, %r576, 8;
	or.b32  	%r4611, %r4610, -2147483648;
	mov.u64 	%rd4499, %rd1;
$L__BB0_358:
	.pragma "nounroll";
	ld.global.nc.u32 	%r4609, [%rd4498];
	mad.wide.u32 	%rd2404, %r4609, %r4611, %rd4500;
	shr.u64 	%rd4500, %rd2404, 32;
	st.local.u32 	[%rd4499], %rd2404;
	add.s32 	%r10251, %r10251, 1;
	add.s64 	%rd4499, %rd4499, 4;
	add.s64 	%rd4498, %rd4498, 4;
	setp.ne.s32 	%p356, %r10251, 6;
	@%p356 bra 	$L__BB0_358;
	shr.u32 	%r4612, %r576, 23;
	st.local.u32 	[%rd1+24], %rd4500;
	and.b32  	%r579, %r4612, 31;
	and.b32  	%r4613, %r4612, 224;
	add.s32 	%r4614, %r4613, -128;
	shr.u32 	%r4615, %r4614, 5;
	mul.wide.u32 	%rd2405, %r4615, 4;
	sub.s64 	%rd319, %rd1, %rd2405;
	ld.local.u32 	%r10252, [%rd319+24];
	ld.local.u32 	%r10253, [%rd319+20];
	setp.eq.s32 	%p357, %r579, 0;
	@%p357 bra 	$L__BB0_361;
	shf.l.wrap.b32 	%r10252, %r10253, %r10252, %r579;
	ld.local.u32 	%r4616, [%rd319+16];
	shf.l.wrap.b32 	%r10253, %r4616, %r10253, %r579;
$L__BB0_361:
	shr.u32 	%r4617, %r10252, 30;
	shf.l.wrap.b32 	%r4618, %r10253, %r10252, 2;
	shl.b32 	%r4619, %r10253, 2;
	shr.u32 	%r4620, %r4618, 31;
	add.s32 	%r4621, %r4620, %r4617;
	neg.s32 	%r4622, %r4621;
	setp.lt.s32 	%p358, %r576, 0;
	selp.b32 	%r10254, %r4622, %r4621, %p358;
	xor.b32  	%r4623, %r4618, %r576;
	shr.s32 	%r4624, %r4618, 31;
	xor.b32  	%r4625, %r4624, %r4618;
	xor.b32  	%r4626, %r4624, %r4619;
	cvt.u64.u32 	%rd2406, %r4625;
	shl.b64 	%rd2407, %rd2406, 32;
	cvt.u64.u32 	%rd2408, %r4626;
	or.b64  	%rd2409, %rd2407, %rd2408;
	cvt.rn.f64.s64 	%fd89, %rd2409;
	mul.f64 	%fd90, %fd89, 0d3BF921FB54442D19;
	cvt.rn.f32.f64 	%f2010, %fd90;
	neg.f32 	%f2011, %f2010;
	setp.lt.s32 	%p359, %r4623, 0;
	selp.f32 	%f6214, %f2011, %f2010, %p359;
$L__BB0_362:
	add.s32 	%r4628, %r10254, 1;
	mul.rn.f32 	%f2013, %f6214, %f6214;
	and.b32  	%r4629, %r10254, 1;
	setp.eq.b32 	%p361, %r4629, 1;
	selp.f32 	%f2014, %f6214, 0f3F800000, %p361;
	fma.rn.f32 	%f2015, %f2013, %f2014, 0f00000000;
	fma.rn.f32 	%f2016, %f2013, 0f37CBAC00, 0fBAB607ED;
	selp.f32 	%f2017, 0fB94D4153, %f2016, %p361;
	selp.f32 	%f2018, 0f3C0885E4, 0f3D2AAABB, %p361;
	fma.rn.f32 	%f2019, %f2017, %f2013, %f2018;
	selp.f32 	%f2020, 0fBE2AAAA8, 0fBEFFFFFF, %p361;
	fma.rn.f32 	%f2021, %f2019, %f2013, %f2020;
	fma.rn.f32 	%f2022, %f2021, %f2015, %f2014;
	and.b32  	%r4630, %r4628, 2;
	setp.eq.s32 	%p362, %r4630, 0;
	mov.f32 	%f2023, 0f00000000;
	sub.f32 	%f2024, %f2023, %f2022;
	selp.f32 	%f2025, %f2022, %f2024, %p362;
	mul.f32 	%f195, %f191, %f2025;
	mov.u32 	%r10258, %r11226;
	mov.f32 	%f6215, %f6457;
	@%p344 bra 	$L__BB0_370;
	setp.neu.f32 	%p363, %f20, 0f7F800000;
	@%p363 bra 	$L__BB0_365;
	mov.f32 	%f2028, 0f00000000;
	mul.rn.f32 	%f6215, %f18, %f2028;
	mov.b32 	%r10258, 0;
	bra.uni 	$L__BB0_370;
$L__BB0_365:
	mov.b32 	%r588, %f18;
	mov.b64 	%rd4503, 0;
	mov.b32 	%r10255, 0;
	mov.u64 	%rd4501, __cudart_i2opi_f;
	shl.b32 	%r4633, %r588, 8;
	or.b32  	%r4634, %r4633, -2147483648;
	mov.u64 	%rd4502, %rd1;
$L__BB0_366:
	.pragma "nounroll";
	ld.global.nc.u32 	%r4632, [%rd4501];
	mad.wide.u32 	%rd2412, %r4632, %r4634, %rd4503;
	shr.u64 	%rd4503, %rd2412, 32;
	st.local.u32 	[%rd4502], %rd2412;
	add.s32 	%r10255, %r10255, 1;
	add.s64 	%rd4502, %rd4502, 4;
	add.s64 	%rd4501, %rd4501, 4;
	setp.ne.s32 	%p364, %r10255, 6;
	@%p364 bra 	$L__BB0_366;
	shr.u32 	%r4635, %r588, 23;
	st.local.u32 	[%rd1+24], %rd4503;
	and.b32  	%r591, %r4635, 31;
	and.b32  	%r4636, %r4635, 224;
	add.s32 	%r4637, %r4636, -128;
	shr.u32 	%r4638, %r4637, 5;
	mul.wide.u32 	%rd2413, %r4638, 4;
	sub.s64 	%rd326, %rd1, %rd2413;
	ld.local.u32 	%r10256, [%rd326+24];
	ld.local.u32 	%r10257, [%rd326+20];
	setp.eq.s32 	%p365, %r591, 0;
	@%p365 bra 	$L__BB0_369;
	shf.l.wrap.b32 	%r10256, %r10257, %r10256, %r591;
	ld.local.u32 	%r4639, [%rd326+16];
	shf.l.wrap.b32 	%r10257, %r4639, %r10257, %r591;
$L__BB0_369:
	shr.u32 	%r4640, %r10256, 30;
	shf.l.wrap.b32 	%r4641, %r10257, %r10256, 2;
	shl.b32 	%r4642, %r10257, 2;
	shr.u32 	%r4643, %r4641, 31;
	add.s32 	%r4644, %r4643, %r4640;
	neg.s32 	%r4645, %r4644;
	setp.lt.s32 	%p366, %r588, 0;
	selp.b32 	%r10258, %r4645, %r4644, %p366;
	xor.b32  	%r4646, %r4641, %r588;
	shr.s32 	%r4647, %r4641, 31;
	xor.b32  	%r4648, %r4647, %r4641;
	xor.b32  	%r4649, %r4647, %r4642;
	cvt.u64.u32 	%rd2414, %r4648;
	shl.b64 	%rd2415, %rd2414, 32;
	cvt.u64.u32 	%rd2416, %r4649;
	or.b64  	%rd2417, %rd2415, %rd2416;
	cvt.rn.f64.s64 	%fd91, %rd2417;
	mul.f64 	%fd92, %fd91, 0d3BF921FB54442D19;
	cvt.rn.f32.f64 	%f2026, %fd92;
	neg.f32 	%f2027, %f2026;
	setp.lt.s32 	%p367, %r4646, 0;
	selp.f32 	%f6215, %f2027, %f2026, %p367;
$L__BB0_370:
	setp.ltu.f32 	%p368, %f27, 0f47CE4780;
	add.s32 	%r4651, %r10258, 1;
	mul.rn.f32 	%f2029, %f6215, %f6215;
	and.b32  	%r4652, %r10258, 1;
	setp.eq.b32 	%p369, %r4652, 1;
	selp.f32 	%f2030, %f6215, 0f3F800000, %p369;
	fma.rn.f32 	%f2031, %f2029, %f2030, 0f00000000;
	fma.rn.f32 	%f2032, %f2029, 0f37CBAC00, 0fBAB607ED;
	selp.f32 	%f2033, 0fB94D4153, %f2032, %p369;
	selp.f32 	%f2034, 0f3C0885E4, 0f3D2AAABB, %p369;
	fma.rn.f32 	%f2035, %f2033, %f2029, %f2034;
	selp.f32 	%f2036, 0fBE2AAAA8, 0fBEFFFFFF, %p369;
	fma.rn.f32 	%f2037, %f2035, %f2029, %f2036;
	fma.rn.f32 	%f2038, %f2037, %f2031, %f2030;
	and.b32  	%r4653, %r4651, 2;
	setp.eq.s32 	%p370, %r4653, 0;
	mov.f32 	%f2039, 0f00000000;
	sub.f32 	%f2040, %f2039, %f2038;
	selp.f32 	%f2041, %f2038, %f2040, %p370;
	mul.f32 	%f199, %f195, %f2041;
	mov.u32 	%r10262, %r11230;
	mov.f32 	%f6216, %f6458;
	@%p368 bra 	$L__BB0_378;
	setp.neu.f32 	%p371, %f27, 0f7F800000;
	@%p371 bra 	$L__BB0_373;
	mov.f32 	%f2044, 0f00000000;
	mul.rn.f32 	%f6216, %f25, %f2044;
	mov.b32 	%r10262, 0;
	bra.uni 	$L__BB0_378;
$L__BB0_373:
	mov.b32 	%r600, %f25;
	mov.b64 	%rd4506, 0;
	mov.b32 	%r10259, 0;
	mov.u64 	%rd4504, __cudart_i2opi_f;
	shl.b32 	%r4656, %r600, 8;
	or.b32  	%r4657, %r4656, -2147483648;
	mov.u64 	%rd4505, %rd1;
$L__BB0_374:
	.pragma "nounroll";
	ld.global.nc.u32 	%r4655, [%rd4504];
	mad.wide.u32 	%rd2420, %r4655, %r4657, %rd4506;
	shr.u64 	%rd4506, %rd2420, 32;
	st.local.u32 	[%rd4505], %rd2420;
	add.s32 	%r10259, %r10259, 1;
	add.s64 	%rd4505, %rd4505, 4;
	add.s64 	%rd4504, %rd4504, 4;
	setp.ne.s32 	%p372, %r10259, 6;
	@%p372 bra 	$L__BB0_374;
	shr.u32 	%r4658, %r600, 23;
	st.local.u32 	[%rd1+24], %rd4506;
	and.b32  	%r603, %r4658, 31;
	and.b32  	%r4659, %r4658, 224;
	add.s32 	%r4660, %r4659, -128;
	shr.u32 	%r4661, %r4660, 5;
	mul.wide.u32 	%rd2421, %r4661, 4;
	sub.s64 	%rd333, %rd1, %rd2421;
	ld.local.u32 	%r10260, [%rd333+24];
	ld.local.u32 	%r10261, [%rd333+20];
	setp.eq.s32 	%p373, %r603, 0;
	@%p373 bra 	$L__BB0_377;
	shf.l.wrap.b32 	%r10260, %r10261, %r10260, %r603;
	ld.local.u32 	%r4662, [%rd333+16];
	shf.l.wrap.b32 	%r10261, %r4662, %r10261, %r603;
$L__BB0_377:
	shr.u32 	%r4663, %r10260, 30;
	shf.l.wrap.b32 	%r4664, %r10261, %r10260, 2;
	shl.b32 	%r4665, %r10261, 2;
	shr.u32 	%r4666, %r4664, 31;
	add.s32 	%r4667, %r4666, %r4663;
	neg.s32 	%r4668, %r4667;
	setp.lt.s32 	%p374, %r600, 0;
	selp.b32 	%r10262, %r4668, %r4667, %p374;
	xor.b32  	%r4669, %r4664, %r600;
	shr.s32 	%r4670, %r4664, 31;
	xor.b32  	%r4671, %r4670, %r4664;
	xor.b32  	%r4672, %r4670, %r4665;
	cvt.u64.u32 	%rd2422, %r4671;
	shl.b64 	%rd2423, %rd2422, 32;
	cvt.u64.u32 	%rd2424, %r4672;
	or.b64  	%rd2425, %rd2423, %rd2424;
	cvt.rn.f64.s64 	%fd93, %rd2425;
	mul.f64 	%fd94, %fd93, 0d3BF921FB54442D19;
	cvt.rn.f32.f64 	%f2042, %fd94;
	neg.f32 	%f2043, %f2042;
	setp.lt.s32 	%p375, %r4669, 0;
	selp.f32 	%f6216, %f2043, %f2042, %p375;
$L__BB0_378:
	setp.ltu.f32 	%p376, %f13, 0f47CE4780;
	add.s32 	%r4674, %r10262, 1;
	mul.rn.f32 	%f2045, %f6216, %f6216;
	and.b32  	%r4675, %r10262, 1;
	setp.eq.b32 	%p377, %r4675, 1;
	selp.f32 	%f2046, %f6216, 0f3F800000, %p377;
	fma.rn.f32 	%f2047, %f2045, %f2046, 0f00000000;
	fma.rn.f32 	%f2048, %f2045, 0f37CBAC00, 0fBAB607ED;
	selp.f32 	%f2049, 0fB94D4153, %f2048, %p377;
	selp.f32 	%f2050, 0f3C0885E4, 0f3D2AAABB, %p377;
	fma.rn.f32 	%f2051, %f2049, %f2045, %f2050;
	selp.f32 	%f2052, 0fBE2AAAA8, 0fBEFFFFFF, %p377;
	fma.rn.f32 	%f2053, %f2051, %f2045, %f2052;
	fma.rn.f32 	%f2054, %f2053, %f2047, %f2046;
	and.b32  	%r4676, %r4674, 2;
	setp.eq.s32 	%p378, %r4676, 0;
	mov.f32 	%f2055, 0f00000000;
	sub.f32 	%f2056, %f2055, %f2054;
	selp.f32 	%f2057, %f2054, %f2056, %p378;
	mul.f32 	%f2058, %f199, %f2057;
	sub.f32 	%f203, %f183, %f2058;
	mov.u32 	%r10266, %r11222;
	mov.f32 	%f6217, %f6456;
	@%p376 bra 	$L__BB0_386;
	setp.neu.f32 	%p379, %f13, 0f7F800000;
	@%p379 bra 	$L__BB0_381;
	mov.f32 	%f2061, 0f00000000;
	mul.rn.f32 	%f6217, %f11, %f2061;
	mov.b32 	%r10266, 0;
	bra.uni 	$L__BB0_386;
$L__BB0_381:
	mov.b32 	%r612, %f11;
	shl.b32 	%r4678, %r612, 8;
	or.b32  	%r613, %r4678, -2147483648;
	mov.b64 	%rd4509, 0;
	mov.b32 	%r10263, 0;
	mov.u64 	%rd4507, __cudart_i2opi_f;
	mov.u64 	%rd4508, %rd1;
$L__BB0_382:
	.pragma "nounroll";
	ld.global.nc.u32 	%r4679, [%rd4507];
	mad.wide.u32 	%rd2428, %r4679, %r613, %rd4509;
	shr.u64 	%rd4509, %rd2428, 32;
	st.local.u32 	[%rd4508], %rd2428;
	add.s32 	%r10263, %r10263, 1;
	add.s64 	%rd4508, %rd4508, 4;
	add.s64 	%rd4507, %rd4507, 4;
	setp.ne.s32 	%p380, %r10263, 6;
	@%p380 bra 	$L__BB0_382;
	shr.u32 	%r4680, %r612, 23;
	st.local.u32 	[%rd1+24], %rd4509;
	and.b32  	%r616, %r4680, 31;
	and.b32  	%r4681, %r4680, 224;
	add.s32 	%r4682, %r4681, -128;
	shr.u32 	%r4683, %r4682, 5;
	mul.wide.u32 	%rd2429, %r4683, 4;
	sub.s64 	%rd340, %rd1, %rd2429;
	ld.local.u32 	%r10264, [%rd340+24];
	ld.local.u32 	%r10265, [%rd340+20];
	setp.eq.s32 	%p381, %r616, 0;
	@%p381 bra 	$L__BB0_385;
	shf.l.wrap.b32 	%r10264, %r10265, %r10264, %r616;
	ld.local.u32 	%r4684, [%rd340+16];
	shf.l.wrap.b32 	%r10265, %r4684, %r10265, %r616;
$L__BB0_385:
	shr.u32 	%r4685, %r10264, 30;
	shf.l.wrap.b32 	%r4686, %r10265, %r10264, 2;
	shl.b32 	%r4687, %r10265, 2;
	shr.u32 	%r4688, %r4686, 31;
	add.s32 	%r4689, %r4688, %r4685;
	neg.s32 	%r4690, %r4689;
	setp.lt.s32 	%p382, %r612, 0;
	selp.b32 	%r10266, %r4690, %r4689, %p382;
	xor.b32  	%r4691, %r4686, %r612;
	shr.s32 	%r4692, %r4686, 31;
	xor.b32  	%r4693, %r4692, %r4686;
	xor.b32  	%r4694, %r4692, %r4687;
	cvt.u64.u32 	%rd2430, %r4693;
	shl.b64 	%rd2431, %rd2430, 32;
	cvt.u64.u32 	%rd2432, %r4694;
	or.b64  	%rd2433, %rd2431, %rd2432;
	cvt.rn.f64.s64 	%fd95, %rd2433;
	mul.f64 	%fd96, %fd95, 0d3BF921FB54442D19;
	cvt.rn.f32.f64 	%f2059, %fd96;
	neg.f32 	%f2060, %f2059;
	setp.lt.s32 	%p383, %r4691, 0;
	selp.f32 	%f6217, %f2060, %f2059, %p383;
$L__BB0_386:
	setp.ltu.f32 	%p384, %f27, 0f47CE4780;
	mul.rn.f32 	%f2062, %f6217, %f6217;
	and.b32  	%r4696, %r10266, 1;
	setp.eq.b32 	%p385, %r4696, 1;
	selp.f32 	%f2063, 0f3F800000, %f6217, %p385;
	fma.rn.f32 	%f2064, %f2062, %f2063, 0f00000000;
	fma.rn.f32 	%f2065, %f2062, 0f37CBAC00, 0fBAB607ED;
	selp.f32 	%f2066, %f2065, 0fB94D4153, %p385;
	selp.f32 	%f2067, 0f3D2AAABB, 0f3C0885E4, %p385;
	fma.rn.f32 	%f2068, %f2066, %f2062, %f2067;
	selp.f32 	%f2069, 0fBEFFFFFF, 0fBE2AAAA8, %p385;
	fma.rn.f32 	%f2070, %f2068, %f2062, %f2069;
	fma.rn.f32 	%f2071, %f2070, %f2064, %f2063;
	and.b32  	%r4697, %r10266, 2;
	setp.eq.s32 	%p386, %r4697, 0;
	mov.f32 	%f2072, 0f00000000;
	sub.f32 	%f2073, %f2072, %f2071;
	selp.f32 	%f207, %f2071, %f2073, %p386;
	mov.u32 	%r10270, %r11230;
	mov.f32 	%f6218, %f6458;
	@%p384 bra 	$L__BB0_394;
	setp.neu.f32 	%p387, %f27, 0f7F800000;
	@%p387 bra 	$L__BB0_389;
	mov.f32 	%f2076, 0f00000000;
	mul.rn.f32 	%f6218, %f25, %f2076;
	mov.b32 	%r10270, 0;
	bra.uni 	$L__BB0_394;
$L__BB0_389:
	mov.b32 	%r625, %f25;
	mov.b64 	%rd4512, 0;
	mov.b32 	%r10267, 0;
	mov.u64 	%rd4510, __cudart_i2opi_f;
	shl.b32 	%r4700, %r625, 8;
	or.b32  	%r4701, %r4700, -2147483648;
	mov.u64 	%rd4511, %rd1;
$L__BB0_390:
	.pragma "nounroll";
	ld.global.nc.u32 	%r4699, [%rd4510];
	mad.wide.u32 	%rd2436, %r4699, %r4701, %rd4512;
	shr.u64 	%rd4512, %rd2436, 32;
	st.local.u32 	[%rd4511], %rd2436;
	add.s32 	%r10267, %r10267, 1;
	add.s64 	%rd4511, %rd4511, 4;
	add.s64 	%rd4510, %rd4510, 4;
	setp.ne.s32 	%p388, %r10267, 6;
	@%p388 bra 	$L__BB0_390;
	shr.u32 	%r4702, %r625, 23;
	st.local.u32 	[%rd1+24], %rd4512;
	and.b32  	%r628, %r4702, 31;
	and.b32  	%r4703, %r4702, 224;
	add.s32 	%r4704, %r4703, -128;
	shr.u32 	%r4705, %r4704, 5;
	mul.wide.u32 	%rd2437, %r4705, 4;
	sub.s64 	%rd347, %rd1, %rd2437;
	ld.local.u32 	%r10268, [%rd347+24];
	ld.local.u32 	%r10269, [%rd347+20];
	setp.eq.s32 	%p389, %r628, 0;
	@%p389 bra 	$L__BB0_393;
	shf.l.wrap.b32 	%r10268, %r10269, %r10268, %r628;
	ld.local.u32 	%r4706, [%rd347+16];
	shf.l.wrap.b32 	%r10269, %r4706, %r10269, %r628;
$L__BB0_393:
	shr.u32 	%r4707, %r10268, 30;
	shf.l.wrap.b32 	%r4708, %r10269, %r10268, 2;
	shl.b32 	%r4709, %r10269, 2;
	shr.u32 	%r4710, %r4708, 31;
	add.s32 	%r4711, %r4710, %r4707;
	neg.s32 	%r4712, %r4711;
	setp.lt.s32 	%p390, %r625, 0;
	selp.b32 	%r10270, %r4712, %r4711, %p390;
	xor.b32  	%r4713, %r4708, %r625;
	shr.s32 	%r4714, %r4708, 31;
	xor.b32  	%r4715, %r4714, %r4708;
	xor.b32  	%r4716, %r4714, %r4709;
	cvt.u64.u32 	%rd2438, %r4715;
	shl.b64 	%rd2439, %rd2438, 32;
	cvt.u64.u32 	%rd2440, %r4716;
	or.b64  	%rd2441, %rd2439, %rd2440;
	cvt.rn.f64.s64 	%fd97, %rd2441;
	mul.f64 	%fd98, %fd97, 0d3BF921FB54442D19;
	cvt.rn.f32.f64 	%f2074, %fd98;
	neg.f32 	%f2075, %f2074;
	setp.lt.s32 	%p391, %r4713, 0;
	selp.f32 	%f6218, %f2075, %f2074, %p391;
$L__BB0_394:
	setp.ltu.f32 	%p392, %f6, 0f47CE4780;
	mul.rn.f32 	%f2077, %f6218, %f6218;
	and.b32  	%r4718, %r10270, 1;
	setp.eq.b32 	%p393, %r4718, 1;
	selp.f32 	%f2078, 0f3F800000, %f6218, %p393;
	fma.rn.f32 	%f2079, %f2077, %f2078, 0f00000000;
	fma.rn.f32 	%f2080, %f2077, 0f37CBAC00, 0fBAB607ED;
	selp.f32 	%f2081, %f2080, 0fB94D4153, %p393;
	selp.f32 	%f2082, 0f3D2AAABB, 0f3C0885E4, %p393;
	fma.rn.f32 	%f2083, %f2081, %f2077, %f2082;
	selp.f32 	%f2084, 0fBEFFFFFF, 0fBE2AAAA8, %p393;
	fma.rn.f32 	%f2085, %f2083, %f2077, %f2084;
	fma.rn.f32 	%f2086, %f2085, %f2079, %f2078;
	and.b32  	%r4719, %r10270, 2;
	setp.eq.s32 	%p394, %r4719, 0;
	mov.f32 	%f2087, 0f00000000;
	sub.f32 	%f2088, %f2087, %f2086;
	selp.f32 	%f2089, %f2086, %f2088, %p394;
	mul.f32 	%f2090, %f207, 0f41200000;
	mul.f32 	%f211, %f2090, %f2089;
	mov.u32 	%r10274, %r11218;
	mov.f32 	%f6219, %f6455;
	@%p392 bra 	$L__BB0_402;
	setp.neu.f32 	%p395, %f6, 0f7F800000;
	@%p395 bra 	$L__BB0_397;
	mov.f32 	%f2093, 0f00000000;
	mul.rn.f32 	%f6219, %f4, %f2093;
	mov.b32 	%r10274, 0;
	bra.uni 	$L__BB0_402;
$L__BB0_397:
	mov.b32 	%r637, %f4;
	mov.b64 	%rd4515, 0;
	mov.b32 	%r10271, 0;
	mov.u64 	%rd4513, __cudart_i2opi_f;
	shl.b32 	%r4722, %r637, 8;
	or.b32  	%r4723, %r4722, -2147483648;
	mov.u64 	%rd4514, %rd1;
$L__BB0_398:
	.pragma "nounroll";
	ld.global.nc.u32 	%r4721, [%rd4513];
	mad.wide.u32 	%rd2444, %r4721, %r4723, %rd4515;
	shr.u64 	%rd4515, %rd2444, 32;
	st.local.u32 	[%rd4514], %rd2444;
	add.s32 	%r10271, %r10271, 1;
	add.s64 	%rd4514, %rd4514, 4;
	add.s64 	%rd4513, %rd4513, 4;
	setp.ne.s32 	%p396, %r10271, 6;
	@%p396 bra 	$L__BB0_398;
	shr.u32 	%r4724, %r637, 23;
	st.local.u32 	[%rd1+24], %rd4515;
	and.b32  	%r640, %r4724, 31;
	and.b32  	%r4725, %r4724, 224;
	add.s32 	%r4726, %r4725, -128;
	shr.u32 	%r4727, %r4726, 5;
	mul.wide.u32 	%rd2445, %r4727, 4;
	sub.s64 	%rd354, %rd1, %rd2445;
	ld.local.u32 	%r10272, [%rd354+24];
	ld.local.u32 	%r10273, [%rd354+20];
	setp.eq.s32 	%p397, %r640, 0;
	@%p397 bra 	$L__BB0_401;
	shf.l.wrap.b32 	%r10272, %r10273, %r10272, %r640;
	ld.local.u32 	%r4728, [%rd354+16];
	shf.l.wrap.b32 	%r10273, %r4728, %r10273, %r640;
$L__BB0_401:
	shr.u32 	%r4729, %r10272, 30;
	shf.l.wrap.b32 	%r4730, %r10273, %r10272, 2;
	shl.b32 	%r4731, %r10273, 2;
	shr.u32 	%r4732, %r4730, 31;
	add.s32 	%r4733, %r4732, %r4729;
	neg.s32 	%r4734, %r4733;
	setp.lt.s32 	%p398, %r637, 0;
	selp.b32 	%r10274, %r4734, %r4733, %p398;
	xor.b32  	%r4735, %r4730, %r637;
	shr.s32 	%r4736, %r4730, 31;
	xor.b32  	%r4737, %r4736, %r4730;
	xor.b32  	%r4738, %r4736, %r4731;
	cvt.u64.u32 	%rd2446, %r4737;
	shl.b64 	%rd2447, %rd2446, 32;
	cvt.u64.u32 	%rd2448, %r4738;
	or.b64  	%rd2449, %rd2447, %rd2448;
	cvt.rn.f64.s64 	%fd99, %rd2449;
	mul.f64 	%fd100, %fd99, 0d3BF921FB54442D19;
	cvt.rn.f32.f64 	%f2091, %fd100;
	neg.f32 	%f2092, %f2091;
	setp.lt.s32 	%p399, %r4735, 0;
	selp.f32 	%f6219, %f2092, %f2091, %p399;
$L__BB0_402:
	setp.ltu.f32 	%p400, %f20, 0f47CE4780;
	add.s32 	%r4740, %r10274, 1;
	mul.rn.f32 	%f2094, %f6219, %f6219;
	and.b32  	%r4741, %r10274, 1;
	setp.eq.b32 	%p401, %r4741, 1;
	selp.f32 	%f2095, %f6219, 0f3F800000, %p401;
	fma.rn.f32 	%f2096, %f2094, %f2095, 0f00000000;
	fma.rn.f32 	%f2097, %f2094, 0f37CBAC00, 0fBAB607ED;
	selp.f32 	%f2098, 0fB94D4153, %f2097, %p401;
	selp.f32 	%f2099, 0f3C0885E4, 0f3D2AAABB, %p401;
	fma.rn.f32 	%f2100, %f2098, %f2094, %f2099;
	selp.f32 	%f2101, 0fBE2AAAA8, 0fBEFFFFFF, %p401;
	fma.rn.f32 	%f2102, %f2100, %f2094, %f2101;
	fma.rn.f32 	%f2103, %f2102, %f2096, %f2095;
	and.b32  	%r4742, %r4740, 2;
	setp.eq.s32 	%p402, %r4742, 0;
	mov.f32 	%f2104, 0f00000000;
	sub.f32 	%f2105, %f2104, %f2103;
	selp.f32 	%f2106, %f2103, %f2105, %p402;
	mul.f32 	%f215, %f211, %f2106;
	mov.u32 	%r10278, %r11226;
	mov.f32 	%f6220, %f6457;
	@%p400 bra 	$L__BB0_410;
	setp.neu.f32 	%p403, %f20, 0f7F800000;
	@%p403 bra 	$L__BB0_405;
	mov.f32 	%f2109, 0f00000000;
	mul.rn.f32 	%f6220, %f18, %f2109;
	mov.b32 	%r10278, 0;
	bra.uni 	$L__BB0_410;
$L__BB0_405:
	mov.b32 	%r649, %f18;
	mov.b64 	%rd4518, 0;
	mov.b32 	%r10275, 0;
	mov.u64 	%rd4516, __cudart_i2opi_f;
	shl.b32 	%r4745, %r649, 8;
	or.b32  	%r4746, %r4745, -2147483648;
	mov.u64 	%rd4517, %rd1;
$L__BB0_406:
	.pragma "nounroll";
	ld.global.nc.u32 	%r4744, [%rd4516];
	mad.wide.u32 	%rd2452, %r4744, %r4746, %rd4518;
	shr.u64 	%rd4518, %rd2452, 32;
	st.local.u32 	[%rd4517], %rd2452;
	add.s32 	%r10275, %r10275, 1;
	add.s64 	%rd4517, %rd4517, 4;
	add.s64 	%rd4516, %rd4516, 4;
	setp.ne.s32 	%p404, %r10275, 6;
	@%p404 bra 	$L__BB0_406;
	shr.u32 	%r4747, %r649, 23;
	st.local.u32 	[%rd1+24], %rd4518;
	and.b32  	%r652, %r4747, 31;
	and.b32  	%r4748, %r4747, 224;
	add.s32 	%r4749, %r4748, -128;
	shr.u32 	%r4750, %r4749, 5;
	mul.wide.u32 	%rd2453, %r4750, 4;
	sub.s64 	%rd361, %rd1, %rd2453;
	ld.local.u32 	%r10276, [%rd361+24];
	ld.local.u32 	%r10277, [%rd361+20];
	setp.eq.s32 	%p405, %r652, 0;
	@%p405 bra 	$L__BB0_409;
	shf.l.wrap.b32 	%r10276, %r10277, %r10276, %r652;
	ld.local.u32 	%r4751, [%rd361+16];
	shf.l.wrap.b32 	%r10277, %r4751, %r10277, %r652;
$L__BB0_409:
	shr.u32 	%r4752, %r10276, 30;
	shf.l.wrap.b32 	%r4753, %r10277, %r10276, 2;
	shl.b32 	%r4754, %r10277, 2;
	shr.u32 	%r4755, %r4753, 31;
	add.s32 	%r4756, %r4755, %r4752;
	neg.s32 	%r4757, %r4756;
	setp.lt.s32 	%p406, %r649, 0;
	selp.b32 	%r10278, %r4757, %r4756, %p406;
	xor.b32  	%r4758, %r4753, %r649;
	shr.s32 	%r4759, %r4753, 31;
	xor.b32  	%r4760, %r4759, %r4753;
	xor.b32  	%r4761, %r4759, %r4754;
	cvt.u64.u32 	%rd2454, %r4760;
	shl.b64 	%rd2455, %rd2454, 32;
	cvt.u64.u32 	%rd2456, %r4761;
	or.b64  	%rd2457, %rd2455, %rd2456;
	cvt.rn.f64.s64 	%fd101, %rd2457;
	mul.f64 	%fd102, %fd101, 0d3BF921FB54442D19;
	cvt.rn.f32.f64 	%f2107, %fd102;
	neg.f32 	%f2108, %f2107;
	setp.lt.s32 	%p407, %r4758, 0;
	selp.f32 	%f6220, %f2108, %f2107, %p407;
$L__BB0_410:
	add.s32 	%r4763, %r10278, 1;
	mul.rn.f32 	%f2110, %f6220, %f6220;
	and.b32  	%r4764, %r10278, 1;
	setp.eq.b32 	%p409, %r4764, 1;
	selp.f32 	%f2111, %f6220, 0f3F800000, %p409;
	fma.rn.f32 	%f2112, %f2110, %f2111, 0f00000000;
	fma.rn.f32 	%f2113, %f2110, 0f37CBAC00, 0fBAB607ED;
	selp.f32 	%f2114, 0fB94D4153, %f2113, %p409;
	selp.f32 	%f2115, 0f3C0885E4, 0f3D2AAABB, %p409;
	fma.rn.f32 	%f2116, %f2114, %f2110, %f2115;
	selp.f32 	%f2117, 0fBE2AAAA8, 0fBEFFFFFF, %p409;
	fma.rn.f32 	%f2118, %f2116, %f2110, %f2117;
	fma.rn.f32 	%f2119, %f2118, %f2112, %f2111;
	and.b32  	%r4765, %r4763, 2;
	setp.eq.s32 	%p410, %r4765, 0;
	mov.f32 	%f2120, 0f00000000;
	sub.f32 	%f2121, %f2120, %f2119;
	selp.f32 	%f2122, %f2119, %f2121, %p410;
	mul.f32 	%f219, %f215, %f2122;
	mov.u32 	%r10282, %r11230;
	mov.f32 	%f6221, %f6458;
	@%p384 bra 	$L__BB0_418;
	setp.neu.f32 	%p411, %f27, 0f7F800000;
	@%p411 bra 	$L__BB0_413;
	mov.f32 	%f2125, 0f00000000;
	mul.rn.f32 	%f6221, %f25, %f2125;
	mov.b32 	%r10282, 0;
	bra.uni 	$L__BB0_418;
$L__BB0_413:
	mov.b32 	%r661, %f25;
	mov.b64 	%rd4521, 0;
	mov.b32 	%r10279, 0;
	mov.u64 	%rd4519, __cudart_i2opi_f;
	shl.b32 	%r4768, %r661, 8;
	or.b32  	%r4769, %r4768, -2147483648;
	mov.u64 	%rd4520, %rd1;
$L__BB0_414:
	.pragma "nounroll";
	ld.global.nc.u32 	%r4767, [%rd4519];
	mad.wide.u32 	%rd2460, %r4767, %r4769, %rd4521;
	shr.u64 	%rd4521, %rd2460, 32;
	st.local.u32 	[%rd4520], %rd2460;
	add.s32 	%r10279, %r10279, 1;
	add.s64 	%rd4520, %rd4520, 4;
	add.s64 	%rd4519, %rd4519, 4;
	setp.ne.s32 	%p412, %r10279, 6;
	@%p412 bra 	$L__BB0_414;
	shr.u32 	%r4770, %r661, 23;
	st.local.u32 	[%rd1+24], %rd4521;
	and.b32  	%r664, %r4770, 31;
	and.b32  	%r4771, %r4770, 224;
	add.s32 	%r4772, %r4771, -128;
	shr.u32 	%r4773, %r4772, 5;
	mul.wide.u32 	%rd2461, %r4773, 4;
	sub.s64 	%rd368, %rd1, %rd2461;
	ld.local.u32 	%r10280, [%rd368+24];
	ld.local.u32 	%r10281, [%rd368+20];
	setp.eq.s32 	%p413, %r664, 0;
	@%p413 bra 	$L__BB0_417;
	shf.l.wrap.b32 	%r10280, %r10281, %r10280, %r664;
	ld.local.u32 	%r4774, [%rd368+16];
	shf.l.wrap.b32 	%r10281, %r4774, %r10281, %r664;
$L__BB0_417:
	shr.u32 	%r4775, %r10280, 30;
	shf.l.wrap.b32 	%r4776, %r10281, %r10280, 2;
	shl.b32 	%r4777, %r10281, 2;
	shr.u32 	%r4778, %r4776, 31;
	add.s32 	%r4779, %r4778, %r4775;
	neg.s32 	%r4780, %r4779;
	setp.lt.s32 	%p414, %r661, 0;
	selp.b32 	%r10282, %r4780, %r4779, %p414;
	xor.b32  	%r4781, %r4776, %r661;
	shr.s32 	%r4782, %r4776, 31;
	xor.b32  	%r4783, %r4782, %r4776;
	xor.b32  	%r4784, %r4782, %r4777;
	cvt.u64.u32 	%rd2462, %r4783;
	shl.b64 	%rd2463, %rd2462, 32;
	cvt.u64.u32 	%rd2464, %r4784;
	or.b64  	%rd2465, %rd2463, %rd2464;
	cvt.rn.f64.s64 	%fd103, %rd2465;
	mul.f64 	%fd104, %fd103, 0d3BF921FB54442D19;
	cvt.rn.f32.f64 	%f2123, %fd104;
	neg.f32 	%f2124, %f2123;
	setp.lt.s32 	%p415, %r4781, 0;
	selp.f32 	%f6221, %f2124, %f2123, %p415;
$L__BB0_418:
	setp.ltu.f32 	%p416, %f13, 0f47CE4780;
	add.s32 	%r4786, %r10282, 1;
	mul.rn.f32 	%f2126, %f6221, %f6221;
	and.b32  	%r4787, %r10282, 1;
	setp.eq.b32 	%p417, %r4787, 1;
	selp.f32 	%f2127, %f6221, 0f3F800000, %p417;
	fma.rn.f32 	%f2128, %f2126, %f2127, 0f00000000;
	fma.rn.f32 	%f2129, %f2126, 0f37CBAC00, 0fBAB607ED;
	selp.f32 	%f2130, 0fB94D4153, %f2129, %p417;
	selp.f32 	%f2131, 0f3C0885E4, 0f3D2AAABB, %p417;
	fma.rn.f32 	%f2132, %f2130, %f2126, %f2131;
	selp.f32 	%f2133, 0fBE2AAAA8, 0fBEFFFFFF, %p417;
	fma.rn.f32 	%f2134, %f2132, %f2126, %f2133;
	fma.rn.f32 	%f2135, %f2134, %f2128, %f2127;
	and.b32  	%r4788, %r4786, 2;
	setp.eq.s32 	%p418, %r4788, 0;
	mov.f32 	%f2136, 0f00000000;
	sub.f32 	%f2137, %f2136, %f2135;
	selp.f32 	%f2138, %f2135, %f2137, %p418;
	mul.f32 	%f2139, %f219, %f2138;
	sub.f32 	%f223, %f203, %f2139;
	mov.u32 	%r10286, %r11222;
	mov.f32 	%f6222, %f6456;
	@%p416 bra 	$L__BB0_426;
	setp.neu.f32 	%p419, %f13, 0f7F800000;
	@%p419 bra 	$L__BB0_421;
	mov.f32 	%f2142, 0f00000000;
	mul.rn.f32 	%f6222, %f11, %f2142;
	mov.b32 	%r10286, 0;
	bra.uni 	$L__BB0_426;
$L__BB0_421:
	mov.b32 	%r673, %f11;
	shl.b32 	%r4790, %r673, 8;
	or.b32  	%r674, %r4790, -2147483648;
	mov.b64 	%rd4524, 0;
	mov.b32 	%r10283, 0;
	mov.u64 	%rd4522, __cudart_i2opi_f;
	mov.u64 	%rd4523, %rd1;
$L__BB0_422:
	.pragma "nounroll";
	ld.global.nc.u32 	%r4791, [%rd4522];
	mad.wide.u32 	%rd2468, %r4791, %r674, %rd4524;
	shr.u64 	%rd4524, %rd2468, 32;
	st.local.u32 	[%rd4523], %rd2468;
	add.s32 	%r10283, %r10283, 1;
	add.s64 	%rd4523, %rd4523, 4;
	add.s64 	%rd4522, %rd4522, 4;
	setp.ne.s32 	%p420, %r10283, 6;
	@%p420 bra 	$L__BB0_422;
	shr.u32 	%r4792, %r673, 23;
	st.local.u32 	[%rd1+24], %rd4524;
	and.b32  	%r677, %r4792, 31;
	and.b32  	%r4793, %r4792, 224;
	add.s32 	%r4794, %r4793, -128;
	shr.u32 	%r4795, %r4794, 5;
	mul.wide.u32 	%rd2469, %r4795, 4;
	sub.s64 	%rd375, %rd1, %rd2469;
	ld.local.u32 	%r10284, [%rd375+24];
	ld.local.u32 	%r10285, [%rd375+20];
	setp.eq.s32 	%p421, %r677, 0;
	@%p421 bra 	$L__BB0_425;
	shf.l.wrap.b32 	%r10284, %r10285, %r10284, %r677;
	ld.local.u32 	%r4796, [%rd375+16];
	shf.l.wrap.b32 	%r10285, %r4796, %r10285, %r677;
$L__BB0_425:
	shr.u32 	%r4797, %r10284, 30;
	shf.l.wrap.b32 	%r4798, %r10285, %r10284, 2;
	shl.b32 	%r4799, %r10285, 2;
	shr.u32 	%r4800, %r4798, 31;
	add.s32 	%r4801, %r4800, %r4797;
	neg.s32 	%r4802, %r4801;
	setp.lt.s32 	%p422, %r673, 0;
	selp.b32 	%r10286, %r4802, %r4801, %p422;
	xor.b32  	%r4803, %r4798, %r673;
	shr.s32 	%r4804, %r4798, 31;
	xor.b32  	%r4805, %r4804, %r4798;
	xor.b32  	%r4806, %r4804, %r4799;
	cvt.u64.u32 	%rd2470, %r4805;
	shl.b64 	%rd2471, %rd2470, 32;
	cvt.u64.u32 	%rd2472, %r4806;
	or.b64  	%rd2473, %rd2471, %rd2472;
	cvt.rn.f64.s64 	%fd105, %rd2473;
	mul.f64 	%fd106, %fd105, 0d3BF921FB54442D19;
	cvt.rn.f32.f64 	%f2140, %fd106;
	neg.f32 	%f2141, %f2140;
	setp.lt.s32 	%p423, %r4803, 0;
	selp.f32 	%f6222, %f2141, %f2140, %p423;
$L__BB0_426:
	setp.ltu.f32 	%p424, %f6, 0f47CE4780;
	mul.rn.f32 	%f2143, %f6222, %f6222;
	and.b32  	%r4808, %r10286, 1;
	setp.eq.b32 	%p425, %r4808, 1;
	selp.f32 	%f2144, 0f3F800000, %f6222, %p425;
	fma.rn.f32 	%f2145, %f2143, %f2144, 0f00000000;
	fma.rn.f32 	%f2146, %f2143, 0f37CBAC00, 0fBAB607ED;
	selp.f32 	%f2147, %f2146, 0fB94D4153, %p425;
	selp.f32 	%f2148, 0f3D2AAABB, 0f3C0885E4, %p425;
	fma.rn.f32 	%f2149, %f2147, %f2143, %f2148;
	selp.f32 	%f2150, 0fBEFFFFFF, 0fBE2AAAA8, %p425;
	fma.rn.f32 	%f2151, %f2149, %f2143, %f2150;
	fma.rn.f32 	%f2152, %f2151, %f2145, %f2144;
	and.b32  	%r4809, %r10286, 2;
	setp.eq.s32 	%p426, %r4809, 0;
	mov.f32 	%f2153, 0f00000000;
	sub.f32 	%f2154, %f2153, %f2152;
	selp.f32 	%f227, %f2152, %f2154, %p426;
	mov.u32 	%r10290, %r11218;
	mov.f32 	%f6223, %f6455;
	@%p424 bra 	$L__BB0_434;
	setp.neu.f32 	%p427, %f6, 0f7F800000;
	@%p427 bra 	$L__BB0_429;
	mov.f32 	%f2157, 0f00000000;
	mul.rn.f32 	%f6223, %f4, %f2157;
	mov.b32 	%r10290, 0;
	bra.uni 	$L__BB0_434;
$L__BB0_429:
	mov.b32 	%r686, %f4;
	mov.b64 	%rd4527, 0;
	mov.b32 	%r10287, 0;
	mov.u64 	%rd4525, __cudart_i2opi_f;
	shl.b32 	%r4812, %r686, 8;
	or.b32  	%r4813, %r4812, -2147483648;
	mov.u64 	%rd4526, %rd1;
$L__BB0_430:
	.pragma "nounroll";
	ld.global.nc.u32 	%r4811, [%rd4525];
	mad.wide.u32 	%rd2476, %r4811, %r4813, %rd4527;
	shr.u64 	%rd4527, %rd2476, 32;
	st.local.u32 	[%rd4526], %rd2476;
	add.s32 	%r10287, %r10287, 1;
	add.s64 	%rd4526, %rd4526, 4;
	add.s64 	%rd4525, %rd4525, 4;
	setp.ne.s32 	%p428, %r10287, 6;
	@%p428 bra 	$L__BB0_430;
	shr.u32 	%r4814, %r686, 23;
	st.local.u32 	[%rd1+24], %rd4527;
	and.b32  	%r689, %r4814, 31;
	and.b32  	%r4815, %r4814, 224;
	add.s32 	%r4816, %r4815, -128;
	shr.u32 	%r4817, %r4816, 5;
	mul.wide.u32 	%rd2477, %r4817, 4;
	sub.s64 	%rd382, %rd1, %rd2477;
	ld.local.u32 	%r10288, [%rd382+24];
	ld.local.u32 	%r10289, [%rd382+20];
	setp.eq.s32 	%p429, %r689, 0;
	@%p429 bra 	$L__BB0_433;
	shf.l.wrap.b32 	%r10288, %r10289, %r10288, %r689;
	ld.local.u32 	%r4818, [%rd382+16];
	shf.l.wrap.b32 	%r10289, %r4818, %r10289, %r689;
$L__BB0_433:
	shr.u32 	%r4819, %r10288, 30;
	shf.l.wrap.b32 	%r4820, %r10289, %r10288, 2;
	shl.b32 	%r4821, %r10289, 2;
	shr.u32 	%r4822, %r4820, 31;
	add.s32 	%r4823, %r4822, %r4819;
	neg.s32 	%r4824, %r4823;
	setp.lt.s32 	%p430, %r686, 0;
	selp.b32 	%r10290, %r4824, %r4823, %p430;
	xor.b32  	%r4825, %r4820, %r686;
	shr.s32 	%r4826, %r4820, 31;
	xor.b32  	%r4827, %r4826, %r4820;
	xor.b32  	%r4828, %r4826, %r4821;
	cvt.u64.u32 	%rd2478, %r4827;
	shl.b64 	%rd2479, %rd2478, 32;
	cvt.u64.u32 	%rd2480, %r4828;
	or.b64  	%rd2481, %rd2479, %rd2480;
	cvt.rn.f64.s64 	%fd107, %rd2481;
	mul.f64 	%fd108, %fd107, 0d3BF921FB54442D19;
	cvt.rn.f32.f64 	%f2155, %fd108;
	neg.f32 	%f2156, %f2155;
	setp.lt.s32 	%p431, %r4825, 0;
	selp.f32 	%f6223, %f2156, %f2155, %p431;
$L__BB0_434:
	setp.ltu.f32 	%p432, %f20, 0f47CE4780;
	add.s32 	%r4830, %r10290, 1;
	mul.rn.f32 	%f2158, %f6223, %f6223;
	and.b32  	%r4831, %r10290, 1;
	setp.eq.b32 	%p433, %r4831, 1;
	selp.f32 	%f2159, %f6223, 0f3F800000, %p433;
	fma.rn.f32 	%f2160, %f2158, %f2159, 0f00000000;
	fma.rn.f32 	%f2161, %f2158, 0f37CBAC00, 0fBAB607ED;
	selp.f32 	%f2162, 0fB94D4153, %f2161, %p433;
	selp.f32 	%f2163, 0f3C0885E4, 0f3D2AAABB, %p433;
	fma.rn.f32 	%f2164, %f2162, %f2158, %f2163;
	selp.f32 	%f2165, 0fBE2AAAA8, 0fBEFFFFFF, %p433;
	fma.rn.f32 	%f2166, %f2164, %f2158, %f2165;
	fma.rn.f32 	%f2167, %f2166, %f2160, %f2159;
	and.b32  	%r4832, %r4830, 2;
	setp.eq.s32 	%p434, %r4832, 0;
	mov.f32 	%f2168, 0f00000000;
	sub.f32 	%f2169, %f2168, %f2167;
	selp.f32 	%f2170, %f2167, %f2169, %p434;
	mul.f32 	%f2171, %f227, 0f40A00000;
	mul.f32 	%f231, %f2171, %f2170;
	mov.u32 	%r10294, %r11226;
	mov.f32 	%f6224, %f6457;
	@%p432 bra 	$L__BB0_442;
	setp.neu.f32 	%p435, %f20, 0f7F800000;
	@%p435 bra 	$L__BB0_437;
	mov.f32 	%f2174, 0f00000000;
	mul.rn.f32 	%f6224, %f18, %f2174;
	mov.b32 	%r10294, 0;
	bra.uni 	$L__BB0_442;
$L__BB0_437:
	mov.b32 	%r698, %f18;
	mov.b64 	%rd4530, 0;
	mov.b32 	%r10291, 0;
	mov.u64 	%rd4528, __cudart_i2opi_f;
	shl.b32 	%r4835, %r698, 8;
	or.b32  	%r4836, %r4835, -2147483648;
	mov.u64 	%rd4529, %rd1;
$L__BB0_438:
	.pragma "nounroll";
	ld.global.nc.u32 	%r4834, [%rd4528];
	mad.wide.u32 	%rd2484, %r4834, %r4836, %rd4530;
	shr.u64 	%rd4530, %rd2484, 32;
	st.local.u32 	[%rd4529], %rd2484;
	add.s32 	%r10291, %r10291, 1;
	add.s64 	%rd4529, %rd4529, 4;
	add.s64 	%rd4528, %rd4528, 4;
	setp.ne.s32 	%p436, %r10291, 6;
	@%p436 bra 	$L__BB0_438;
	shr.u32 	%r4837, %r698, 23;
	st.local.u32 	[%rd1+24], %rd4530;
	and.b32  	%r701, %r4837, 31;
	and.b32  	%r4838, %r4837, 224;
	add.s32 	%r4839, %r4838, -128;
	shr.u32 	%r4840, %r4839, 5;
	mul.wide.u32 	%rd2485, %r4840, 4;
	sub.s64 	%rd389, %rd1, %rd2485;
	ld.local.u32 	%r10292, [%rd389+24];
	ld.local.u32 	%r10293, [%rd389+20];
	setp.eq.s32 	%p437, %r701, 0;
	@%p437 bra 	$L__BB0_441;
	shf.l.wrap.b32 	%r10292, %r10293, %r10292, %r701;
	ld.local.u32 	%r4841, [%rd389+16];
	shf.l.wrap.b32 	%r10293, %r4841, %r10293, %r701;
$L__BB0_441:
	shr.u32 	%r4842, %r10292, 30;
	shf.l.wrap.b32 	%r4843, %r10293, %r10292, 2;
	shl.b32 	%r4844, %r10293, 2;
	shr.u32 	%r4845, %r4843, 31;
	add.s32 	%r4846, %r4845, %r4842;
	neg.s32 	%r4847, %r4846;
	setp.lt.s32 	%p438, %r698, 0;
	selp.b32 	%r10294, %r4847, %r4846, %p438;
	xor.b32  	%r4848, %r4843, %r698;
	shr.s32 	%r4849, %r4843, 31;
	xor.b32  	%r4850, %r4849, %r4843;
	xor.b32  	%r4851, %r4849, %r4844;
	cvt.u64.u32 	%rd2486, %r4850;
	shl.b64 	%rd2487, %rd2486, 32;
	cvt.u64.u32 	%rd2488, %r4851;
	or.b64  	%rd2489, %rd2487, %rd2488;
	cvt.rn.f64.s64 	%fd109, %rd2489;
	mul.f64 	%fd110, %fd109, 0d3BF921FB54442D19;
	cvt.rn.f32.f64 	%f2172, %fd110;
	neg.f32 	%f2173, %f2172;
	setp.lt.s32 	%p439, %r4848, 0;
	selp.f32 	%f6224, %f2173, %f2172, %p439;
$L__BB0_442:
	setp.ltu.f32 	%p440, %f27, 0f47CE4780;
	add.s32 	%r4853, %r10294, 1;
	mul.rn.f32 	%f2175, %f6224, %f6224;
	and.b32  	%r4854, %r10294, 1;
	setp.eq.b32 	%p441, %r4854, 1;
	selp.f32 	%f2176, %f6224, 0f3F800000, %p441;
	fma.rn.f32 	%f2177, %f2175, %f2176, 0f00000000;
	fma.rn.f32 	%f2178, %f2175, 0f37CBAC00, 0fBAB607ED;
	selp.f32 	%f2179, 0fB94D4153, %f2178, %p441;
	selp.f32 	%f2180, 0f3C0885E4, 0f3D2AAABB, %p441;
	fma.rn.f32 	%f2181, %f2179, %f2175, %f2180;
	selp.f32 	%f2182, 0fBE2AAAA8, 0fBEFFFFFF, %p441;
	fma.rn.f32 	%f2183, %f2181, %f2175, %f2182;
	fma.rn.f32 	%f2184, %f2183, %f2177, %f2176;
	and.b32  	%r4855, %r4853, 2;
	setp.eq.s32 	%p442, %r4855, 0;
	mov.f32 	%f2185, 0f00000000;
	sub.f32 	%f2186, %f2185, %f2184;
	selp.f32 	%f2187, %f2184, %f2186, %p442;
	mul.f32 	%f235, %f231, %f2187;
	mov.u32 	%r10298, %r11230;
	mov.f32 	%f6225, %f6458;
	@%p440 bra 	$L__BB0_450;
	setp.neu.f32 	%p443, %f27, 0f7F800000;
	@%p443 bra 	$L__BB0_445;
	mov.f32 	%f2190, 0f00000000;
	mul.rn.f32 	%f6225, %f25, %f2190;
	mov.b32 	%r10298, 0;
	bra.uni 	$L__BB0_450;
$L__BB0_445:
	mov.b32 	%r710, %f25;
	mov.b64 	%rd4533, 0;
	mov.b32 	%r10295, 0;
	mov.u64 	%rd4531, __cudart_i2opi_f;
	shl.b32 	%r4858, %r710, 8;
	or.b32  	%r4859, %r4858, -2147483648;
	mov.u64 	%rd4532, %rd1;
$L__BB0_446:
	.pragma "nounroll";
	ld.global.nc.u32 	%r4857, [%rd4531];
	mad.wide.u32 	%rd2492, %r4857, %r4859, %rd4533;
	shr.u64 	%rd4533, %rd2492, 32;
	st.local.u32 	[%rd4532], %rd2492;
	add.s32 	%r10295, %r10295, 1;
	add.s64 	%rd4532, %rd4532, 4;
	add.s64 	%rd4531, %rd4531, 4;
	setp.ne.s32 	%p444, %r10295, 6;
	@%p444 bra 	$L__BB0_446;
	shr.u32 	%r4860, %r710, 23;
	st.local.u32 	[%rd1+24], %rd4533;
	and.b32  	%r713, %r4860, 31;
	and.b32  	%r4861, %r4860, 224;
	add.s32 	%r4862, %r4861, -128;
	shr.u32 	%r4863, %r4862, 5;
	mul.wide.u32 	%rd2493, %r4863, 4;
	sub.s64 	%rd396, %rd1, %rd2493;
	ld.local.u32 	%r10296, [%rd396+24];
	ld.local.u32 	%r10297, [%rd396+20];
	setp.eq.s32 	%p445, %r713, 0;
	@%p445 bra 	$L__BB0_449;
	shf.l.wrap.b32 	%r10296, %r10297, %r10296, %r713;
	ld.local.u32 	%r4864, [%rd396+16];
	shf.l.wrap.b32 	%r10297, %r4864, %r10297, %r713;
$L__BB0_449:
	shr.u32 	%r4865, %r10296, 30;
	shf.l.wrap.b32 	%r4866, %r10297, %r10296, 2;
	shl.b32 	%r4867, %r10297, 2;
	shr.u32 	%r4868, %r4866, 31;
	add.s32 	%r4869, %r4868, %r4865;
	neg.s32 	%r4870, %r4869;
	setp.lt.s32 	%p446, %r710, 0;
	selp.b32 	%r10298, %r4870, %r4869, %p446;
	xor.b32  	%r4871, %r4866, %r710;
	shr.s32 	%r4872, %r4866, 31;
	xor.b32  	%r4873, %r4872, %r4866;
	xor.b32  	%r4874, %r4872, %r4867;
	cvt.u64.u32 	%rd2494, %r4873;
	shl.b64 	%rd2495, %rd2494, 32;
	cvt.u64.u32 	%rd2496, %r4874;
	or.b64  	%rd2497, %rd2495, %rd2496;
	cvt.rn.f64.s64 	%fd111, %rd2497;
	mul.f64 	%fd112, %fd111, 0d3BF921FB54442D19;
	cvt.rn.f32.f64 	%f2188, %fd112;
	neg.f32 	%f2189, %f2188;
	setp.lt.s32 	%p447, %r4871, 0;
	selp.f32 	%f6225, %f2189, %f2188, %p447;
$L__BB0_450:
	setp.ltu.f32 	%p448, %f13, 0f47CE4780;
	add.s32 	%r4876, %r10298, 1;
	mul.rn.f32 	%f2191, %f6225, %f6225;
	and.b32  	%r4877, %r10298, 1;
	setp.eq.b32 	%p449, %r4877, 1;
	selp.f32 	%f2192, %f6225, 0f3F800000, %p449;
	fma.rn.f32 	%f2193, %f2191, %f2192, 0f00000000;
	fma.rn.f32 	%f2194, %f2191, 0f37CBAC00, 0fBAB607ED;
	selp.f32 	%f2195, 0fB94D4153, %f2194, %p449;
	selp.f32 	%f2196, 0f3C0885E4, 0f3D2AAABB, %p449;
	fma.rn.f32 	%f2197, %f2195, %f2191, %f2196;
	selp.f32 	%f2198, 0fBE2AAAA8, 0fBEFFFFFF, %p449;
	fma.rn.f32 	%f2199, %f2197, %f2191, %f2198;
	fma.rn.f32 	%f2200, %f2199, %f2193, %f2192;
	and.b32  	%r4878, %r4876, 2;
	setp.eq.s32 	%p450, %r4878, 0;
	mov.f32 	%f2201, 0f00000000;
	sub.f32 	%f2202, %f2201, %f2200;
	selp.f32 	%f2203, %f2200, %f2202, %p450;
	fma.rn.f32 	%f239, %f235, %f2203, %f223;
	mov.u32 	%r10302, %r11222;
	mov.f32 	%f6226, %f6456;
	@%p448 bra 	$L__BB0_458;
	setp.neu.f32 	%p451, %f13, 0f7F800000;
	@%p451 bra 	$L__BB0_453;
	mov.f32 	%f2206, 0f00000000;
	mul.rn.f32 	%f6226, %f11, %f2206;
	mov.b32 	%r10302, 0;
	bra.uni 	$L__BB0_458;
$L__BB0_453:
	mov.b32 	%r722, %f11;
	shl.b32 	%r4880, %r722, 8;
	or.b32  	%r723, %r4880, -2147483648;
	mov.b64 	%rd4536, 0;
	mov.b32 	%r10299, 0;
	mov.u64 	%rd4534, __cudart_i2opi_f;
	mov.u64 	%rd4535, %rd1;
$L__BB0_454:
	.pragma "nounroll";
	ld.global.nc.u32 	%r4881, [%rd4534];
	mad.wide.u32 	%rd2500, %r4881, %r723, %rd4536;
	shr.u64 	%rd4536, %rd2500, 32;
	st.local.u32 	[%rd4535], %rd2500;
	add.s32 	%r10299, %r10299, 1;
	add.s64 	%rd4535, %rd4535, 4;
	add.s64 	%rd4534, %rd4534, 4;
	setp.ne.s32 	%p452, %r10299, 6;
	@%p452 bra 	$L__BB0_454;
	shr.u32 	%r4882, %r722, 23;
	st.local.u32 	[%rd1+24], %rd4536;
	and.b32  	%r726, %r4882, 31;
	and.b32  	%r4883, %r4882, 224;
	add.s32 	%r4884, %r4883, -128;
	shr.u32 	%r4885, %r4884, 5;
	mul.wide.u32 	%rd2501, %r4885, 4;
	sub.s64 	%rd403, %rd1, %rd2501;
	ld.local.u32 	%r10300, [%rd403+24];
	ld.local.u32 	%r10301, [%rd403+20];
	setp.eq.s32 	%p453, %r726, 0;
	@%p453 bra 	$L__BB0_457;
	shf.l.wrap.b32 	%r10300, %r10301, %r10300, %r726;
	ld.local.u32 	%r4886, [%rd403+16];
	shf.l.wrap.b32 	%r10301, %r4886, %r10301, %r726;
$L__BB0_457:
	shr.u32 	%r4887, %r10300, 30;
	shf.l.wrap.b32 	%r4888, %r10301, %r10300, 2;
	shl.b32 	%r4889, %r10301, 2;
	shr.u32 	%r4890, %r4888, 31;
	add.s32 	%r4891, %r4890, %r4887;
	neg.s32 	%r4892, %r4891;
	setp.lt.s32 	%p454, %r722, 0;
	selp.b32 	%r10302, %r4892, %r4891, %p454;
	xor.b32  	%r4893, %r4888, %r722;
	shr.s32 	%r4894, %r4888, 31;
	xor.b32  	%r4895, %r4894, %r4888;
	xor.b32  	%r4896, %r4894, %r4889;
	cvt.u64.u32 	%rd2502, %r4895;
	shl.b64 	%rd2503, %rd2502, 32;
	cvt.u64.u32 	%rd2504, %r4896;
	or.b64  	%rd2505, %rd2503, %rd2504;
	cvt.rn.f64.s64 	%fd113, %rd2505;
	mul.f64 	%fd114, %fd113, 0d3BF921FB54442D19;
	cvt.rn.f32.f64 	%f2204, %fd114;
	neg.f32 	%f2205, %f2204;
	setp.lt.s32 	%p455, %r4893, 0;
	selp.f32 	%f6226, %f2205, %f2204, %p455;
$L__BB0_458:
	setp.ltu.f32 	%p456, %f20, 0f47CE4780;
	mul.rn.f32 	%f2207, %f6226, %f6226;
	and.b32  	%r4898, %r10302, 1;
	setp.eq.b32 	%p457, %r4898, 1;
	selp.f32 	%f2208, 0f3F800000, %f6226, %p457;
	fma.rn.f32 	%f2209, %f2207, %f2208, 0f00000000;
	fma.rn.f32 	%f2210, %f2207, 0f37CBAC00, 0fBAB607ED;
	selp.f32 	%f2211, %f2210, 0fB94D4153, %p457;
	selp.f32 	%f2212, 0f3D2AAABB, 0f3C0885E4, %p457;
	fma.rn.f32 	%f2213, %f2211, %f2207, %f2212;
	selp.f32 	%f2214, 0fBEFFFFFF, 0fBE2AAAA8, %p457;
	fma.rn.f32 	%f2215, %f2213, %f2207, %f2214;
	fma.rn.f32 	%f2216, %f2215, %f2209, %f2208;
	and.b32  	%r4899, %r10302, 2;
	setp.eq.s32 	%p458, %r4899, 0;
	mov.f32 	%f2217, 0f00000000;
	sub.f32 	%f2218, %f2217, %f2216;
	selp.f32 	%f243, %f2216, %f2218, %p458;
	mov.u32 	%r10306, %r11226;
	mov.f32 	%f6227, %f6457;
	@%p456 bra 	$L__BB0_466;
	setp.neu.f32 	%p459, %f20, 0f7F800000;
	@%p459 bra 	$L__BB0_461;
	mov.f32 	%f2221, 0f00000000;
	mul.rn.f32 	%f6227, %f18, %f2221;
	mov.b32 	%r10306, 0;
	bra.uni 	$L__BB0_466;
$L__BB0_461:
	mov.b32 	%r735, %f18;
	mov.b64 	%rd4539, 0;
	mov.b32 	%r10303, 0;
	mov.u64 	%rd4537, __cudart_i2opi_f;
	shl.b32 	%r4902, %r735, 8;
	or.b32  	%r4903, %r4902, -2147483648;
	mov.u64 	%rd4538, %rd1;
$L__BB0_462:
	.pragma "nounroll";
	ld.global.nc.u32 	%r4901, [%rd4537];
	mad.wide.u32 	%rd2508, %r4901, %r4903, %rd4539;
	shr.u64 	%rd4539, %rd2508, 32;
	st.local.u32 	[%rd4538], %rd2508;
	add.s32 	%r10303, %r10303, 1;
	add.s64 	%rd4538, %rd4538, 4;
	add.s64 	%rd4537, %rd4537, 4;
	setp.ne.s32 	%p460, %r10303, 6;
	@%p460 bra 	$L__BB0_462;
	shr.u32 	%r4904, %r735, 23;
	st.local.u32 	[%rd1+24], %rd4539;
	and.b32  	%r738, %r4904, 31;
	and.b32  	%r4905, %r4904, 224;
	add.s32 	%r4906, %r4905, -128;
	shr.u32 	%r4907, %r4906, 5;
	mul.wide.u32 	%rd2509, %r4907, 4;
	sub.s64 	%rd410, %rd1, %rd2509;
	ld.local.u32 	%r10304, [%rd410+24];
	ld.local.u32 	%r10305, [%rd410+20];
	setp.eq.s32 	%p461, %r738, 0;
	@%p461 bra 	$L__BB0_465;
	shf.l.wrap.b32 	%r10304, %r10305, %r10304, %r738;
	ld.local.u32 	%r4908, [%rd410+16];
	shf.l.wrap.b32 	%r10305, %r4908, %r10305, %r738;
$L__BB0_465:
	shr.u32 	%r4909, %r10304, 30;
	shf.l.wrap.b32 	%r4910, %r10305, %r10304, 2;
	shl.b32 	%r4911, %r10305, 2;
	shr.u32 	%r4912, %r4910, 31;
	add.s32 	%r4913, %r4912, %r4909;
	neg.s32 	%r4914, %r4913;
	setp.lt.s32 	%p462, %r735, 0;
	selp.b32 	%r10306, %r4914, %r4913, %p462;
	xor.b32  	%r4915, %r4910, %r735;
	shr.s32 	%r4916, %r4910, 31;
	xor.b32  	%r4917, %r4916, %r4910;
	xor.b32  	%r4918, %r4916, %r4911;
	cvt.u64.u32 	%rd2510, %r4917;
	shl.b64 	%rd2511, %rd2510, 32;
	cvt.u64.u32 	%rd2512, %r4918;
	or.b64  	%rd2513, %rd2511, %rd2512;
	cvt.rn.f64.s64 	%fd115, %rd2513;
	mul.f64 	%fd116, %fd115, 0d3BF921FB54442D19;
	cvt.rn.f32.f64 	%f2219, %fd116;
	neg.f32 	%f2220, %f2219;
	setp.lt.s32 	%p463, %r4915, 0;
	selp.f32 	%f6227, %f2220, %f2219, %p463;
$L__BB0_466:
	setp.ltu.f32 	%p464, %f6, 0f47CE4780;
	mul.rn.f32 	%f2222, %f6227, %f6227;
	and.b32  	%r4920, %r10306, 1;
	setp.eq.b32 	%p465, %r4920, 1;
	selp.f32 	%f2223, 0f3F800000, %f6227, %p465;
	fma.rn.f32 	%f2224, %f2222, %f2223, 0f00000000;
	fma.rn.f32 	%f2225, %f2222, 0f37CBAC00, 0fBAB607ED;
	selp.f32 	%f2226, %f2225, 0fB94D4153, %p465;
	selp.f32 	%f2227, 0f3D2AAABB, 0f3C0885E4, %p465;
	fma.rn.f32 	%f2228, %f2226, %f2222, %f2227;
	selp.f32 	%f2229, 0fBEFFFFFF, 0fBE2AAAA8, %p465;
	fma.rn.f32 	%f2230, %f2228, %f2222, %f2229;
	fma.rn.f32 	%f2231, %f2230, %f2224, %f2223;
	and.b32  	%r4921, %r10306, 2;
	setp.eq.s32 	%p466, %r4921, 0;
	mov.f32 	%f2232, 0f00000000;
	sub.f32 	%f2233, %f2232, %f2231;
	selp.f32 	%f2234, %f2231, %f2233, %p466;
	mul.f32 	%f2235, %f243, 0f41F00000;
	mul.f32 	%f247, %f2235, %f2234;
	mov.u32 	%r10310, %r11218;
	mov.f32 	%f6228, %f6455;
	@%p464 bra 	$L__BB0_474;
	setp.neu.f32 	%p467, %f6, 0f7F800000;
	@%p467 bra 	$L__BB0_469;
	mov.f32 	%f2238, 0f00000000;
	mul.rn.f32 	%f6228, %f4, %f2238;
	mov.b32 	%r10310, 0;
	bra.uni 	$L__BB0_474;
$L__BB0_469:
	mov.b32 	%r747, %f4;
	mov.b64 	%rd4542, 0;
	mov.b32 	%r10307, 0;
	mov.u64 	%rd4540, __cudart_i2opi_f;
	shl.b32 	%r4924, %r747, 8;
	or.b32  	%r4925, %r4924, -2147483648;
	mov.u64 	%rd4541, %rd1;
$L__BB0_470:
	.pragma "nounroll";
	ld.global.nc.u32 	%r4923, [%rd4540];
	mad.wide.u32 	%rd2516, %r4923, %r4925, %rd4542;
	shr.u64 	%rd4542, %rd2516, 32;
	st.local.u32 	[%rd4541], %rd2516;
	add.s32 	%r10307, %r10307, 1;
	add.s64 	%rd4541, %rd4541, 4;
	add.s64 	%rd4540, %rd4540, 4;
	setp.ne.s32 	%p468, %r10307, 6;
	@%p468 bra 	$L__BB0_470;
	shr.u32 	%r4926, %r747, 23;
	st.local.u32 	[%rd1+24], %rd4542;
	and.b32  	%r750, %r4926, 31;
	and.b32  	%r4927, %r4926, 224;
	add.s32 	%r4928, %r4927, -128;
	shr.u32 	%r4929, %r4928, 5;
	mul.wide.u32 	%rd2517, %r4929, 4;
	sub.s64 	%rd417, %rd1, %rd2517;
	ld.local.u32 	%r10308, [%rd417+24];
	ld.local.u32 	%r10309, [%rd417+20];
	setp.eq.s32 	%p469, %r750, 0;
	@%p469 bra 	$L__BB0_473;
	shf.l.wrap.b32 	%r10308, %r10309, %r10308, %r750;
	ld.local.u32 	%r4930, [%rd417+16];
	shf.l.wrap.b32 	%r10309, %r4930, %r10309, %r750;
$L__BB0_473:
	shr.u32 	%r4931, %r10308, 30;
	shf.l.wrap.b32 	%r4932, %r10309, %r10308, 2;
	shl.b32 	%r4933, %r10309, 2;
	shr.u32 	%r4934, %r4932, 31;
	add.s32 	%r4935, %r4934, %r4931;
	neg.s32 	%r4936, %r4935;
	setp.lt.s32 	%p470, %r747, 0;
	selp.b32 	%r10310, %r4936, %r4935, %p470;
	xor.b32  	%r4937, %r4932, %r747;
	shr.s32 	%r4938, %r4932, 31;
	xor.b32  	%r4939, %r4938, %r4932;
	xor.b32  	%r4940, %r4938, %r4933;
	cvt.u64.u32 	%rd2518, %r4939;
	shl.b64 	%rd2519, %rd2518, 32;
	cvt.u64.u32 	%rd2520, %r4940;
	or.b64  	%rd2521, %rd2519, %rd2520;
	cvt.rn.f64.s64 	%fd117, %rd2521;
	mul.f64 	%fd118, %fd117, 0d3BF921FB54442D19;
	cvt.rn.f32.f64 	%f2236, %fd118;
	neg.f32 	%f2237, %f2236;
	setp.lt.s32 	%p471, %r4937, 0;
	selp.f32 	%f6228, %f2237, %f2236, %p471;
$L__BB0_474:
	setp.ltu.f32 	%p472, %f27, 0f47CE4780;
	add.s32 	%r4942, %r10310, 1;
	mul.rn.f32 	%f2239, %f6228, %f6228;
	and.b32  	%r4943, %r10310, 1;
	setp.eq.b32 	%p473, %r4943, 1;
	selp.f32 	%f2240, %f6228, 0f3F800000, %p473;
	fma.rn.f32 	%f2241, %f2239, %f2240, 0f00000000;
	fma.rn.f32 	%f2242, %f2239, 0f37CBAC00, 0fBAB607ED;
	selp.f32 	%f2243, 0fB94D4153, %f2242, %p473;
	selp.f32 	%f2244, 0f3C0885E4, 0f3D2AAABB, %p473;
	fma.rn.f32 	%f2245, %f2243, %f2239, %f2244;
	selp.f32 	%f2246, 0fBE2AAAA8, 0fBEFFFFFF, %p473;
	fma.rn.f32 	%f2247, %f2245, %f2239, %f2246;
	fma.rn.f32 	%f2248, %f2247, %f2241, %f2240;
	and.b32  	%r4944, %r4942, 2;
	setp.eq.s32 	%p474, %r4944, 0;
	mov.f32 	%f2249, 0f00000000;
	sub.f32 	%f2250, %f2249, %f2248;
	selp.f32 	%f2251, %f2248, %f2250, %p474;
	mul.f32 	%f251, %f247, %f2251;
	mov.u32 	%r10314, %r11230;
	mov.f32 	%f6229, %f6458;
	@%p472 bra 	$L__BB0_482;
	setp.neu.f32 	%p475, %f27, 0f7F800000;
	@%p475 bra 	$L__BB0_477;
	mov.f32 	%f2254, 0f00000000;
	mul.rn.f32 	%f6229, %f25, %f2254;
	mov.b32 	%r10314, 0;
	bra.uni 	$L__BB0_482;
$L__BB0_477:
	mov.b32 	%r759, %f25;
	mov.b64 	%rd4545, 0;
	mov.b32 	%r10311, 0;
	mov.u64 	%rd4543, __cudart_i2opi_f;
	shl.b32 	%r4947, %r759, 8;
	or.b32  	%r4948, %r4947, -2147483648;
	mov.u64 	%rd4544, %rd1;
$L__BB0_478:
	.pragma "nounroll";
	ld.global.nc.u32 	%r4946, [%rd4543];
	mad.wide.u32 	%rd2524, %r4946, %r4948, %rd4545;
	shr.u64 	%rd4545, %rd2524, 32;
	st.local.u32 	[%rd4544], %rd2524;
	add.s32 	%r10311, %r10311, 1;
	add.s64 	%rd4544, %rd4544, 4;
	add.s64 	%rd4543, %rd4543, 4;
	setp.ne.s32 	%p476, %r10311, 6;
	@%p476 bra 	$L__BB0_478;
	shr.u32 	%r4949, %r759, 23;
	st.local.u32 	[%rd1+24], %rd4545;
	and.b32  	%r762, %r4949, 31;
	and.b32  	%r4950, %r4949, 224;
	add.s32 	%r4951, %r4950, -128;
	shr.u32 	%r4952, %r4951, 5;
	mul.wide.u32 	%rd2525, %r4952, 4;
	sub.s64 	%rd424, %rd1, %rd2525;
	ld.local.u32 	%r10312, [%rd424+24];
	ld.local.u32 	%r10313, [%rd424+20];
	setp.eq.s32 	%p477, %r762, 0;
	@%p477 bra 	$L__BB0_481;
	shf.l.wrap.b32 	%r10312, %r10313, %r10312, %r762;
	ld.local.u32 	%r4953, [%rd424+16];
	shf.l.wrap.b32 	%r10313, %r4953, %r10313, %r762;
$L__BB0_481:
	shr.u32 	%r4954, %r10312, 30;
	shf.l.wrap.b32 	%r4955, %r10313, %r10312, 2;
	shl.b32 	%r4956, %r10313, 2;
	shr.u32 	%r4957, %r4955, 31;
	add.s32 	%r4958, %r4957, %r4954;
	neg.s32 	%r4959, %r4958;
	setp.lt.s32 	%p478, %r759, 0;
	selp.b32 	%r10314, %r4959, %r4958, %p478;
	xor.b32  	%r4960, %r4955, %r759;
	shr.s32 	%r4961, %r4955, 31;
	xor.b32  	%r4962, %r4961, %r4955;
	xor.b32  	%r4963, %r4961, %r4956;
	cvt.u64.u32 	%rd2526, %r4962;
	shl.b64 	%rd2527, %rd2526, 32;
	cvt.u64.u32 	%rd2528, %r4963;
	or.b64  	%rd2529, %rd2527, %rd2528;
	cvt.rn.f64.s64 	%fd119, %rd2529;
	mul.f64 	%fd120, %fd119, 0d3BF921FB54442D19;
	cvt.rn.f32.f64 	%f2252, %fd120;
	neg.f32 	%f2253, %f2252;
	setp.lt.s32 	%p479, %r4960, 0;
	selp.f32 	%f6229, %f2253, %f2252, %p479;
$L__BB0_482:
	setp.ltu.f32 	%p480, %f13, 0f47CE4780;
	add.s32 	%r4965, %r10314, 1;
	mul.rn.f32 	%f2255, %f6229, %f6229;
	and.b32  	%r4966, %r10314, 1;
	setp.eq.b32 	%p481, %r4966, 1;
	selp.f32 	%f2256, %f6229, 0f3F800000, %p481;
	fma.rn.f32 	%f2257, %f2255, %f2256, 0f00000000;
	fma.rn.f32 	%f2258, %f2255, 0f37CBAC00, 0fBAB607ED;
	selp.f32 	%f2259, 0fB94D4153, %f2258, %p481;
	selp.f32 	%f2260, 0f3C0885E4, 0f3D2AAABB, %p481;
	fma.rn.f32 	%f2261, %f2259, %f2255, %f2260;
	selp.f32 	%f2262, 0fBE2AAAA8, 0fBEFFFFFF, %p481;
	fma.rn.f32 	%f2263, %f2261, %f2255, %f2262;
	fma.rn.f32 	%f2264, %f2263, %f2257, %f2256;
	and.b32  	%r4967, %r4965, 2;
	setp.eq.s32 	%p482, %r4967, 0;
	mov.f32 	%f2265, 0f00000000;
	sub.f32 	%f2266, %f2265, %f2264;
	selp.f32 	%f2267, %f2264, %f2266, %p482;
	mul.f32 	%f2268, %f251, %f2267;
	sub.f32 	%f255, %f239, %f2268;
	mov.u32 	%r10318, %r11222;
	mov.f32 	%f6230, %f6456;
	@%p480 bra 	$L__BB0_490;
	setp.neu.f32 	%p483, %f13, 0f7F800000;
	@%p483 bra 	$L__BB0_485;
	mov.f32 	%f2271, 0f00000000;
	mul.rn.f32 	%f6230, %f11, %f2271;
	mov.b32 	%r10318, 0;
	bra.uni 	$L__BB0_490;
$L__BB0_485:
	mov.b32 	%r771, %f11;
	shl.b32 	%r4969, %r771, 8;
	or.b32  	%r772, %r4969, -2147483648;
	mov.b64 	%rd4548, 0;
	mov.b32 	%r10315, 0;
	mov.u64 	%rd4546, __cudart_i2opi_f;
	mov.u64 	%rd4547, %rd1;
$L__BB0_486:
	.pragma "nounroll";
	ld.global.nc.u32 	%r4970, [%rd4546];
	mad.wide.u32 	%rd2532, %r4970, %r772, %rd4548;
	shr.u64 	%rd4548, %rd2532, 32;
	st.local.u32 	[%rd4547], %rd2532;
	add.s32 	%r10315, %r10315, 1;
	add.s64 	%rd4547, %rd4547, 4;
	add.s64 	%rd4546, %rd4546, 4;
	setp.ne.s32 	%p484, %r10315, 6;
	@%p484 bra 	$L__BB0_486;
	shr.u32 	%r4971, %r771, 23;
	st.local.u32 	[%rd1+24], %rd4548;
	and.b32  	%r775, %r4971, 31;
	and.b32  	%r4972, %r4971, 224;
	add.s32 	%r4973, %r4972, -128;
	shr.u32 	%r4974, %r4973, 5;
	mul.wide.u32 	%rd2533, %r4974, 4;
	sub.s64 	%rd431, %rd1, %rd2533;
	ld.local.u32 	%r10316, [%rd431+24];
	ld.local.u32 	%r10317, [%rd431+20];
	setp.eq.s32 	%p485, %r775, 0;
	@%p485 bra 	$L__BB0_489;
	shf.l.wrap.b32 	%r10316, %r10317, %r10316, %r775;
	ld.local.u32 	%r4975, [%rd431+16];
	shf.l.wrap.b32 	%r10317, %r4975, %r10317, %r775;
$L__BB0_489:
	shr.u32 	%r4976, %r10316, 30;
	shf.l.wrap.b32 	%r4977, %r10317, %r10316, 2;
	shl.b32 	%r4978, %r10317, 2;
	shr.u32 	%r4979, %r4977, 31;
	add.s32 	%r4980, %r4979, %r4976;
	neg.s32 	%r4981, %r4980;
	setp.lt.s32 	%p486, %r771, 0;
	selp.b32 	%r10318, %r4981, %r4980, %p486;
	xor.b32  	%r4982, %r4977, %r771;
	shr.s32 	%r4983, %r4977, 31;
	xor.b32  	%r4984, %r4983, %r4977;
	xor.b32  	%r4985, %r4983, %r4978;
	cvt.u64.u32 	%rd2534, %r4984;
	shl.b64 	%rd2535, %rd2534, 32;
	cvt.u64.u32 	%rd2536, %r4985;
	or.b64  	%rd2537, %rd2535, %rd2536;
	cvt.rn.f64.s64 	%fd121, %rd2537;
	mul.f64 	%fd122, %fd121, 0d3BF921FB54442D19;
	cvt.rn.f32.f64 	%f2269, %fd122;
	neg.f32 	%f2270, %f2269;
	setp.lt.s32 	%p487, %r4982, 0;
	selp.f32 	%f6230, %f2270, %f2269, %p487;
$L__BB0_490:
	setp.ltu.f32 	%p488, %f27, 0f47CE4780;
	mul.rn.f32 	%f2272, %f6230, %f6230;
	and.b32  	%r4987, %r10318, 1;
	setp.eq.b32 	%p489, %r4987, 1;
	selp.f32 	%f2273, 0f3F800000, %f6230, %p489;
	fma.rn.f32 	%f2274, %f2272, %f2273, 0f00000000;
	fma.rn.f32 	%f2275, %f2272, 0f37CBAC00, 0fBAB607ED;
	selp.f32 	%f2276, %f2275, 0fB94D4153, %p489;
	selp.f32 	%f2277, 0f3D2AAABB, 0f3C0885E4, %p489;
	fma.rn.f32 	%f2278, %f2276, %f2272, %f2277;
	selp.f32 	%f2279, 0fBEFFFFFF, 0fBE2AAAA8, %p489;
	fma.rn.f32 	%f2280, %f2278, %f2272, %f2279;
	fma.rn.f32 	%f2281, %f2280, %f2274, %f2273;
	and.b32  	%r4988, %r10318, 2;
	setp.eq.s32 	%p490, %r4988, 0;
	mov.f32 	%f2282, 0f00000000;
	sub.f32 	%f2283, %f2282, %f2281;
	selp.f32 	%f259, %f2281, %f2283, %p490;
	mov.u32 	%r10322, %r11230;
	mov.f32 	%f6231, %f6458;
	@%p488 bra 	$L__BB0_498;
	setp.neu.f32 	%p491, %f27, 0f7F800000;
	@%p491 bra 	$L__BB0_493;
	mov.f32 	%f2286, 0f00000000;
	mul.rn.f32 	%f6231, %f25, %f2286;
	mov.b32 	%r10322, 0;
	bra.uni 	$L__BB0_498;
$L__BB0_493:
	mov.b32 	%r784, %f25;
	mov.b64 	%rd4551, 0;
	mov.b32 	%r10319, 0;
	mov.u64 	%rd4549, __cudart_i2opi_f;
	shl.b32 	%r4991, %r784, 8;
	or.b32  	%r4992, %r4991, -2147483648;
	mov.u64 	%rd4550, %rd1;
$L__BB0_494:
	.pragma "nounroll";
	ld.global.nc.u32 	%r4990, [%rd4549];
	mad.wide.u32 	%rd2540, %r4990, %r4992, %rd4551;
	shr.u64 	%rd4551, %rd2540, 32;
	st.local.u32 	[%rd4550], %rd2540;
	add.s32 	%r10319, %r10319, 1;
	add.s64 	%rd4550, %rd4550, 4;
	add.s64 	%rd4549, %rd4549, 4;
	setp.ne.s32 	%p492, %r10319, 6;
	@%p492 bra 	$L__BB0_494;
	shr.u32 	%r4993, %r784, 23;
	st.local.u32 	[%rd1+24], %rd4551;
	and.b32  	%r787, %r4993, 31;
	and.b32  	%r4994, %r4993, 224;
	add.s32 	%r4995, %r4994, -128;
	shr.u32 	%r4996, %r4995, 5;
	mul.wide.u32 	%rd2541, %r4996, 4;
	sub.s64 	%rd438, %rd1, %rd2541;
	ld.local.u32 	%r10320, [%rd438+24];
	ld.local.u32 	%r10321, [%rd438+20];
	setp.eq.s32 	%p493, %r787, 0;
	@%p493 bra 	$L__BB0_497;
	shf.l.wrap.b32 	%r10320, %r10321, %r10320, %r787;
	ld.local.u32 	%r4997, [%rd438+16];
	shf.l.wrap.b32 	%r10321, %r4997, %r10321, %r787;
$L__BB0_497:
	shr.u32 	%r4998, %r10320, 30;
	shf.l.wrap.b32 	%r4999, %r10321, %r10320, 2;
	shl.b32 	%r5000, %r10321, 2;
	shr.u32 	%r5001, %r4999, 31;
	add.s32 	%r5002, %r5001, %r4998;
	neg.s32 	%r5003, %r5002;
	setp.lt.s32 	%p494, %r784, 0;
	selp.b32 	%r10322, %r5003, %r5002, %p494;
	xor.b32  	%r5004, %r4999, %r784;
	shr.s32 	%r5005, %r4999, 31;
	xor.b32  	%r5006, %r5005, %r4999;
	xor.b32  	%r5007, %r5005, %r5000;
	cvt.u64.u32 	%rd2542, %r5006;
	shl.b64 	%rd2543, %rd2542, 32;
	cvt.u64.u32 	%rd2544, %r5007;
	or.b64  	%rd2545, %rd2543, %rd2544;
	cvt.rn.f64.s64 	%fd123, %rd2545;
	mul.f64 	%fd124, %fd123, 0d3BF921FB54442D19;
	cvt.rn.f32.f64 	%f2284, %fd124;
	neg.f32 	%f2285, %f2284;
	setp.lt.s32 	%p495, %r5004, 0;
	selp.f32 	%f6231, %f2285, %f2284, %p495;
$L__BB0_498:
	setp.ltu.f32 	%p496, %f6, 0f47CE4780;
	mul.rn.f32 	%f2287, %f6231, %f6231;
	and.b32  	%r5009, %r10322, 1;
	setp.eq.b32 	%p497, %r5009, 1;
	selp.f32 	%f2288, 0f3F800000, %f6231, %p497;
	fma.rn.f32 	%f2289, %f2287, %f2288, 0f00000000;
	fma.rn.f32 	%f2290, %f2287, 0f37CBAC00, 0fBAB607ED;
	selp.f32 	%f2291, %f2290, 0fB94D4153, %p497;
	selp.f32 	%f2292, 0f3D2AAABB, 0f3C0885E4, %p497;
	fma.rn.f32 	%f2293, %f2291, %f2287, %f2292;
	selp.f32 	%f2294, 0fBEFFFFFF, 0fBE2AAAA8, %p497;
	fma.rn.f32 	%f2295, %f2293, %f2287, %f2294;
	fma.rn.f32 	%f2296, %f2295, %f2289, %f2288;
	and.b32  	%r5010, %r10322, 2;
	setp.eq.s32 	%p498, %r5010, 0;
	mov.f32 	%f2297, 0f00000000;
	sub.f32 	%f2298, %f2297, %f2296;
	selp.f32 	%f2299, %f2296, %f2298, %p498;
	mul.f32 	%f2300, %f259, 0f40400000;
	mul.f32 	%f263, %f2300, %f2299;
	mov.u32 	%r10326, %r11218;
	mov.f32 	%f6232, %f6455;
	@%p496 bra 	$L__BB0_506;
	setp.neu.f32 	%p499, %f6, 0f7F800000;
	@%p499 bra 	$L__BB0_501;
	mov.f32 	%f2303, 0f00000000;
	mul.rn.f32 	%f6232, %f4, %f2303;
	mov.b32 	%r10326, 0;
	bra.uni 	$L__BB0_506;
$L__BB0_501:
	mov.b32 	%r796, %f4;
	mov.b64 	%rd4554, 0;
	mov.b32 	%r10323, 0;
	mov.u64 	%rd4552, __cudart_i2opi_f;
	shl.b32 	%r5013, %r796, 8;
	or.b32  	%r5014, %r5013, -2147483648;
	mov.u64 	%rd4553, %rd1;
$L__BB0_502:
	.pragma "nounroll";
	ld.global.nc.u32 	%r5012, [%rd4552];
	mad.wide.u32 	%rd2548, %r5012, %r5014, %rd4554;
	shr.u64 	%rd4554, %rd2548, 32;
	st.local.u32 	[%rd4553], %rd2548;
	add.s32 	%r10323, %r10323, 1;
	add.s64 	%rd4553, %rd4553, 4;
	add.s64 	%rd4552, %rd4552, 4;
	setp.ne.s32 	%p500, %r10323, 6;
	@%p500 bra 	$L__BB0_502;
	shr.u32 	%r5015, %r796, 23;
	st.local.u32 	[%rd1+24], %rd4554;
	and.b32  	%r799, %r5015, 31;
	and.b32  	%r5016, %r5015, 224;
	add.s32 	%r5017, %r5016, -128;
	shr.u32 	%r5018, %r5017, 5;
	mul.wide.u32 	%rd2549, %r5018, 4;
	sub.s64 	%rd445, %rd1, %rd2549;
	ld.local.u32 	%r10324, [%rd445+24];
	ld.local.u32 	%r10325, [%rd445+20];
	setp.eq.s32 	%p501, %r799, 0;
	@%p501 bra 	$L__BB0_505;
	shf.l.wrap.b32 	%r10324, %r10325, %r10324, %r799;
	ld.local.u32 	%r5019, [%rd445+16];
	shf.l.wrap.b32 	%r10325, %r5019, %r10325, %r799;
$L__BB0_505:
	shr.u32 	%r5020, %r10324, 30;
	shf.l.wrap.b32 	%r5021, %r10325, %r10324, 2;
	shl.b32 	%r5022, %r10325, 2;
	shr.u32 	%r5023, %r5021, 31;
	add.s32 	%r5024, %r5023, %r5020;
	neg.s32 	%r5025, %r5024;
	setp.lt.s32 	%p502, %r796, 0;
	selp.b32 	%r10326, %r5025, %r5024, %p502;
	xor.b32  	%r5026, %r5021, %r796;
	shr.s32 	%r5027, %r5021, 31;
	xor.b32  	%r5028, %r5027, %r5021;
	xor.b32  	%r5029, %r5027, %r5022;
	cvt.u64.u32 	%rd2550, %r5028;
	shl.b64 	%rd2551, %rd2550, 32;
	cvt.u64.u32 	%rd2552, %r5029;
	or.b64  	%rd2553, %rd2551, %rd2552;
	cvt.rn.f64.s64 	%fd125, %rd2553;
	mul.f64 	%fd126, %fd125, 0d3BF921FB54442D19;
	cvt.rn.f32.f64 	%f2301, %fd126;
	neg.f32 	%f2302, %f2301;
	setp.lt.s32 	%p503, %r5026, 0;
	selp.f32 	%f6232, %f2302, %f2301, %p503;
$L__BB0_506:
	setp.ltu.f32 	%p504, %f13, 0f47CE4780;
	add.s32 	%r5031, %r10326, 1;
	mul.rn.f32 	%f2304, %f6232, %f6232;
	and.b32  	%r5032, %r10326, 1;
	setp.eq.b32 	%p505, %r5032, 1;
	selp.f32 	%f2305, %f6232, 0f3F800000, %p505;
	fma.rn.f32 	%f2306, %f2304, %f2305, 0f00000000;
	fma.rn.f32 	%f2307, %f2304, 0f37CBAC00, 0fBAB607ED;
	selp.f32 	%f2308, 0fB94D4153, %f2307, %p505;
	selp.f32 	%f2309, 0f3C0885E4, 0f3D2AAABB, %p505;
	fma.rn.f32 	%f2310, %f2308, %f2304, %f2309;
	selp.f32 	%f2311, 0fBE2AAAA8, 0fBEFFFFFF, %p505;
	fma.rn.f32 	%f2312, %f2310, %f2304, %f2311;
	fma.rn.f32 	%f2313, %f2312, %f2306, %f2305;
	and.b32  	%r5033, %r5031, 2;
	setp.eq.s32 	%p506, %r5033, 0;
	mov.f32 	%f2314, 0f00000000;
	sub.f32 	%f2315, %f2314, %f2313;
	selp.f32 	%f2316, %f2313, %f2315, %p506;
	mul.f32 	%f267, %f263, %f2316;
	mov.u32 	%r10330, %r11222;
	mov.f32 	%f6233, %f6456;
	@%p504 bra 	$L__BB0_514;
	setp.neu.f32 	%p507, %f13, 0f7F800000;
	@%p507 bra 	$L__BB0_509;
	mov.f32 	%f2319, 0f00000000;
	mul.rn.f32 	%f6233, %f11, %f2319;
	mov.b32 	%r10330, 0;
	bra.uni 	$L__BB0_514;
$L__BB0_509:
	mov.b32 	%r808, %f11;
	mov.b64 	%rd4557, 0;
	mov.b32 	%r10327, 0;
	mov.u64 	%rd4555, __cudart_i2opi_f;
	shl.b32 	%r5036, %r808, 8;
	or.b32  	%r5037, %r5036, -2147483648;
	mov.u64 	%rd4556, %rd1;
$L__BB0_510:
	.pragma "nounroll";
	ld.global.nc.u32 	%r5035, [%rd4555];
	mad.wide.u32 	%rd2556, %r5035, %r5037, %rd4557;
	shr.u64 	%rd4557, %rd2556, 32;
	st.local.u32 	[%rd4556], %rd2556;
	add.s32 	%r10327, %r10327, 1;
	add.s64 	%rd4556, %rd4556, 4;
	add.s64 	%rd4555, %rd4555, 4;
	setp.ne.s32 	%p508, %r10327, 6;
	@%p508 bra 	$L__BB0_510;
	shr.u32 	%r5038, %r808, 23;
	st.local.u32 	[%rd1+24], %rd4557;
	and.b32  	%r811, %r5038, 31;
	and.b32  	%r5039, %r5038, 224;
	add.s32 	%r5040, %r5039, -128;
	shr.u32 	%r5041, %r5040, 5;
	mul.wide.u32 	%rd2557, %r5041, 4;
	sub.s64 	%rd452, %rd1, %rd2557;
	ld.local.u32 	%r10328, [%rd452+24];
	ld.local.u32 	%r10329, [%rd452+20];
	setp.eq.s32 	%p509, %r811, 0;
	@%p509 bra 	$L__BB0_513;
	shf.l.wrap.b32 	%r10328, %r10329, %r10328, %r811;
	ld.local.u32 	%r5042, [%rd452+16];
	shf.l.wrap.b32 	%r10329, %r5042, %r10329, %r811;
$L__BB0_513:
	shr.u32 	%r5043, %r10328, 30;
	shf.l.wrap.b32 	%r5044, %r10329, %r10328, 2;
	shl.b32 	%r5045, %r10329, 2;
	shr.u32 	%r5046, %r5044, 31;
	add.s32 	%r5047, %r5046, %r5043;
	neg.s32 	%r5048, %r5047;
	setp.lt.s32 	%p510, %r808, 0;
	selp.b32 	%r10330, %r5048, %r5047, %p510;
	xor.b32  	%r5049, %r5044, %r808;
	shr.s32 	%r5050, %r5044, 31;
	xor.b32  	%r5051, %r5050, %r5044;
	xor.b32  	%r5052, %r5050, %r5045;
	cvt.u64.u32 	%rd2558, %r5051;
	shl.b64 	%rd2559, %rd2558, 32;
	cvt.u64.u32 	%rd2560, %r5052;
	or.b64  	%rd2561, %rd2559, %rd2560;
	cvt.rn.f64.s64 	%fd127, %rd2561;
	mul.f64 	%fd128, %fd127, 0d3BF921FB54442D19;
	cvt.rn.f32.f64 	%f2317, %fd128;
	neg.f32 	%f2318, %f2317;
	setp.lt.s32 	%p511, %r5049, 0;
	selp.f32 	%f6233, %f2318, %f2317, %p511;
$L__BB0_514:
	setp.ltu.f32 	%p512, %f20, 0f47CE4780;
	add.s32 	%r5054, %r10330, 1;
	mul.rn.f32 	%f2320, %f6233, %f6233;
	and.b32  	%r5055, %r10330, 1;
	setp.eq.b32 	%p513, %r5055, 1;
	selp.f32 	%f2321, %f6233, 0f3F800000, %p513;
	fma.rn.f32 	%f2322, %f2320, %f2321, 0f00000000;
	fma.rn.f32 	%f2323, %f2320, 0f37CBAC00, 0fBAB607ED;
	selp.f32 	%f2324, 0fB94D4153, %f2323, %p513;
	selp.f32 	%f2325, 0f3C0885E4, 0f3D2AAABB, %p513;
	fma.rn.f32 	%f2326, %f2324, %f2320, %f2325;
	selp.f32 	%f2327, 0fBE2AAAA8, 0fBEFFFFFF, %p513;
	fma.rn.f32 	%f2328, %f2326, %f2320, %f2327;
	fma.rn.f32 	%f2329, %f2328, %f2322, %f2321;
	and.b32  	%r5056, %r5054, 2;
	setp.eq.s32 	%p514, %r5056, 0;
	mov.f32 	%f2330, 0f00000000;
	sub.f32 	%f2331, %f2330, %f2329;
	selp.f32 	%f2332, %f2329, %f2331, %p514;
	mul.f32 	%f271, %f267, %f2332;
	mov.u32 	%r10334, %r11226;
	mov.f32 	%f6234, %f6457;
	@%p512 bra 	$L__BB0_522;
	setp.neu.f32 	%p515, %f20, 0f7F800000;
	@%p515 bra 	$L__BB0_517;
	mov.f32 	%f2335, 0f00000000;
	mul.rn.f32 	%f6234, %f18, %f2335;
	mov.b32 	%r10334, 0;
	bra.uni 	$L__BB0_522;
$L__BB0_517:
	mov.b32 	%r820, %f18;
	mov.b64 	%rd4560, 0;
	mov.b32 	%r10331, 0;
	mov.u64 	%rd4558, __cudart_i2opi_f;
	shl.b32 	%r5059, %r820, 8;
	or.b32  	%r5060, %r5059, -2147483648;
	mov.u64 	%rd4559, %rd1;
$L__BB0_518:
	.pragma "nounroll";
	ld.global.nc.u32 	%r5058, [%rd4558];
	mad.wide.u32 	%rd2564, %r5058, %r5060, %rd4560;
	shr.u64 	%rd4560, %rd2564, 32;
	st.local.u32 	[%rd4559], %rd2564;
	add.s32 	%r10331, %r10331, 1;
	add.s64 	%rd4559, %rd4559, 4;
	add.s64 	%rd4558, %rd4558, 4;
	setp.ne.s32 	%p516, %r10331, 6;
	@%p516 bra 	$L__BB0_518;
	shr.u32 	%r5061, %r820, 23;
	st.local.u32 	[%rd1+24], %rd4560;
	and.b32  	%r823, %r5061, 31;
	and.b32  	%r5062, %r5061, 224;
	add.s32 	%r5063, %r5062, -128;
	shr.u32 	%r5064, %r5063, 5;
	mul.wide.u32 	%rd2565, %r5064, 4;
	sub.s64 	%rd459, %rd1, %rd2565;
	ld.local.u32 	%r10332, [%rd459+24];
	ld.local.u32 	%r10333, [%rd459+20];
	setp.eq.s32 	%p517, %r823, 0;
	@%p517 bra 	$L__BB0_521;
	shf.l.wrap.b32 	%r10332, %r10333, %r10332, %r823;
	ld.local.u32 	%r5065, [%rd459+16];
	shf.l.wrap.b32 	%r10333, %r5065, %r10333, %r823;
$L__BB0_521:
	shr.u32 	%r5066, %r10332, 30;
	shf.l.wrap.b32 	%r5067, %r10333, %r10332, 2;
	shl.b32 	%r5068, %r10333, 2;
	shr.u32 	%r5069, %r5067, 31;
	add.s32 	%r5070, %r5069, %r5066;
	neg.s32 	%r5071, %r5070;
	setp.lt.s32 	%p518, %r820, 0;
	selp.b32 	%r10334, %r5071, %r5070, %p518;
	xor.b32  	%r5072, %r5067, %r820;
	shr.s32 	%r5073, %r5067, 31;
	xor.b32  	%r5074, %r5073, %r5067;
	xor.b32  	%r5075, %r5073, %r5068;
	cvt.u64.u32 	%rd2566, %r5074;
	shl.b64 	%rd2567, %rd2566, 32;
	cvt.u64.u32 	%rd2568, %r5075;
	or.b64  	%rd2569, %rd2567, %rd2568;
	cvt.rn.f64.s64 	%fd129, %rd2569;
	mul.f64 	%fd130, %fd129, 0d3BF921FB54442D19;
	cvt.rn.f32.f64 	%f2333, %fd130;
	neg.f32 	%f2334, %f2333;
	setp.lt.s32 	%p519, %r5072, 0;
	selp.f32 	%f6234, %f2334, %f2333, %p519;
$L__BB0_522:
	add.s32 	%r5077, %r10334, 1;
	mul.rn.f32 	%f2336, %f6234, %f6234;
	and.b32  	%r5078, %r10334, 1;
	setp.eq.b32 	%p521, %r5078, 1;
	selp.f32 	%f2337, %f6234, 0f3F800000, %p521;
	fma.rn.f32 	%f2338, %f2336, %f2337, 0f00000000;
	fma.rn.f32 	%f2339, %f2336, 0f37CBAC00, 0fBAB607ED;
	selp.f32 	%f2340, 0fB94D4153, %f2339, %p521;
	selp.f32 	%f2341, 0f3C0885E4, 0f3D2AAABB, %p521;
	fma.rn.f32 	%f2342, %f2340, %f2336, %f2341;
	selp.f32 	%f2343, 0fBE2AAAA8, 0fBEFFFFFF, %p521;
	fma.rn.f32 	%f2344, %f2342, %f2336, %f2343;
	fma.rn.f32 	%f2345, %f2344, %f2338, %f2337;
	and.b32  	%r5079, %r5077, 2;
	setp.eq.s32 	%p522, %r5079, 0;
	mov.f32 	%f2346, 0f00000000;
	sub.f32 	%f2347, %f2346, %f2345;
	selp.f32 	%f2348, %f2345, %f2347, %p522;
	mul.f32 	%f275, %f271, %f2348;
	mov.u32 	%r10338, %r11230;
	mov.f32 	%f6235, %f6458;
	@%p488 bra 	$L__BB0_530;
	setp.neu.f32 	%p523, %f27, 0f7F800000;
	@%p523 bra 	$L__BB0_525;
	mov.f32 	%f2351, 0f00000000;
	mul.rn.f32 	%f6235, %f25, %f2351;
	mov.b32 	%r10338, 0;
	bra.uni 	$L__BB0_530;
$L__BB0_525:
	mov.b32 	%r832, %f25;
	mov.b64 	%rd4563, 0;
	mov.b32 	%r10335, 0;
	mov.u64 	%rd4561, __cudart_i2opi_f;
	shl.b32 	%r5082, %r832, 8;
	or.b32  	%r5083, %r5082, -2147483648;
	mov.u64 	%rd4562, %rd1;
$L__BB0_526:
	.pragma "nounroll";
	ld.global.nc.u32 	%r5081, [%rd4561];
	mad.wide.u32 	%rd2572, %r5081, %r5083, %rd4563;
	shr.u64 	%rd4563, %rd2572, 32;
	st.local.u32 	[%rd4562], %rd2572;
	add.s32 	%r10335, %r10335, 1;
	add.s64 	%rd4562, %rd4562, 4;
	add.s64 	%rd4561, %rd4561, 4;
	setp.ne.s32 	%p524, %r10335, 6;
	@%p524 bra 	$L__BB0_526;
	shr.u32 	%r5084, %r832, 23;
	st.local.u32 	[%rd1+24], %rd4563;
	and.b32  	%r835, %r5084, 31;
	and.b32  	%r5085, %r5084, 224;
	add.s32 	%r5086, %r5085, -128;
	shr.u32 	%r5087, %r5086, 5;
	mul.wide.u32 	%rd2573, %r5087, 4;
	sub.s64 	%rd466, %rd1, %rd2573;
	ld.local.u32 	%r10336, [%rd466+24];
	ld.local.u32 	%r10337, [%rd466+20];
	setp.eq.s32 	%p525, %r835, 0;
	@%p525 bra 	$L__BB0_529;
	shf.l.wrap.b32 	%r10336, %r10337, %r10336, %r835;
	ld.local.u32 	%r5088, [%rd466+16];
	shf.l.wrap.b32 	%r10337, %r5088, %r10337, %r835;
$L__BB0_529:
	shr.u32 	%r5089, %r10336, 30;
	shf.l.wrap.b32 	%r5090, %r10337, %r10336, 2;
	shl.b32 	%r5091, %r10337, 2;
	shr.u32 	%r5092, %r5090, 31;
	add.s32 	%r5093, %r5092, %r5089;
	neg.s32 	%r5094, %r5093;
	setp.lt.s32 	%p526, %r832, 0;
	selp.b32 	%r10338, %r5094, %r5093, %p526;
	xor.b32  	%r5095, %r5090, %r832;
	shr.s32 	%r5096, %r5090, 31;
	xor.b32  	%r5097, %r5096, %r5090;
	xor.b32  	%r5098, %r5096, %r5091;
	cvt.u64.u32 	%rd2574, %r5097;
	shl.b64 	%rd2575, %rd2574, 32;
	cvt.u64.u32 	%rd2576, %r5098;
	or.b64  	%rd2577, %rd2575, %rd2576;
	cvt.rn.f64.s64 	%fd131, %rd2577;
	mul.f64 	%fd132, %fd131, 0d3BF921FB54442D19;
	cvt.rn.f32.f64 	%f2349, %fd132;
	neg.f32 	%f2350, %f2349;
	setp.lt.s32 	%p527, %r5095, 0;
	selp.f32 	%f6235, %f2350, %f2349, %p527;
$L__BB0_530:
	add.s32 	%r5100, %r10338, 1;
	mul.rn.f32 	%f2352, %f6235, %f6235;
	and.b32  	%r5101, %r10338, 1;
	setp.eq.b32 	%p529, %r5101, 1;
	selp.f32 	%f2353, %f6235, 0f3F800000, %p529;
	fma.rn.f32 	%f2354, %f2352, %f2353, 0f00000000;
	fma.rn.f32 	%f2355, %f2352, 0f37CBAC00, 0fBAB607ED;
	selp.f32 	%f2356, 0fB94D4153, %f2355, %p529;
	selp.f32 	%f2357, 0f3C0885E4, 0f3D2AAABB, %p529;
	fma.rn.f32 	%f2358, %f2356, %f2352, %f2357;
	selp.f32 	%f2359, 0fBE2AAAA8, 0fBEFFFFFF, %p529;
	fma.rn.f32 	%f2360, %f2358, %f2352, %f2359;
	fma.rn.f32 	%f2361, %f2360, %f2354, %f2353;
	and.b32  	%r5102, %r5100, 2;
	setp.eq.s32 	%p530, %r5102, 0;
	mov.f32 	%f2362, 0f00000000;
	sub.f32 	%f2363, %f2362, %f2361;
	selp.f32 	%f2364, %f2361, %f2363, %p530;
	mul.f32 	%f2365, %f275, %f2364;
	sub.f32 	%f279, %f255, %f2365;
	mov.u32 	%r10342, %r11222;
	mov.f32 	%f6236, %f6456;
	@%p504 bra 	$L__BB0_538;
	setp.neu.f32 	%p531, %f13, 0f7F800000;
	@%p531 bra 	$L__BB0_533;
	mov.f32 	%f2368, 0f00000000;
	mul.rn.f32 	%f6236, %f11, %f2368;
	mov.b32 	%r10342, 0;
	bra.uni 	$L__BB0_538;
$L__BB0_533:
	mov.b32 	%r844, %f11;
	shl.b32 	%r5104, %r844, 8;
	or.b32  	%r845, %r5104, -2147483648;
	mov.b64 	%rd4566, 0;
	mov.b32 	%r10339, 0;
	mov.u64 	%rd4564, __cudart_i2opi_f;
	mov.u64 	%rd4565, %rd1;
$L__BB0_534:
	.pragma "nounroll";
	ld.global.nc.u32 	%r5105, [%rd4564];
	mad.wide.u32 	%rd2580, %r5105, %r845, %rd4566;
	shr.u64 	%rd4566, %rd2580, 32;
	st.local.u32 	[%rd4565], %rd2580;
	add.s32 	%r10339, %r10339, 1;
	add.s64 	%rd4565, %rd4565, 4;
	add.s64 	%rd4564, %rd4564, 4;
	setp.ne.s32 	%p532, %r10339, 6;
	@%p532 bra 	$L__BB0_534;
	shr.u32 	%r5106, %r844, 23;
	st.local.u32 	[%rd1+24], %rd4566;
	and.b32  	%r848, %r5106, 31;
	and.b32  	%r5107, %r5106, 224;
	add.s32 	%r5108, %r5107, -128;
	shr.u32 	%r5109, %r5108, 5;
	mul.wide.u32 	%rd2581, %r5109, 4;
	sub.s64 	%rd473, %rd1, %rd2581;
	ld.local.u32 	%r10340, [%rd473+24];
	ld.local.u32 	%r10341, [%rd473+20];
	setp.eq.s32 	%p533, %r848, 0;
	@%p533 bra 	$L__BB0_537;
	shf.l.wrap.b32 	%r10340, %r10341, %r10340, %r848;
	ld.local.u32 	%r5110, [%rd473+16];
	shf.l.wrap.b32 	%r10341, %r5110, %r10341, %r848;
$L__BB0_537:
	shr.u32 	%r5111, %r10340, 30;
	shf.l.wrap.b32 	%r5112, %r10341, %r10340, 2;
	shl.b32 	%r5113, %r10341, 2;
	shr.u32 	%r5114, %r5112, 31;
	add.s32 	%r5115, %r5114, %r5111;
	neg.s32 	%r5116, %r5115;
	setp.lt.s32 	%p534, %r844, 0;
	selp.b32 	%r10342, %r5116, %r5115, %p534;
	xor.b32  	%r5117, %r5112, %r844;
	shr.s32 	%r5118, %r5112, 31;
	xor.b32  	%r5119, %r5118, %r5112;
	xor.b32  	%r5120, %r5118, %r5113;
	cvt.u64.u32 	%rd2582, %r5119;
	shl.b64 	%rd2583, %rd2582, 32;
	cvt.u64.u32 	%rd2584, %r5120;
	or.b64  	%rd2585, %rd2583, %rd2584;
	cvt.rn.f64.s64 	%fd133, %rd2585;
	mul.f64 	%fd134, %fd133, 0d3BF921FB54442D19;
	cvt.rn.f32.f64 	%f2366, %fd134;
	neg.f32 	%f2367, %f2366;
	setp.lt.s32 	%p535, %r5117, 0;
	selp.f32 	%f6236, %f2367, %f2366, %p535;
$L__BB0_538:
	setp.ltu.f32 	%p536, %f27, 0f47CE4780;
	mul.rn.f32 	%f2369, %f6236, %f6236;
	and.b32  	%r5122, %r10342, 1;
	setp.eq.b32 	%p537, %r5122, 1;
	selp.f32 	%f2370, 0f3F800000, %f6236, %p537;
	fma.rn.f32 	%f2371, %f2369, %f2370, 0f00000000;
	fma.rn.f32 	%f2372, %f2369, 0f37CBAC00, 0fBAB607ED;
	selp.f32 	%f2373, %f2372, 0fB94D4153, %p537;
	selp.f32 	%f2374, 0f3D2AAABB, 0f3C0885E4, %p537;
	fma.rn.f32 	%f2375, %f2373, %f2369, %f2374;
	selp.f32 	%f2376, 0fBEFFFFFF, 0fBE2AAAA8, %p537;
	fma.rn.f32 	%f2377, %f2375, %f2369, %f2376;
	fma.rn.f32 	%f2378, %f2377, %f2371, %f2370;
	and.b32  	%r5123, %r10342, 2;
	setp.eq.s32 	%p538, %r5123, 0;
	mov.f32 	%f2379, 0f00000000;
	sub.f32 	%f2380, %f2379, %f2378;
	selp.f32 	%f283, %f2378, %f2380, %p538;
	mov.u32 	%r10346, %r11230;
	mov.f32 	%f6237, %f6458;
	@%p536 bra 	$L__BB0_546;
	setp.neu.f32 	%p539, %f27, 0f7F800000;
	@%p539 bra 	$L__BB0_541;
	mov.f32 	%f2383, 0f00000000;
	mul.rn.f32 	%f6237, %f25, %f2383;
	mov.b32 	%r10346, 0;
	bra.uni 	$L__BB0_546;
$L__BB0_541:
	mov.b32 	%r857, %f25;
	mov.b64 	%rd4569, 0;
	mov.b32 	%r10343, 0;
	mov.u64 	%rd4567, __cudart_i2opi_f;
	shl.b32 	%r5126, %r857, 8;
	or.b32  	%r5127, %r5126, -2147483648;
	mov.u64 	%rd4568, %rd1;
$L__BB0_542:
	.pragma "nounroll";
	ld.global.nc.u32 	%r5125, [%rd4567];
	mad.wide.u32 	%rd2588, %r5125, %r5127, %rd4569;
	shr.u64 	%rd4569, %rd2588, 32;
	st.local.u32 	[%rd4568], %rd2588;
	add.s32 	%r10343, %r10343, 1;
	add.s64 	%rd4568, %rd4568, 4;
	add.s64 	%rd4567, %rd4567, 4;
	setp.ne.s32 	%p540, %r10343, 6;
	@%p540 bra 	$L__BB0_542;
	shr.u32 	%r5128, %r857, 23;
	st.local.u32 	[%rd1+24], %rd4569;
	and.b32  	%r860, %r5128, 31;
	and.b32  	%r5129, %r5128, 224;
	add.s32 	%r5130, %r5129, -128;
	shr.u32 	%r5131, %r5130, 5;
	mul.wide.u32 	%rd2589, %r5131, 4;
	sub.s64 	%rd480, %rd1, %rd2589;
	ld.local.u32 	%r10344, [%rd480+24];
	ld.local.u32 	%r10345, [%rd480+20];
	setp.eq.s32 	%p541, %r860, 0;
	@%p541 bra 	$L__BB0_545;
	shf.l.wrap.b32 	%r10344, %r10345, %r10344, %r860;
	ld.local.u32 	%r5132, [%rd480+16];
	shf.l.wrap.b32 	%r10345, %r5132, %r10345, %r860;
$L__BB0_545:
	shr.u32 	%r5133, %r10344, 30;
	shf.l.wrap.b32 	%r5134, %r10345, %r10344, 2;
	shl.b32 	%r5135, %r10345, 2;
	shr.u32 	%r5136, %r5134, 31;
	add.s32 	%r5137, %r5136, %r5133;
	neg.s32 	%r5138, %r5137;
	setp.lt.s32 	%p542, %r857, 0;
	selp.b32 	%r10346, %r5138, %r5137, %p542;
	xor.b32  	%r5139, %r5134, %r857;
	shr.s32 	%r5140, %r5134, 31;
	xor.b32  	%r5141, %r5140, %r5134;
	xor.b32  	%r5142, %r5140, %r5135;
	cvt.u64.u32 	%rd2590, %r5141;
	shl.b64 	%rd2591, %rd2590, 32;
	cvt.u64.u32 	%rd2592, %r5142;
	or.b64  	%rd2593, %rd2591, %rd2592;
	cvt.rn.f64.s64 	%fd135, %rd2593;
	mul.f64 	%fd136, %fd135, 0d3BF921FB54442D19;
	cvt.rn.f32.f64 	%f2381, %fd136;
	neg.f32 	%f2382, %f2381;
	setp.lt.s32 	%p543, %r5139, 0;
	selp.f32 	%f6237, %f2382, %f2381, %p543;
$L__BB0_546:
	setp.ltu.f32 	%p544, %f6, 0f47CE4780;
	mul.rn.f32 	%f2384, %f6237, %f6237;
	and.b32  	%r5144, %r10346, 1;
	setp.eq.b32 	%p545, %r5144, 1;
	selp.f32 	%f2385, 0f3F800000, %f6237, %p545;
	fma.rn.f32 	%f2386, %f2384, %f2385, 0f00000000;
	fma.rn.f32 	%f2387, %f2384, 0f37CBAC00, 0fBAB607ED;
	selp.f32 	%f2388, %f2387, 0fB94D4153, %p545;
	selp.f32 	%f2389, 0f3D2AAABB, 0f3C0885E4, %p545;
	fma.rn.f32 	%f2390, %f2388, %f2384, %f2389;
	selp.f32 	%f2391, 0fBEFFFFFF, 0fBE2AAAA8, %p545;
	fma.rn.f32 	%f2392, %f2390, %f2384, %f2391;
	fma.rn.f32 	%f2393, %f2392, %f2386, %f2385;
	and.b32  	%r5145, %r10346, 2;
	setp.eq.s32 	%p546, %r5145, 0;
	mov.f32 	%f2394, 0f00000000;
	sub.f32 	%f2395, %f2394, %f2393;
	selp.f32 	%f2396, %f2393, %f2395, %p546;
	mul.f32 	%f2397, %f283, 0f41700000;
	mul.f32 	%f287, %f2397, %f2396;
	mov.u32 	%r10350, %r11218;
	mov.f32 	%f6238, %f6455;
	@%p544 bra 	$L__BB0_554;
	setp.neu.f32 	%p547, %f6, 0f7F800000;
	@%p547 bra 	$L__BB0_549;
	mov.f32 	%f2400, 0f00000000;
	mul.rn.f32 	%f6238, %f4, %f2400;
	mov.b32 	%r10350, 0;
	bra.uni 	$L__BB0_554;
$L__BB0_549:
	mov.b32 	%r869, %f4;
	mov.b64 	%rd4572, 0;
	mov.b32 	%r10347, 0;
	mov.u64 	%rd4570, __cudart_i2opi_f;
	shl.b32 	%r5148, %r869, 8;
	or.b32  	%r5149, %r5148, -2147483648;
	mov.u64 	%rd4571, %rd1;
$L__BB0_550:
	.pragma "nounroll";
	ld.global.nc.u32 	%r5147, [%rd4570];
	mad.wide.u32 	%rd2596, %r5147, %r5149, %rd4572;
	shr.u64 	%rd4572, %rd2596, 32;
	st.local.u32 	[%rd4571], %rd2596;
	add.s32 	%r10347, %r10347, 1;
	add.s64 	%rd4571, %rd4571, 4;
	add.s64 	%rd4570, %rd4570, 4;
	setp.ne.s32 	%p548, %r10347, 6;
	@%p548 bra 	$L__BB0_550;
	shr.u32 	%r5150, %r869, 23;
	st.local.u32 	[%rd1+24], %rd4572;
	and.b32  	%r872, %r5150, 31;
	and.b32  	%r5151, %r5150, 224;
	add.s32 	%r5152, %r5151, -128;
	shr.u32 	%r5153, %r5152, 5;
	mul.wide.u32 	%rd2597, %r5153, 4;
	sub.s64 	%rd487, %rd1, %rd2597;
	ld.local.u32 	%r10348, [%rd487+24];
	ld.local.u32 	%r10349, [%rd487+20];
	setp.eq.s32 	%p549, %r872, 0;
	@%p549 bra 	$L__BB0_553;
	shf.l.wrap.b32 	%r10348, %r10349, %r10348, %r872;
	ld.local.u32 	%r5154, [%rd487+16];
	shf.l.wrap.b32 	%r10349, %r5154, %r10349, %r872;
$L__BB0_553:
	shr.u32 	%r5155, %r10348, 30;
	shf.l.wrap.b32 	%r5156, %r10349, %r10348, 2;
	shl.b32 	%r5157, %r10349, 2;
	shr.u32 	%r5158, %r5156, 31;
	add.s32 	%r5159, %r5158, %r5155;
	neg.s32 	%r5160, %r5159;
	setp.lt.s32 	%p550, %r869, 0;
	selp.b32 	%r10350, %r5160, %r5159, %p550;
	xor.b32  	%r5161, %r5156, %r869;
	shr.s32 	%r5162, %r5156, 31;
	xor.b32  	%r5163, %r5162, %r5156;
	xor.b32  	%r5164, %r5162, %r5157;
	cvt.u64.u32 	%rd2598, %r5163;
	shl.b64 	%rd2599, %rd2598, 32;
	cvt.u64.u32 	%rd2600, %r5164;
	or.b64  	%rd2601, %rd2599, %rd2600;
	cvt.rn.f64.s64 	%fd137, %rd2601;
	mul.f64 	%fd138, %fd137, 0d3BF921FB54442D19;
	cvt.rn.f32.f64 	%f2398, %fd138;
	neg.f32 	%f2399, %f2398;
	setp.lt.s32 	%p551, %r5161, 0;
	selp.f32 	%f6238, %f2399, %f2398, %p551;
$L__BB0_554:
	setp.ltu.f32 	%p552, %f20, 0f47CE4780;
	add.s32 	%r5166, %r10350, 1;
	mul.rn.f32 	%f2401, %f6238, %f6238;
	and.b32  	%r5167, %r10350, 1;
	setp.eq.b32 	%p553, %r5167, 1;
	selp.f32 	%f2402, %f6238, 0f3F800000, %p553;
	fma.rn.f32 	%f2403, %f2401, %f2402, 0f00000000;
	fma.rn.f32 	%f2404, %f2401, 0f37CBAC00, 0fBAB607ED;
	selp.f32 	%f2405, 0fB94D4153, %f2404, %p553;
	selp.f32 	%f2406, 0f3C0885E4, 0f3D2AAABB, %p553;
	fma.rn.f32 	%f2407, %f2405, %f2401, %f2406;
	selp.f32 	%f2408, 0fBE2AAAA8, 0fBEFFFFFF, %p553;
	fma.rn.f32 	%f2409, %f2407, %f2401, %f2408;
	fma.rn.f32 	%f2410, %f2409, %f2403, %f2402;
	and.b32  	%r5168, %r5166, 2;
	setp.eq.s32 	%p554, %r5168, 0;
	mov.f32 	%f2411, 0f00000000;
	sub.f32 	%f2412, %f2411, %f2410;
	selp.f32 	%f2413, %f2410, %f2412, %p554;
	mul.f32 	%f291, %f287, %f2413;
	mov.u32 	%r10354, %r11226;
	mov.f32 	%f6239, %f6457;
	@%p552 bra 	$L__BB0_562;
	setp.neu.f32 	%p555, %f20, 0f7F800000;
	@%p555 bra 	$L__BB0_557;
	mov.f32 	%f2416, 0f00000000;
	mul.rn.f32 	%f6239, %f18, %f2416;
	mov.b32 	%r10354, 0;
	bra.uni 	$L__BB0_562;
$L__BB0_557:
	mov.b32 	%r881, %f18;
	mov.b64 	%rd4575, 0;
	mov.b32 	%r10351, 0;
	mov.u64 	%rd4573, __cudart_i2opi_f;
	shl.b32 	%r5171, %r881, 8;
	or.b32  	%r5172, %r5171, -2147483648;
	mov.u64 	%rd4574, %rd1;
$L__BB0_558:
	.pragma "nounroll";
	ld.global.nc.u32 	%r5170, [%rd4573];
	mad.wide.u32 	%rd2604, %r5170, %r5172, %rd4575;
	shr.u64 	%rd4575, %rd2604, 32;
	st.local.u32 	[%rd4574], %rd2604;
	add.s32 	%r10351, %r10351, 1;
	add.s64 	%rd4574, %rd4574, 4;
	add.s64 	%rd4573, %rd4573, 4;
	setp.ne.s32 	%p556, %r10351, 6;
	@%p556 bra 	$L__BB0_558;
	shr.u32 	%r5173, %r881, 23;
	st.local.u32 	[%rd1+24], %rd4575;
	and.b32  	%r884, %r5173, 31;
	and.b32  	%r5174, %r5173, 224;
	add.s32 	%r5175, %r5174, -128;
	shr.u32 	%r5176, %r5175, 5;
	mul.wide.u32 	%rd2605, %r5176, 4;
	sub.s64 	%rd494, %rd1, %rd2605;
	ld.local.u32 	%r10352, [%rd494+24];
	ld.local.u32 	%r10353, [%rd494+20];
	setp.eq.s32 	%p557, %r884, 0;
	@%p557 bra 	$L__BB0_561;
	shf.l.wrap.b32 	%r10352, %r10353, %r10352, %r884;
	ld.local.u32 	%r5177, [%rd494+16];
	shf.l.wrap.b32 	%r10353, %r5177, %r10353, %r884;
$L__BB0_561:
	shr.u32 	%r5178, %r10352, 30;
	shf.l.wrap.b32 	%r5179, %r10353, %r10352, 2;
	shl.b32 	%r5180, %r10353, 2;
	shr.u32 	%r5181, %r5179, 31;
	add.s32 	%r5182, %r5181, %r5178;
	neg.s32 	%r5183, %r5182;
	setp.lt.s32 	%p558, %r881, 0;
	selp.b32 	%r10354, %r5183, %r5182, %p558;
	xor.b32  	%r5184, %r5179, %r881;
	shr.s32 	%r5185, %r5179, 31;
	xor.b32  	%r5186, %r5185, %r5179;
	xor.b32  	%r5187, %r5185, %r5180;
	cvt.u64.u32 	%rd2606, %r5186;
	shl.b64 	%rd2607, %rd2606, 32;
	cvt.u64.u32 	%rd2608, %r5187;
	or.b64  	%rd2609, %rd2607, %rd2608;
	cvt.rn.f64.s64 	%fd139, %rd2609;
	mul.f64 	%fd140, %fd139, 0d3BF921FB54442D19;
	cvt.rn.f32.f64 	%f2414, %fd140;
	neg.f32 	%f2415, %f2414;
	setp.lt.s32 	%p559, %r5184, 0;
	selp.f32 	%f6239, %f2415, %f2414, %p559;
$L__BB0_562:
	setp.ltu.f32 	%p560, %f13, 0f47CE4780;
	add.s32 	%r5189, %r10354, 1;
	mul.rn.f32 	%f2417, %f6239, %f6239;
	and.b32  	%r5190, %r10354, 1;
	setp.eq.b32 	%p561, %r5190, 1;
	selp.f32 	%f2418, %f6239, 0f3F800000, %p561;
	fma.rn.f32 	%f2419, %f2417, %f2418, 0f00000000;
	fma.rn.f32 	%f2420, %f2417, 0f37CBAC00, 0fBAB607ED;
	selp.f32 	%f2421, 0fB94D4153, %f2420, %p561;
	selp.f32 	%f2422, 0f3C0885E4, 0f3D2AAABB, %p561;
	fma.rn.f32 	%f2423, %f2421, %f2417, %f2422;
	selp.f32 	%f2424, 0fBE2AAAA8, 0fBEFFFFFF, %p561;
	fma.rn.f32 	%f2425, %f2423, %f2417, %f2424;
	fma.rn.f32 	%f2426, %f2425, %f2419, %f2418;
	and.b32  	%r5191, %r5189, 2;
	setp.eq.s32 	%p562, %r5191, 0;
	mov.f32 	%f2427, 0f00000000;
	sub.f32 	%f2428, %f2427, %f2426;
	selp.f32 	%f2429, %f2426, %f2428, %p562;
	mul.f32 	%f2430, %f291, %f2429;
	sub.f32 	%f295, %f279, %f2430;
	mov.u32 	%r10358, %r11222;
	mov.f32 	%f6240, %f6456;
	@%p560 bra 	$L__BB0_570;
	setp.neu.f32 	%p563, %f13, 0f7F800000;
	@%p563 bra 	$L__BB0_565;
	mov.f32 	%f2433, 0f00000000;
	mul.rn.f32 	%f6240, %f11, %f2433;
	mov.b32 	%r10358, 0;
	bra.uni 	$L__BB0_570;
$L__BB0_565:
	mov.b32 	%r893, %f11;
	shl.b32 	%r5193, %r893, 8;
	or.b32  	%r894, %r5193, -2147483648;
	mov.b64 	%rd4578, 0;
	mov.b32 	%r10355, 0;
	mov.u64 	%rd4576, __cudart_i2opi_f;
	mov.u64 	%rd4577, %rd1;
$L__BB0_566:
	.pragma "nounroll";
	ld.global.nc.u32 	%r5194, [%rd4576];
	mad.wide.u32 	%rd2612, %r5194, %r894, %rd4578;
	shr.u64 	%rd4578, %rd2612, 32;
	st.local.u32 	[%rd4577], %rd2612;
	add.s32 	%r10355, %r10355, 1;
	add.s64 	%rd4577, %rd4577, 4;
	add.s64 	%rd4576, %rd4576, 4;
	setp.ne.s32 	%p564, %r10355, 6;
	@%p564 bra 	$L__BB0_566;
	shr.u32 	%r5195, %r893, 23;
	st.local.u32 	[%rd1+24], %rd4578;
	and.b32  	%r897, %r5195, 31;
	and.b32  	%r5196, %r5195, 224;
	add.s32 	%r5197, %r5196, -128;
	shr.u32 	%r5198, %r5197, 5;
	mul.wide.u32 	%rd2613, %r5198, 4;
	sub.s64 	%rd501, %rd1, %rd2613;
	ld.local.u32 	%r10356, [%rd501+24];
	ld.local.u32 	%r10357, [%rd501+20];
	setp.eq.s32 	%p565, %r897, 0;
	@%p565 bra 	$L__BB0_569;
	shf.l.wrap.b32 	%r10356, %r10357, %r10356, %r897;
	ld.local.u32 	%r5199, [%rd501+16];
	shf.l.wrap.b32 	%r10357, %r5199, %r10357, %r897;
$L__BB0_569:
	shr.u32 	%r5200, %r10356, 30;
	shf.l.wrap.b32 	%r5201, %r10357, %r10356, 2;
	shl.b32 	%r5202, %r10357, 2;
	shr.u32 	%r5203, %r5201, 31;
	add.s32 	%r5204, %r5203, %r5200;
	neg.s32 	%r5205, %r5204;
	setp.lt.s32 	%p566, %r893, 0;
	selp.b32 	%r10358, %r5205, %r5204, %p566;
	xor.b32  	%r5206, %r5201, %r893;
	shr.s32 	%r5207, %r5201, 31;
	xor.b32  	%r5208, %r5207, %r5201;
	xor.b32  	%r5209, %r5207, %r5202;
	cvt.u64.u32 	%rd2614, %r5208;
	shl.b64 	%rd2615, %rd2614, 32;
	cvt.u64.u32 	%rd2616, %r5209;
	or.b64  	%rd2617, %rd2615, %rd2616;
	cvt.rn.f64.s64 	%fd141, %rd2617;
	mul.f64 	%fd142, %fd141, 0d3BF921FB54442D19;
	cvt.rn.f32.f64 	%f2431, %fd142;
	neg.f32 	%f2432, %f2431;
	setp.lt.s32 	%p567, %r5206, 0;
	selp.f32 	%f6240, %f2432, %f2431, %p567;
$L__BB0_570:
	setp.ltu.f32 	%p568, %f6, 0f47CE4780;
	mul.rn.f32 	%f2434, %f6240, %f6240;
	and.b32  	%r5211, %r10358, 1;
	setp.eq.b32 	%p569, %r5211, 1;
	selp.f32 	%f2435, 0f3F800000, %f6240, %p569;
	fma.rn.f32 	%f2436, %f2434, %f2435, 0f00000000;
	fma.rn.f32 	%f2437, %f2434, 0f37CBAC00, 0fBAB607ED;
	selp.f32 	%f2438, %f2437, 0fB94D4153, %p569;
	selp.f32 	%f2439, 0f3D2AAABB, 0f3C0885E4, %p569;
	fma.rn.f32 	%f2440, %f2438, %f2434, %f2439;
	selp.f32 	%f2441, 0fBEFFFFFF, 0fBE2AAAA8, %p569;
	fma.rn.f32 	%f2442, %f2440, %f2434, %f2441;
	fma.rn.f32 	%f2443, %f2442, %f2436, %f2435;
	and.b32  	%r5212, %r10358, 2;
	setp.eq.s32 	%p570, %r5212, 0;
	mov.f32 	%f2444, 0f00000000;
	sub.f32 	%f2445, %f2444, %f2443;
	selp.f32 	%f299, %f2443, %f2445, %p570;
	mov.u32 	%r10362, %r11218;
	mov.f32 	%f6241, %f6455;
	@%p568 bra 	$L__BB0_578;
	setp.neu.f32 	%p571, %f6, 0f7F800000;
	@%p571 bra 	$L__BB0_573;
	mov.f32 	%f2448, 0f00000000;
	mul.rn.f32 	%f6241, %f4, %f2448;
	mov.b32 	%r10362, 0;
	bra.uni 	$L__BB0_578;
$L__BB0_573:
	mov.b32 	%r906, %f4;
	mov.b64 	%rd4581, 0;
	mov.b32 	%r10359, 0;
	mov.u64 	%rd4579, __cudart_i2opi_f;
	shl.b32 	%r5215, %r906, 8;
	or.b32  	%r5216, %r5215, -2147483648;
	mov.u64 	%rd4580, %rd1;
$L__BB0_574:
	.pragma "nounroll";
	ld.global.nc.u32 	%r5214, [%rd4579];
	mad.wide.u32 	%rd2620, %r5214, %r5216, %rd4581;
	shr.u64 	%rd4581, %rd2620, 32;
	st.local.u32 	[%rd4580], %rd2620;
	add.s32 	%r10359, %r10359, 1;
	add.s64 	%rd4580, %rd4580, 4;
	add.s64 	%rd4579, %rd4579, 4;
	setp.ne.s32 	%p572, %r10359, 6;
	@%p572 bra 	$L__BB0_574;
	shr.u32 	%r5217, %r906, 23;
	st.local.u32 	[%rd1+24], %rd4581;
	and.b32  	%r909, %r5217, 31;
	and.b32  	%r5218, %r5217, 224;
	add.s32 	%r5219, %r5218, -128;
	shr.u32 	%r5220, %r5219, 5;
	mul.wide.u32 	%rd2621, %r5220, 4;
	sub.s64 	%rd508, %rd1, %rd2621;
	ld.local.u32 	%r10360, [%rd508+24];
	ld.local.u32 	%r10361, [%rd508+20];
	setp.eq.s32 	%p573, %r909, 0;
	@%p573 bra 	$L__BB0_577;
	shf.l.wrap.b32 	%r10360, %r10361, %r10360, %r909;
	ld.local.u32 	%r5221, [%rd508+16];
	shf.l.wrap.b32 	%r10361, %r5221, %r10361, %r909;
$L__BB0_577:
	shr.u32 	%r5222, %r10360, 30;
	shf.l.wrap.b32 	%r5223, %r10361, %r10360, 2;
	shl.b32 	%r5224, %r10361, 2;
	shr.u32 	%r5225, %r5223, 31;
	add.s32 	%r5226, %r5225, %r5222;
	neg.s32 	%r5227, %r5226;
	setp.lt.s32 	%p574, %r906, 0;
	selp.b32 	%r10362, %r5227, %r5226, %p574;
	xor.b32  	%r5228, %r5223, %r906;
	shr.s32 	%r5229, %r5223, 31;
	xor.b32  	%r5230, %r5229, %r5223;
	xor.b32  	%r5231, %r5229, %r5224;
	cvt.u64.u32 	%rd2622, %r5230;
	shl.b64 	%rd2623, %rd2622, 32;
	cvt.u64.u32 	%rd2624, %r5231;
	or.b64  	%rd2625, %rd2623, %rd2624;
	cvt.rn.f64.s64 	%fd143, %rd2625;
	mul.f64 	%fd144, %fd143, 0d3BF921FB54442D19;
	cvt.rn.f32.f64 	%f2446, %fd144;
	neg.f32 	%f2447, %f2446;
	setp.lt.s32 	%p575, %r5228, 0;
	selp.f32 	%f6241, %f2447, %f2446, %p575;
$L__BB0_578:
	setp.ltu.f32 	%p576, %f13, 0f47CE4780;
	add.s32 	%r5233, %r10362, 1;
	mul.rn.f32 	%f2449, %f6241, %f6241;
	and.b32  	%r5234, %r10362, 1;
	setp.eq.b32 	%p577, %r5234, 1;
	selp.f32 	%f2450, %f6241, 0f3F800000, %p577;
	fma.rn.f32 	%f2451, %f2449, %f2450, 0f00000000;
	fma.rn.f32 	%f2452, %f2449, 0f37CBAC00, 0fBAB607ED;
	selp.f32 	%f2453, 0fB94D4153, %f2452, %p577;
	selp.f32 	%f2454, 0f3C0885E4, 0f3D2AAABB, %p577;
	fma.rn.f32 	%f2455, %f2453, %f2449, %f2454;
	selp.f32 	%f2456, 0fBE2AAAA8, 0fBEFFFFFF, %p577;
	fma.rn.f32 	%f2457, %f2455, %f2449, %f2456;
	fma.rn.f32 	%f2458, %f2457, %f2451, %f2450;
	and.b32  	%r5235, %r5233, 2;
	setp.eq.s32 	%p578, %r5235, 0;
	mov.f32 	%f2459, 0f00000000;
	sub.f32 	%f2460, %f2459, %f2458;
	selp.f32 	%f2461, %f2458, %f2460, %p578;
	mul.f32 	%f2462, %f299, 0f41100000;
	mul.f32 	%f303, %f2462, %f2461;
	mov.u32 	%r10366, %r11222;
	mov.f32 	%f6242, %f6456;
	@%p576 bra 	$L__BB0_586;
	setp.neu.f32 	%p579, %f13, 0f7F800000;
	@%p579 bra 	$L__BB0_581;
	mov.f32 	%f2465, 0f00000000;
	mul.rn.f32 	%f6242, %f11, %f2465;
	mov.b32 	%r10366, 0;
	bra.uni 	$L__BB0_586;
$L__BB0_581:
	mov.b32 	%r918, %f11;
	mov.b64 	%rd4584, 0;
	mov.b32 	%r10363, 0;
	mov.u64 	%rd4582, __cudart_i2opi_f;
	shl.b32 	%r5238, %r918, 8;
	or.b32  	%r5239, %r5238, -2147483648;
	mov.u64 	%rd4583, %rd1;
$L__BB0_582:
	.pragma "nounroll";
	ld.global.nc.u32 	%r5237, [%rd4582];
	mad.wide.u32 	%rd2628, %r5237, %r5239, %rd4584;
	shr.u64 	%rd4584, %rd2628, 32;
	st.local.u32 	[%rd4583], %rd2628;
	add.s32 	%r10363, %r10363, 1;
	add.s64 	%rd4583, %rd4583, 4;
	add.s64 	%rd4582, %rd4582, 4;
	setp.ne.s32 	%p580, %r10363, 6;
	@%p580 bra 	$L__BB0_582;
	shr.u32 	%r5240, %r918, 23;
	st.local.u32 	[%rd1+24], %rd4584;
	and.b32  	%r921, %r5240, 31;
	and.b32  	%r5241, %r5240, 224;
	add.s32 	%r5242, %r5241, -128;
	shr.u32 	%r5243, %r5242, 5;
	mul.wide.u32 	%rd2629, %r5243, 4;
	sub.s64 	%rd515, %rd1, %rd2629;
	ld.local.u32 	%r10364, [%rd515+24];
	ld.local.u32 	%r10365, [%rd515+20];
	setp.eq.s32 	%p581, %r921, 0;
	@%p581 bra 	$L__BB0_585;
	shf.l.wrap.b32 	%r10364, %r10365, %r10364, %r921;
	ld.local.u32 	%r5244, [%rd515+16];
	shf.l.wrap.b32 	%r10365, %r5244, %r10365, %r921;
$L__BB0_585:
	shr.u32 	%r5245, %r10364, 30;
	shf.l.wrap.b32 	%r5246, %r10365, %r10364, 2;
	shl.b32 	%r5247, %r10365, 2;
	shr.u32 	%r5248, %r5246, 31;
	add.s32 	%r5249, %r5248, %r5245;
	neg.s32 	%r5250, %r5249;
	setp.lt.s32 	%p582, %r918, 0;
	selp.b32 	%r10366, %r5250, %r5249, %p582;
	xor.b32  	%r5251, %r5246, %r918;
	shr.s32 	%r5252, %r5246, 31;
	xor.b32  	%r5253, %r5252, %r5246;
	xor.b32  	%r5254, %r5252, %r5247;
	cvt.u64.u32 	%rd2630, %r5253;
	shl.b64 	%rd2631, %rd2630, 32;
	cvt.u64.u32 	%rd2632, %r5254;
	or.b64  	%rd2633, %rd2631, %rd2632;
	cvt.rn.f64.s64 	%fd145, %rd2633;
	mul.f64 	%fd146, %fd145, 0d3BF921FB54442D19;
	cvt.rn.f32.f64 	%f2463, %fd146;
	neg.f32 	%f2464, %f2463;
	setp.lt.s32 	%p583, %r5251, 0;
	selp.f32 	%f6242, %f2464, %f2463, %p583;
$L__BB0_586:
	setp.ltu.f32 	%p584, %f20, 0f47CE4780;
	add.s32 	%r5256, %r10366, 1;
	mul.rn.f32 	%f2466, %f6242, %f6242;
	and.b32  	%r5257, %r10366, 1;
	setp.eq.b32 	%p585, %r5257, 1;
	selp.f32 	%f2467, %f6242, 0f3F800000, %p585;
	fma.rn.f32 	%f2468, %f2466, %f2467, 0f00000000;
	fma.rn.f32 	%f2469, %f2466, 0f37CBAC00, 0fBAB607ED;
	selp.f32 	%f2470, 0fB94D4153, %f2469, %p585;
	selp.f32 	%f2471, 0f3C0885E4, 0f3D2AAABB, %p585;
	fma.rn.f32 	%f2472, %f2470, %f2466, %f2471;
	selp.f32 	%f2473, 0fBE2AAAA8, 0fBEFFFFFF, %p585;
	fma.rn.f32 	%f2474, %f2472, %f2466, %f2473;
	fma.rn.f32 	%f2475, %f2474, %f2468, %f2467;
	and.b32  	%r5258, %r5256, 2;
	setp.eq.s32 	%p586, %r5258, 0;
	mov.f32 	%f2476, 0f00000000;
	sub.f32 	%f2477, %f2476, %f2475;
	selp.f32 	%f2478, %f2475, %f2477, %p586;
	mul.f32 	%f307, %f303, %f2478;
	mov.u32 	%r10370, %r11226;
	mov.f32 	%f6243, %f6457;
	@%p584 bra 	$L__BB0_594;
	setp.neu.f32 	%p587, %f20, 0f7F800000;
	@%p587 bra 	$L__BB0_589;
	mov.f32 	%f2481, 0f00000000;
	mul.rn.f32 	%f6243, %f18, %f2481;
	mov.b32 	%r10370, 0;
	bra.uni 	$L__BB0_594;
$L__BB0_589:
	mov.b32 	%r930, %f18;
	mov.b64 	%rd4587, 0;
	mov.b32 	%r10367, 0;
	mov.u64 	%rd4585, __cudart_i2opi_f;
	shl.b32 	%r5261, %r930, 8;
	or.b32  	%r5262, %r5261, -2147483648;
	mov.u64 	%rd4586, %rd1;
$L__BB0_590:
	.pragma "nounroll";
	ld.global.nc.u32 	%r5260, [%rd4585];
	mad.wide.u32 	%rd2636, %r5260, %r5262, %rd4587;
	shr.u64 	%rd4587, %rd2636, 32;
	st.local.u32 	[%rd4586], %rd2636;
	add.s32 	%r10367, %r10367, 1;
	add.s64 	%rd4586, %rd4586, 4;
	add.s64 	%rd4585, %rd4585, 4;
	setp.ne.s32 	%p588, %r10367, 6;
	@%p588 bra 	$L__BB0_590;
	shr.u32 	%r5263, %r930, 23;
	st.local.u32 	[%rd1+24], %rd4587;
	and.b32  	%r933, %r5263, 31;
	and.b32  	%r5264, %r5263, 224;
	add.s32 	%r5265, %r5264, -128;
	shr.u32 	%r5266, %r5265, 5;
	mul.wide.u32 	%rd2637, %r5266, 4;
	sub.s64 	%rd522, %rd1, %rd2637;
	ld.local.u32 	%r10368, [%rd522+24];
	ld.local.u32 	%r10369, [%rd522+20];
	setp.eq.s32 	%p589, %r933, 0;
	@%p589 bra 	$L__BB0_593;
	shf.l.wrap.b32 	%r10368, %r10369, %r10368, %r933;
	ld.local.u32 	%r5267, [%rd522+16];
	shf.l.wrap.b32 	%r10369, %r5267, %r10369, %r933;
$L__BB0_593:
	shr.u32 	%r5268, %r10368, 30;
	shf.l.wrap.b32 	%r5269, %r10369, %r10368, 2;
	shl.b32 	%r5270, %r10369, 2;
	shr.u32 	%r5271, %r5269, 31;
	add.s32 	%r5272, %r5271, %r5268;
	neg.s32 	%r5273, %r5272;
	setp.lt.s32 	%p590, %r930, 0;
	selp.b32 	%r10370, %r5273, %r5272, %p590;
	xor.b32  	%r5274, %r5269, %r930;
	shr.s32 	%r5275, %r5269, 31;
	xor.b32  	%r5276, %r5275, %r5269;
	xor.b32  	%r5277, %r5275, %r5270;
	cvt.u64.u32 	%rd2638, %r5276;
	shl.b64 	%rd2639, %rd2638, 32;
	cvt.u64.u32 	%rd2640, %r5277;
	or.b64  	%rd2641, %rd2639, %rd2640;
	cvt.rn.f64.s64 	%fd147, %rd2641;
	mul.f64 	%fd148, %fd147, 0d3BF921FB54442D19;
	cvt.rn.f32.f64 	%f2479, %fd148;
	neg.f32 	%f2480, %f2479;
	setp.lt.s32 	%p591, %r5274, 0;
	selp.f32 	%f6243, %f2480, %f2479, %p591;
$L__BB0_594:
	setp.ltu.f32 	%p592, %f27, 0f47CE4780;
	add.s32 	%r5279, %r10370, 1;
	mul.rn.f32 	%f2482, %f6243, %f6243;
	and.b32  	%r5280, %r10370, 1;
	setp.eq.b32 	%p593, %r5280, 1;
	selp.f32 	%f2483, %f6243, 0f3F800000, %p593;
	fma.rn.f32 	%f2484, %f2482, %f2483, 0f00000000;
	fma.rn.f32 	%f2485, %f2482, 0f37CBAC00, 0fBAB607ED;
	selp.f32 	%f2486, 0fB94D4153, %f2485, %p593;
	selp.f32 	%f2487, 0f3C0885E4, 0f3D2AAABB, %p593;
	fma.rn.f32 	%f2488, %f2486, %f2482, %f2487;
	selp.f32 	%f2489, 0fBE2AAAA8, 0fBEFFFFFF, %p593;
	fma.rn.f32 	%f2490, %f2488, %f2482, %f2489;
	fma.rn.f32 	%f2491, %f2490, %f2484, %f2483;
	and.b32  	%r5281, %r5279, 2;
	setp.eq.s32 	%p594, %r5281, 0;
	mov.f32 	%f2492, 0f00000000;
	sub.f32 	%f2493, %f2492, %f2491;
	selp.f32 	%f2494, %f2491, %f2493, %p594;
	mul.f32 	%f311, %f307, %f2494;
	mov.u32 	%r10374, %r11230;
	mov.f32 	%f6244, %f6458;
	@%p592 bra 	$L__BB0_602;
	setp.neu.f32 	%p595, %f27, 0f7F800000;
	@%p595 bra 	$L__BB0_597;
	mov.f32 	%f2497, 0f00000000;
	mul.rn.f32 	%f6244, %f25, %f2497;
	mov.b32 	%r10374, 0;
	bra.uni 	$L__BB0_602;
$L__BB0_597:
	mov.b32 	%r942, %f25;
	mov.b64 	%rd4590, 0;
	mov.b32 	%r10371, 0;
	mov.u64 	%rd4588, __cudart_i2opi_f;
	shl.b32 	%r5284, %r942, 8;
	or.b32  	%r5285, %r5284, -2147483648;
	mov.u64 	%rd4589, %rd1;
$L__BB0_598:
	.pragma "nounroll";
	ld.global.nc.u32 	%r5283, [%rd4588];
	mad.wide.u32 	%rd2644, %r5283, %r5285, %rd4590;
	shr.u64 	%rd4590, %rd2644, 32;
	st.local.u32 	[%rd4589], %rd2644;
	add.s32 	%r10371, %r10371, 1;
	add.s64 	%rd4589, %rd4589, 4;
	add.s64 	%rd4588, %rd4588, 4;
	setp.ne.s32 	%p596, %r10371, 6;
	@%p596 bra 	$L__BB0_598;
	shr.u32 	%r5286, %r942, 23;
	st.local.u32 	[%rd1+24], %rd4590;
	and.b32  	%r945, %r5286, 31;
	and.b32  	%r5287, %r5286, 224;
	add.s32 	%r5288, %r5287, -128;
	shr.u32 	%r5289, %r5288, 5;
	mul.wide.u32 	%rd2645, %r5289, 4;
	sub.s64 	%rd529, %rd1, %rd2645;
	ld.local.u32 	%r10372, [%rd529+24];
	ld.local.u32 	%r10373, [%rd529+20];
	setp.eq.s32 	%p597, %r945, 0;
	@%p597 bra 	$L__BB0_601;
	shf.l.wrap.b32 	%r10372, %r10373, %r10372, %r945;
	ld.local.u32 	%r5290, [%rd529+16];
	shf.l.wrap.b32 	%r10373, %r5290, %r10373, %r945;
$L__BB0_601:
	shr.u32 	%r5291, %r10372, 30;
	shf.l.wrap.b32 	%r5292, %r10373, %r10372, 2;
	shl.b32 	%r5293, %r10373, 2;
	shr.u32 	%r5294, %r5292, 31;
	add.s32 	%r5295, %r5294, %r5291;
	neg.s32 	%r5296, %r5295;
	setp.lt.s32 	%p598, %r942, 0;
	selp.b32 	%r10374, %r5296, %r5295, %p598;
	xor.b32  	%r5297, %r5292, %r942;
	shr.s32 	%r5298, %r5292, 31;
	xor.b32  	%r5299, %r5298, %r5292;
	xor.b32  	%r5300, %r5298, %r5293;
	cvt.u64.u32 	%rd2646, %r5299;
	shl.b64 	%rd2647, %rd2646, 32;
	cvt.u64.u32 	%rd2648, %r5300;
	or.b64  	%rd2649, %rd2647, %rd2648;
	cvt.rn.f64.s64 	%fd149, %rd2649;
	mul.f64 	%fd150, %fd149, 0d3BF921FB54442D19;
	cvt.rn.f32.f64 	%f2495, %fd150;
	neg.f32 	%f2496, %f2495;
	setp.lt.s32 	%p599, %r5297, 0;
	selp.f32 	%f6244, %f2496, %f2495, %p599;
$L__BB0_602:
	add.s32 	%r5302, %r10374, 1;
	mul.rn.f32 	%f2498, %f6244, %f6244;
	and.b32  	%r5303, %r10374, 1;
	setp.eq.b32 	%p601, %r5303, 1;
	selp.f32 	%f2499, %f6244, 0f3F800000, %p601;
	fma.rn.f32 	%f2500, %f2498, %f2499, 0f00000000;
	fma.rn.f32 	%f2501, %f2498, 0f37CBAC00, 0fBAB607ED;
	selp.f32 	%f2502, 0fB94D4153, %f2501, %p601;
	selp.f32 	%f2503, 0f3C0885E4, 0f3D2AAABB, %p601;
	fma.rn.f32 	%f2504, %f2502, %f2498, %f2503;
	selp.f32 	%f2505, 0fBE2AAAA8, 0fBEFFFFFF, %p601;
	fma.rn.f32 	%f2506, %f2504, %f2498, %f2505;
	fma.rn.f32 	%f2507, %f2506, %f2500, %f2499;
	and.b32  	%r5304, %r5302, 2;
	setp.eq.s32 	%p602, %r5304, 0;
	mov.f32 	%f2508, 0f00000000;
	sub.f32 	%f2509, %f2508, %f2507;
	selp.f32 	%f2510, %f2507, %f2509, %p602;
	fma.rn.f32 	%f315, %f311, %f2510, %f295;
	mov.u32 	%r10378, %r11222;
	mov.f32 	%f6245, %f6456;
	@%p576 bra 	$L__BB0_610;
	setp.neu.f32 	%p603, %f13, 0f7F800000;
	@%p603 bra 	$L__BB0_605;
	mov.f32 	%f2513, 0f00000000;
	mul.rn.f32 	%f6245, %f11, %f2513;
	mov.b32 	%r10378, 0;
	bra.uni 	$L__BB0_610;
$L__BB0_605:
	mov.b32 	%r954, %f11;
	shl.b32 	%r5306, %r954, 8;
	or.b32  	%r955, %r5306, -2147483648;
	mov.b64 	%rd4593, 0;
	mov.b32 	%r10375, 0;
	mov.u64 	%rd4591, __cudart_i2opi_f;
	mov.u64 	%rd4592, %rd1;
$L__BB0_606:
	.pragma "nounroll";
	ld.global.nc.u32 	%r5307, [%rd4591];
	mad.wide.u32 	%rd2652, %r5307, %r955, %rd4593;
	shr.u64 	%rd4593, %rd2652, 32;
	st.local.u32 	[%rd4592], %rd2652;
	add.s32 	%r10375, %r10375, 1;
	add.s64 	%rd4592, %rd4592, 4;
	add.s64 	%rd4591, %rd4591, 4;
	setp.ne.s32 	%p604, %r10375, 6;
	@%p604 bra 	$L__BB0_606;
	shr.u32 	%r5308, %r954, 23;
	st.local.u32 	[%rd1+24], %rd4593;
	and.b32  	%r958, %r5308, 31;
	and.b32  	%r5309, %r5308, 224;
	add.s32 	%r5310, %r5309, -128;
	shr.u32 	%r5311, %r5310, 5;
	mul.wide.u32 	%rd2653, %r5311, 4;
	sub.s64 	%rd536, %rd1, %rd2653;
	ld.local.u32 	%r10376, [%rd536+24];
	ld.local.u32 	%r10377, [%rd536+20];
	setp.eq.s32 	%p605, %r958, 0;
	@%p605 bra 	$L__BB0_609;
	shf.l.wrap.b32 	%r10376, %r10377, %r10376, %r958;
	ld.local.u32 	%r5312, [%rd536+16];
	shf.l.wrap.b32 	%r10377, %r5312, %r10377, %r958;
$L__BB0_609:
	shr.u32 	%r5313, %r10376, 30;
	shf.l.wrap.b32 	%r5314, %r10377, %r10376, 2;
	shl.b32 	%r5315, %r10377, 2;
	shr.u32 	%r5316, %r5314, 31;
	add.s32 	%r5317, %r5316, %r5313;
	neg.s32 	%r5318, %r5317;
	setp.lt.s32 	%p606, %r954, 0;
	selp.b32 	%r10378, %r5318, %r5317, %p606;
	xor.b32  	%r5319, %r5314, %r954;
	shr.s32 	%r5320, %r5314, 31;
	xor.b32  	%r5321, %r5320, %r5314;
	xor.b32  	%r5322, %r5320, %r5315;
	cvt.u64.u32 	%rd2654, %r5321;
	shl.b64 	%rd2655, %rd2654, 32;
	cvt.u64.u32 	%rd2656, %r5322;
	or.b64  	%rd2657, %rd2655, %rd2656;
	cvt.rn.f64.s64 	%fd151, %rd2657;
	mul.f64 	%fd152, %fd151, 0d3BF921FB54442D19;
	cvt.rn.f32.f64 	%f2511, %fd152;
	neg.f32 	%f2512, %f2511;
	setp.lt.s32 	%p607, %r5319, 0;
	selp.f32 	%f6245, %f2512, %f2511, %p607;
$L__BB0_610:
	setp.ltu.f32 	%p608, %f6, 0f47CE4780;
	mul.rn.f32 	%f2514, %f6245, %f6245;
	and.b32  	%r5324, %r10378, 1;
	setp.eq.b32 	%p609, %r5324, 1;
	selp.f32 	%f2515, 0f3F800000, %f6245, %p609;
	fma.rn.f32 	%f2516, %f2514, %f2515, 0f00000000;
	fma.rn.f32 	%f2517, %f2514, 0f37CBAC00, 0fBAB607ED;
	selp.f32 	%f2518, %f2517, 0fB94D4153, %p609;
	selp.f32 	%f2519, 0f3D2AAABB, 0f3C0885E4, %p609;
	fma.rn.f32 	%f2520, %f2518, %f2514, %f2519;
	selp.f32 	%f2521, 0fBEFFFFFF, 0fBE2AAAA8, %p609;
	fma.rn.f32 	%f2522, %f2520, %f2514, %f2521;
	fma.rn.f32 	%f2523, %f2522, %f2516, %f2515;
	and.b32  	%r5325, %r10378, 2;
	setp.eq.s32 	%p610, %r5325, 0;
	mov.f32 	%f2524, 0f00000000;
	sub.f32 	%f2525, %f2524, %f2523;
	selp.f32 	%f319, %f2523, %f2525, %p610;
	mov.u32 	%r10382, %r11218;
	mov.f32 	%f6246, %f6455;
	@%p608 bra 	$L__BB0_618;
	setp.neu.f32 	%p611, %f6, 0f7F800000;
	@%p611 bra 	$L__BB0_613;
	mov.f32 	%f2528, 0f00000000;
	mul.rn.f32 	%f6246, %f4, %f2528;
	mov.b32 	%r10382, 0;
	bra.uni 	$L__BB0_618;
$L__BB0_613:
	mov.b32 	%r967, %f4;
	mov.b64 	%rd4596, 0;
	mov.b32 	%r10379, 0;
	mov.u64 	%rd4594, __cudart_i2opi_f;
	shl.b32 	%r5328, %r967, 8;
	or.b32  	%r5329, %r5328, -2147483648;
	mov.u64 	%rd4595, %rd1;
$L__BB0_614:
	.pragma "nounroll";
	ld.global.nc.u32 	%r5327, [%rd4594];
	mad.wide.u32 	%rd2660, %r5327, %r5329, %rd4596;
	shr.u64 	%rd4596, %rd2660, 32;
	st.local.u32 	[%rd4595], %rd2660;
	add.s32 	%r10379, %r10379, 1;
	add.s64 	%rd4595, %rd4595, 4;
	add.s64 	%rd4594, %rd4594, 4;
	setp.ne.s32 	%p612, %r10379, 6;
	@%p612 bra 	$L__BB0_614;
	shr.u32 	%r5330, %r967, 23;
	st.local.u32 	[%rd1+24], %rd4596;
	and.b32  	%r970, %r5330, 31;
	and.b32  	%r5331, %r5330, 224;
	add.s32 	%r5332, %r5331, -128;
	shr.u32 	%r5333, %r5332, 5;
	mul.wide.u32 	%rd2661, %r5333, 4;
	sub.s64 	%rd543, %rd1, %rd2661;
	ld.local.u32 	%r10380, [%rd543+24];
	ld.local.u32 	%r10381, [%rd543+20];
	setp.eq.s32 	%p613, %r970, 0;
	@%p613 bra 	$L__BB0_617;
	shf.l.wrap.b32 	%r10380, %r10381, %r10380, %r970;
	ld.local.u32 	%r5334, [%rd543+16];
	shf.l.wrap.b32 	%r10381, %r5334, %r10381, %r970;
$L__BB0_617:
	shr.u32 	%r5335, %r10380, 30;
	shf.l.wrap.b32 	%r5336, %r10381, %r10380, 2;
	shl.b32 	%r5337, %r10381, 2;
	shr.u32 	%r5338, %r5336, 31;
	add.s32 	%r5339, %r5338, %r5335;
	neg.s32 	%r5340, %r5339;
	setp.lt.s32 	%p614, %r967, 0;
	selp.b32 	%r10382, %r5340, %r5339, %p614;
	xor.b32  	%r5341, %r5336, %r967;
	shr.s32 	%r5342, %r5336, 31;
	xor.b32  	%r5343, %r5342, %r5336;
	xor.b32  	%r5344, %r5342, %r5337;
	cvt.u64.u32 	%rd2662, %r5343;
	shl.b64 	%rd2663, %rd2662, 32;
	cvt.u64.u32 	%rd2664, %r5344;
	or.b64  	%rd2665, %rd2663, %rd2664;
	cvt.rn.f64.s64 	%fd153, %rd2665;
	mul.f64 	%fd154, %fd153, 0d3BF921FB54442D19;
	cvt.rn.f32.f64 	%f2526, %fd154;
	neg.f32 	%f2527, %f2526;
	setp.lt.s32 	%p615, %r5341, 0;
	selp.f32 	%f6246, %f2527, %f2526, %p615;
$L__BB0_618:
	setp.ltu.f32 	%p616, %f20, 0f47CE4780;
	add.s32 	%r5346, %r10382, 1;
	mul.rn.f32 	%f2529, %f6246, %f6246;
	and.b32  	%r5347, %r10382, 1;
	setp.eq.b32 	%p617, %r5347, 1;
	selp.f32 	%f2530, %f6246, 0f3F800000, %p617;
	fma.rn.f32 	%f2531, %f2529, %f2530, 0f00000000;
	fma.rn.f32 	%f2532, %f2529, 0f37CBAC00, 0fBAB607ED;
	selp.f32 	%f2533, 0fB94D4153, %f2532, %p617;
	selp.f32 	%f2534, 0f3C0885E4, 0f3D2AAABB, %p617;
	fma.rn.f32 	%f2535, %f2533, %f2529, %f2534;
	selp.f32 	%f2536, 0fBE2AAAA8, 0fBEFFFFFF, %p617;
	fma.rn.f32 	%f2537, %f2535, %f2529, %f2536;
	fma.rn.f32 	%f2538, %f2537, %f2531, %f2530;
	and.b32  	%r5348, %r5346, 2;
	setp.eq.s32 	%p618, %r5348, 0;
	mov.f32 	%f2539, 0f00000000;
	sub.f32 	%f2540, %f2539, %f2538;
	selp.f32 	%f2541, %f2538, %f2540, %p618;
	mul.f32 	%f2542, %f319, 0f41700000;
	mul.f32 	%f323, %f2542, %f2541;
	mov.u32 	%r10386, %r11226;
	mov.f32 	%f6247, %f6457;
	@%p616 bra 	$L__BB0_626;
	setp.neu.f32 	%p619, %f20, 0f7F800000;
	@%p619 bra 	$L__BB0_621;
	mov.f32 	%f2545, 0f00000000;
	mul.rn.f32 	%f6247, %f18, %f2545;
	mov.b32 	%r10386, 0;
	bra.uni 	$L__BB0_626;
$L__BB0_621:
	mov.b32 	%r979, %f18;
	mov.b64 	%rd4599, 0;
	mov.b32 	%r10383, 0;
	mov.u64 	%rd4597, __cudart_i2opi_f;
	shl.b32 	%r5351, %r979, 8;
	or.b32  	%r5352, %r5351, -2147483648;
	mov.u64 	%rd4598, %rd1;
$L__BB0_622:
	.pragma "nounroll";
	ld.global.nc.u32 	%r5350, [%rd4597];
	mad.wide.u32 	%rd2668, %r5350, %r5352, %rd4599;
	shr.u64 	%rd4599, %rd2668, 32;
	st.local.u32 	[%rd4598], %rd2668;
	add.s32 	%r10383, %r10383, 1;
	add.s64 	%rd4598, %rd4598, 4;
	add.s64 	%rd4597, %rd4597, 4;
	setp.ne.s32 	%p620, %r10383, 6;
	@%p620 bra 	$L__BB0_622;
	shr.u32 	%r5353, %r979, 23;
	st.local.u32 	[%rd1+24], %rd4599;
	and.b32  	%r982, %r5353, 31;
	and.b32  	%r5354, %r5353, 224;
	add.s32 	%r5355, %r5354, -128;
	shr.u32 	%r5356, %r5355, 5;
	mul.wide.u32 	%rd2669, %r5356, 4;
	sub.s64 	%rd550, %rd1, %rd2669;
	ld.local.u32 	%r10384, [%rd550+24];
	ld.local.u32 	%r10385, [%rd550+20];
	setp.eq.s32 	%p621, %r982, 0;
	@%p621 bra 	$L__BB0_625;
	shf.l.wrap.b32 	%r10384, %r10385, %r10384, %r982;
	ld.local.u32 	%r5357, [%rd550+16];
	shf.l.wrap.b32 	%r10385, %r5357, %r10385, %r982;
$L__BB0_625:
	shr.u32 	%r5358, %r10384, 30;
	shf.l.wrap.b32 	%r5359, %r10385, %r10384, 2;
	shl.b32 	%r5360, %r10385, 2;
	shr.u32 	%r5361, %r5359, 31;
	add.s32 	%r5362, %r5361, %r5358;
	neg.s32 	%r5363, %r5362;
	setp.lt.s32 	%p622, %r979, 0;
	selp.b32 	%r10386, %r5363, %r5362, %p622;
	xor.b32  	%r5364, %r5359, %r979;
	shr.s32 	%r5365, %r5359, 31;
	xor.b32  	%r5366, %r5365, %r5359;
	xor.b32  	%r5367, %r5365, %r5360;
	cvt.u64.u32 	%rd2670, %r5366;
	shl.b64 	%rd2671, %rd2670, 32;
	cvt.u64.u32 	%rd2672, %r5367;
	or.b64  	%rd2673, %rd2671, %rd2672;
	cvt.rn.f64.s64 	%fd155, %rd2673;
	mul.f64 	%fd156, %fd155, 0d3BF921FB54442D19;
	cvt.rn.f32.f64 	%f2543, %fd156;
	neg.f32 	%f2544, %f2543;
	setp.lt.s32 	%p623, %r5364, 0;
	selp.f32 	%f6247, %f2544, %f2543, %p623;
$L__BB0_626:
	setp.ltu.f32 	%p624, %f27, 0f47CE4780;
	add.s32 	%r5369, %r10386, 1;
	mul.rn.f32 	%f2546, %f6247, %f6247;
	and.b32  	%r5370, %r10386, 1;
	setp.eq.b32 	%p625, %r5370, 1;
	selp.f32 	%f2547, %f6247, 0f3F800000, %p625;
	fma.rn.f32 	%f2548, %f2546, %f2547, 0f00000000;
	fma.rn.f32 	%f2549, %f2546, 0f37CBAC00, 0fBAB607ED;
	selp.f32 	%f2550, 0fB94D4153, %f2549, %p625;
	selp.f32 	%f2551, 0f3C0885E4, 0f3D2AAABB, %p625;
	fma.rn.f32 	%f2552, %f2550, %f2546, %f2551;
	selp.f32 	%f2553, 0fBE2AAAA8, 0fBEFFFFFF, %p625;
	fma.rn.f32 	%f2554, %f2552, %f2546, %f2553;
	fma.rn.f32 	%f2555, %f2554, %f2548, %f2547;
	and.b32  	%r5371, %r5369, 2;
	setp.eq.s32 	%p626, %r5371, 0;
	mov.f32 	%f2556, 0f00000000;
	sub.f32 	%f2557, %f2556, %f2555;
	selp.f32 	%f2558, %f2555, %f2557, %p626;
	mul.f32 	%f327, %f323, %f2558;
	mov.u32 	%r10390, %r11230;
	mov.f32 	%f6248, %f6458;
	@%p624 bra 	$L__BB0_634;
	setp.neu.f32 	%p627, %f27, 0f7F800000;
	@%p627 bra 	$L__BB0_629;
	mov.f32 	%f2561, 0f00000000;
	mul.rn.f32 	%f6248, %f25, %f2561;
	mov.b32 	%r10390, 0;
	bra.uni 	$L__BB0_634;
$L__BB0_629:
	mov.b32 	%r991, %f25;
	mov.b64 	%rd4602, 0;
	mov.b32 	%r10387, 0;
	mov.u64 	%rd4600, __cudart_i2opi_f;
	shl.b32 	%r5374, %r991, 8;
	or.b32  	%r5375, %r5374, -2147483648;
	mov.u64 	%rd4601, %rd1;
$L__BB0_630:
	.pragma "nounroll";
	ld.global.nc.u32 	%r5373, [%rd4600];
	mad.wide.u32 	%rd2676, %r5373, %r5375, %rd4602;
	shr.u64 	%rd4602, %rd2676, 32;
	st.local.u32 	[%rd4601], %rd2676;
	add.s32 	%r10387, %r10387, 1;
	add.s64 	%rd4601, %rd4601, 4;
	add.s64 	%rd4600, %rd4600, 4;
	setp.ne.s32 	%p628, %r10387, 6;
	@%p628 bra 	$L__BB0_630;
	shr.u32 	%r5376, %r991, 23;
	st.local.u32 	[%rd1+24], %rd4602;
	and.b32  	%r994, %r5376, 31;
	and.b32  	%r5377, %r5376, 224;
	add.s32 	%r5378, %r5377, -128;
	shr.u32 	%r5379, %r5378, 5;
	mul.wide.u32 	%rd2677, %r5379, 4;
	sub.s64 	%rd557, %rd1, %rd2677;
	ld.local.u32 	%r10388, [%rd557+24];
	ld.local.u32 	%r10389, [%rd557+20];
	setp.eq.s32 	%p629, %r994, 0;
	@%p629 bra 	$L__BB0_633;
	shf.l.wrap.b32 	%r10388, %r10389, %r10388, %r994;
	ld.local.u32 	%r5380, [%rd557+16];
	shf.l.wrap.b32 	%r10389, %r5380, %r10389, %r994;
$L__BB0_633:
	shr.u32 	%r5381, %r10388, 30;
	shf.l.wrap.b32 	%r5382, %r10389, %r10388, 2;
	shl.b32 	%r5383, %r10389, 2;
	shr.u32 	%r5384, %r5382, 31;
	add.s32 	%r5385, %r5384, %r5381;
	neg.s32 	%r5386, %r5385;
	setp.lt.s32 	%p630, %r991, 0;
	selp.b32 	%r10390, %r5386, %r5385, %p630;
	xor.b32  	%r5387, %r5382, %r991;
	shr.s32 	%r5388, %r5382, 31;
	xor.b32  	%r5389, %r5388, %r5382;
	xor.b32  	%r5390, %r5388, %r5383;
	cvt.u64.u32 	%rd2678, %r5389;
	shl.b64 	%rd2679, %rd2678, 32;
	cvt.u64.u32 	%rd2680, %r5390;
	or.b64  	%rd2681, %rd2679, %rd2680;
	cvt.rn.f64.s64 	%fd157, %rd2681;
	mul.f64 	%fd158, %fd157, 0d3BF921FB54442D19;
	cvt.rn.f32.f64 	%f2559, %fd158;
	neg.f32 	%f2560, %f2559;
	setp.lt.s32 	%p631, %r5387, 0;
	selp.f32 	%f6248, %f2560, %f2559, %p631;
$L__BB0_634:
	setp.ltu.f32 	%p632, %f13, 0f47CE4780;
	add.s32 	%r5392, %r10390, 1;
	mul.rn.f32 	%f2562, %f6248, %f6248;
	and.b32  	%r5393, %r10390, 1;
	setp.eq.b32 	%p633, %r5393, 1;
	selp.f32 	%f2563, %f6248, 0f3F800000, %p633;
	fma.rn.f32 	%f2564, %f2562, %f2563, 0f00000000;
	fma.rn.f32 	%f2565, %f2562, 0f37CBAC00, 0fBAB607ED;
	selp.f32 	%f2566, 0fB94D4153, %f2565, %p633;
	selp.f32 	%f2567, 0f3C0885E4, 0f3D2AAABB, %p633;
	fma.rn.f32 	%f2568, %f2566, %f2562, %f2567;
	selp.f32 	%f2569, 0fBE2AAAA8, 0fBEFFFFFF, %p633;
	fma.rn.f32 	%f2570, %f2568, %f2562, %f2569;
	fma.rn.f32 	%f2571, %f2570, %f2564, %f2563;
	and.b32  	%r5394, %r5392, 2;
	setp.eq.s32 	%p634, %r5394, 0;
	mov.f32 	%f2572, 0f00000000;
	sub.f32 	%f2573, %f2572, %f2571;
	selp.f32 	%f2574, %f2571, %f2573, %p634;
	fma.rn.f32 	%f331, %f327, %f2574, %f315;
	mov.u32 	%r10394, %r11222;
	mov.f32 	%f6249, %f6456;
	@%p632 bra 	$L__BB0_642;
	setp.neu.f32 	%p635, %f13, 0f7F800000;
	@%p635 bra 	$L__BB0_637;
	mov.f32 	%f2577, 0f00000000;
	mul.rn.f32 	%f6249, %f11, %f2577;
	mov.b32 	%r10394, 0;
	bra.uni 	$L__BB0_642;
$L__BB0_637:
	mov.b32 	%r1003, %f11;
	shl.b32 	%r5396, %r1003, 8;
	or.b32  	%r1004, %r5396, -2147483648;
	mov.b64 	%rd4605, 0;
	mov.b32 	%r10391, 0;
	mov.u64 	%rd4603, __cudart_i2opi_f;
	mov.u64 	%rd4604, %rd1;
$L__BB0_638:
	.pragma "nounroll";
	ld.global.nc.u32 	%r5397, [%rd4603];
	mad.wide.u32 	%rd2684, %r5397, %r1004, %rd4605;
	shr.u64 	%rd4605, %rd2684, 32;
	st.local.u32 	[%rd4604], %rd2684;
	add.s32 	%r10391, %r10391, 1;
	add.s64 	%rd4604, %rd4604, 4;
	add.s64 	%rd4603, %rd4603, 4;
	setp.ne.s32 	%p636, %r10391, 6;
	@%p636 bra 	$L__BB0_638;
	shr.u32 	%r5398, %r1003, 23;
	st.local.u32 	[%rd1+24], %rd4605;
	and.b32  	%r1007, %r5398, 31;
	and.b32  	%r5399, %r5398, 224;
	add.s32 	%r5400, %r5399, -128;
	shr.u32 	%r5401, %r5400, 5;
	mul.wide.u32 	%rd2685, %r5401, 4;
	sub.s64 	%rd564, %rd1, %rd2685;
	ld.local.u32 	%r10392, [%rd564+24];
	ld.local.u32 	%r10393, [%rd564+20];
	setp.eq.s32 	%p637, %r1007, 0;
	@%p637 bra 	$L__BB0_641;
	shf.l.wrap.b32 	%r10392, %r10393, %r10392, %r1007;
	ld.local.u32 	%r5402, [%rd564+16];
	shf.l.wrap.b32 	%r10393, %r5402, %r10393, %r1007;
$L__BB0_641:
	shr.u32 	%r5403, %r10392, 30;
	shf.l.wrap.b32 	%r5404, %r10393, %r10392, 2;
	shl.b32 	%r5405, %r10393, 2;
	shr.u32 	%r5406, %r5404, 31;
	add.s32 	%r5407, %r5406, %r5403;
	neg.s32 	%r5408, %r5407;
	setp.lt.s32 	%p638, %r1003, 0;
	selp.b32 	%r10394, %r5408, %r5407, %p638;
	xor.b32  	%r5409, %r5404, %r1003;
	shr.s32 	%r5410, %r5404, 31;
	xor.b32  	%r5411, %r5410, %r5404;
	xor.b32  	%r5412, %r5410, %r5405;
	cvt.u64.u32 	%rd2686, %r5411;
	shl.b64 	%rd2687, %rd2686, 32;
	cvt.u64.u32 	%rd2688, %r5412;
	or.b64  	%rd2689, %rd2687, %rd2688;
	cvt.rn.f64.s64 	%fd159, %rd2689;
	mul.f64 	%fd160, %fd159, 0d3BF921FB54442D19;
	cvt.rn.f32.f64 	%f2575, %fd160;
	neg.f32 	%f2576, %f2575;
	setp.lt.s32 	%p639, %r5409, 0;
	selp.f32 	%f6249, %f2576, %f2575, %p639;
$L__BB0_642:
	setp.ltu.f32 	%p640, %f27, 0f47CE4780;
	mul.rn.f32 	%f2578, %f6249, %f6249;
	and.b32  	%r5414, %r10394, 1;
	setp.eq.b32 	%p641, %r5414, 1;
	selp.f32 	%f2579, 0f3F800000, %f6249, %p641;
	fma.rn.f32 	%f2580, %f2578, %f2579, 0f00000000;
	fma.rn.f32 	%f2581, %f2578, 0f37CBAC00, 0fBAB607ED;
	selp.f32 	%f2582, %f2581, 0fB94D4153, %p641;
	selp.f32 	%f2583, 0f3D2AAABB, 0f3C0885E4, %p641;
	fma.rn.f32 	%f2584, %f2582, %f2578, %f2583;
	selp.f32 	%f2585, 0fBEFFFFFF, 0fBE2AAAA8, %p641;
	fma.rn.f32 	%f2586, %f2584, %f2578, %f2585;
	fma.rn.f32 	%f2587, %f2586, %f2580, %f2579;
	and.b32  	%r5415, %r10394, 2;
	setp.eq.s32 	%p642, %r5415, 0;
	mov.f32 	%f2588, 0f00000000;
	sub.f32 	%f2589, %f2588, %f2587;
	selp.f32 	%f335, %f2587, %f2589, %p642;
	mov.u32 	%r10398, %r11230;
	mov.f32 	%f6250, %f6458;
	@%p640 bra 	$L__BB0_650;
	setp.neu.f32 	%p643, %f27, 0f7F800000;
	@%p643 bra 	$L__BB0_645;
	mov.f32 	%f2592, 0f00000000;
	mul.rn.f32 	%f6250, %f25, %f2592;
	mov.b32 	%r10398, 0;
	bra.uni 	$L__BB0_650;
$L__BB0_645:
	mov.b32 	%r1016, %f25;
	mov.b64 	%rd4608, 0;
	mov.b32 	%r10395, 0;
	mov.u64 	%rd4606, __cudart_i2opi_f;
	shl.b32 	%r5418, %r1016, 8;
	or.b32  	%r5419, %r5418, -2147483648;
	mov.u64 	%rd4607, %rd1;
$L__BB0_646:
	.pragma "nounroll";
	ld.global.nc.u32 	%r5417, [%rd4606];
	mad.wide.u32 	%rd2692, %r5417, %r5419, %rd4608;
	shr.u64 	%rd4608, %rd2692, 32;
	st.local.u32 	[%rd4607], %rd2692;
	add.s32 	%r10395, %r10395, 1;
	add.s64 	%rd4607, %rd4607, 4;
	add.s64 	%rd4606, %rd4606, 4;
	setp.ne.s32 	%p644, %r10395, 6;
	@%p644 bra 	$L__BB0_646;
	shr.u32 	%r5420, %r1016, 23;
	st.local.u32 	[%rd1+24], %rd4608;
	and.b32  	%r1019, %r5420, 31;
	and.b32  	%r5421, %r5420, 224;
	add.s32 	%r5422, %r5421, -128;
	shr.u32 	%r5423, %r5422, 5;
	mul.wide.u32 	%rd2693, %r5423, 4;
	sub.s64 	%rd571, %rd1, %rd2693;
	ld.local.u32 	%r10396, [%rd571+24];
	ld.local.u32 	%r10397, [%rd571+20];
	setp.eq.s32 	%p645, %r1019, 0;
	@%p645 bra 	$L__BB0_649;
	shf.l.wrap.b32 	%r10396, %r10397, %r10396, %r1019;
	ld.local.u32 	%r5424, [%rd571+16];
	shf.l.wrap.b32 	%r10397, %r5424, %r10397, %r1019;
$L__BB0_649:
	shr.u32 	%r5425, %r10396, 30;
	shf.l.wrap.b32 	%r5426, %r10397, %r10396, 2;
	shl.b32 	%r5427, %r10397, 2;
	shr.u32 	%r5428, %r5426, 31;
	add.s32 	%r5429, %r5428, %r5425;
	neg.s32 	%r5430, %r5429;
	setp.lt.s32 	%p646, %r1016, 0;
	selp.b32 	%r10398, %r5430, %r5429, %p646;
	xor.b32  	%r5431, %r5426, %r1016;
	shr.s32 	%r5432, %r5426, 31;
	xor.b32  	%r5433, %r5432, %r5426;
	xor.b32  	%r5434, %r5432, %r5427;
	cvt.u64.u32 	%rd2694, %r5433;
	shl.b64 	%rd2695, %rd2694, 32;
	cvt.u64.u32 	%rd2696, %r5434;
	or.b64  	%rd2697, %rd2695, %rd2696;
	cvt.rn.f64.s64 	%fd161, %rd2697;
	mul.f64 	%fd162, %fd161, 0d3BF921FB54442D19;
	cvt.rn.f32.f64 	%f2590, %fd162;
	neg.f32 	%f2591, %f2590;
	setp.lt.s32 	%p647, %r5431, 0;
	selp.f32 	%f6250, %f2591, %f2590, %p647;
$L__BB0_650:
	setp.ltu.f32 	%p648, %f6, 0f47CE4780;
	mul.rn.f32 	%f2593, %f6250, %f6250;
	and.b32  	%r5436, %r10398, 1;
	setp.eq.b32 	%p649, %r5436, 1;
	selp.f32 	%f2594, 0f3F800000, %f6250, %p649;
	fma.rn.f32 	%f2595, %f2593, %f2594, 0f00000000;
	fma.rn.f32 	%f2596, %f2593, 0f37CBAC00, 0fBAB607ED;
	selp.f32 	%f2597, %f2596, 0fB94D4153, %p649;
	selp.f32 	%f2598, 0f3D2AAABB, 0f3C0885E4, %p649;
	fma.rn.f32 	%f2599, %f2597, %f2593, %f2598;
	selp.f32 	%f2600, 0fBEFFFFFF, 0fBE2AAAA8, %p649;
	fma.rn.f32 	%f2601, %f2599, %f2593, %f2600;
	fma.rn.f32 	%f2602, %f2601, %f2595, %f2594;
	and.b32  	%r5437, %r10398, 2;
	setp.eq.s32 	%p650, %r5437, 0;
	mov.f32 	%f2603, 0f00000000;
	sub.f32 	%f2604, %f2603, %f2602;
	selp.f32 	%f2605, %f2602, %f2604, %p650;
	mul.f32 	%f2606, %f335, 0f40C00000;
	mul.f32 	%f339, %f2606, %f2605;
	mov.u32 	%r10402, %r11218;
	mov.f32 	%f6251, %f6455;
	@%p648 bra 	$L__BB0_658;
	setp.neu.f32 	%p651, %f6, 0f7F800000;
	@%p651 bra 	$L__BB0_653;
	mov.f32 	%f2609, 0f00000000;
	mul.rn.f32 	%f6251, %f4, %f2609;
	mov.b32 	%r10402, 0;
	bra.uni 	$L__BB0_658;
$L__BB0_653:
	mov.b32 	%r1028, %f4;
	mov.b64 	%rd4611, 0;
	mov.b32 	%r10399, 0;
	mov.u64 	%rd4609, __cudart_i2opi_f;
	shl.b32 	%r5440, %r1028, 8;
	or.b32  	%r5441, %r5440, -2147483648;
	mov.u64 	%rd4610, %rd1;
$L__BB0_654:
	.pragma "nounroll";
	ld.global.nc.u32 	%r5439, [%rd4609];
	mad.wide.u32 	%rd2700, %r5439, %r5441, %rd4611;
	shr.u64 	%rd4611, %rd2700, 32;
	st.local.u32 	[%rd4610], %rd2700;
	add.s32 	%r10399, %r10399, 1;
	add.s64 	%rd4610, %rd4610, 4;
	add.s64 	%rd4609, %rd4609, 4;
	setp.ne.s32 	%p652, %r10399, 6;
	@%p652 bra 	$L__BB0_654;
	shr.u32 	%r5442, %r1028, 23;
	st.local.u32 	[%rd1+24], %rd4611;
	and.b32  	%r1031, %r5442, 31;
	and.b32  	%r5443, %r5442, 224;
	add.s32 	%r5444, %r5443, -128;
	shr.u32 	%r5445, %r5444, 5;
	mul.wide.u32 	%rd2701, %r5445, 4;
	sub.s64 	%rd578, %rd1, %rd2701;
	ld.local.u32 	%r10400, [%rd578+24];
	ld.local.u32 	%r10401, [%rd578+20];
	setp.eq.s32 	%p653, %r1031, 0;
	@%p653 bra 	$L__BB0_657;
	shf.l.wrap.b32 	%r10400, %r10401, %r10400, %r1031;
	ld.local.u32 	%r5446, [%rd578+16];
	shf.l.wrap.b32 	%r10401, %r5446, %r10401, %r1031;
$L__BB0_657:
	shr.u32 	%r5447, %r10400, 30;
	shf.l.wrap.b32 	%r5448, %r10401, %r10400, 2;
	shl.b32 	%r5449, %r10401, 2;
	shr.u32 	%r5450, %r5448, 31;
	add.s32 	%r5451, %r5450, %r5447;
	neg.s32 	%r5452, %r5451;
	setp.lt.s32 	%p654, %r1028, 0;
	selp.b32 	%r10402, %r5452, %r5451, %p654;
	xor.b32  	%r5453, %r5448, %r1028;
	shr.s32 	%r5454, %r5448, 31;
	xor.b32  	%r5455, %r5454, %r5448;
	xor.b32  	%r5456, %r5454, %r5449;
	cvt.u64.u32 	%rd2702, %r5455;
	shl.b64 	%rd2703, %rd2702, 32;
	cvt.u64.u32 	%rd2704, %r5456;
	or.b64  	%rd2705, %rd2703, %rd2704;
	cvt.rn.f64.s64 	%fd163, %rd2705;
	mul.f64 	%fd164, %fd163, 0d3BF921FB54442D19;
	cvt.rn.f32.f64 	%f2607, %fd164;
	neg.f32 	%f2608, %f2607;
	setp.lt.s32 	%p655, %r5453, 0;
	selp.f32 	%f6251, %f2608, %f2607, %p655;
$L__BB0_658:
	setp.ltu.f32 	%p656, %f13, 0f47CE4780;
	add.s32 	%r5458, %r10402, 1;
	mul.rn.f32 	%f2610, %f6251, %f6251;
	and.b32  	%r5459, %r10402, 1;
	setp.eq.b32 	%p657, %r5459, 1;
	selp.f32 	%f2611, %f6251, 0f3F800000, %p657;
	fma.rn.f32 	%f2612, %f2610, %f2611, 0f00000000;
	fma.rn.f32 	%f2613, %f2610, 0f37CBAC00, 0fBAB607ED;
	selp.f32 	%f2614, 0fB94D4153, %f2613, %p657;
	selp.f32 	%f2615, 0f3C0885E4, 0f3D2AAABB, %p657;
	fma.rn.f32 	%f2616, %f2614, %f2610, %f2615;
	selp.f32 	%f2617, 0fBE2AAAA8, 0fBEFFFFFF, %p657;
	fma.rn.f32 	%f2618, %f2616, %f2610, %f2617;
	fma.rn.f32 	%f2619, %f2618, %f2612, %f2611;
	and.b32  	%r5460, %r5458, 2;
	setp.eq.s32 	%p658, %r5460, 0;
	mov.f32 	%f2620, 0f00000000;
	sub.f32 	%f2621, %f2620, %f2619;
	selp.f32 	%f2622, %f2619, %f2621, %p658;
	mul.f32 	%f343, %f339, %f2622;
	mov.u32 	%r10406, %r11222;
	mov.f32 	%f6252, %f6456;
	@%p656 bra 	$L__BB0_666;
	setp.neu.f32 	%p659, %f13, 0f7F800000;
	@%p659 bra 	$L__BB0_661;
	mov.f32 	%f2625, 0f00000000;
	mul.rn.f32 	%f6252, %f11, %f2625;
	mov.b32 	%r10406, 0;
	bra.uni 	$L__BB0_666;
$L__BB0_661:
	mov.b32 	%r1040, %f11;
	mov.b64 	%rd4614, 0;
	mov.b32 	%r10403, 0;
	mov.u64 	%rd4612, __cudart_i2opi_f;
	shl.b32 	%r5463, %r1040, 8;
	or.b32  	%r5464, %r5463, -2147483648;
	mov.u64 	%rd4613, %rd1;
$L__BB0_662:
	.pragma "nounroll";
	ld.global.nc.u32 	%r5462, [%rd4612];
	mad.wide.u32 	%rd2708, %r5462, %r5464, %rd4614;
	shr.u64 	%rd4614, %rd2708, 32;
	st.local.u32 	[%rd4613], %rd2708;
	add.s32 	%r10403, %r10403, 1;
	add.s64 	%rd4613, %rd4613, 4;
	add.s64 	%rd4612, %rd4612, 4;
	setp.ne.s32 	%p660, %r10403, 6;
	@%p660 bra 	$L__BB0_662;
	shr.u32 	%r5465, %r1040, 23;
	st.local.u32 	[%rd1+24], %rd4614;
	and.b32  	%r1043, %r5465, 31;
	and.b32  	%r5466, %r5465, 224;
	add.s32 	%r5467, %r5466, -128;
	shr.u32 	%r5468, %r5467, 5;
	mul.wide.u32 	%rd2709, %r5468, 4;
	sub.s64 	%rd585, %rd1, %rd2709;
	ld.local.u32 	%r10404, [%rd585+24];
	ld.local.u32 	%r10405, [%rd585+20];
	setp.eq.s32 	%p661, %r1043, 0;
	@%p661 bra 	$L__BB0_665;
	shf.l.wrap.b32 	%r10404, %r10405, %r10404, %r1043;
	ld.local.u32 	%r5469, [%rd585+16];
	shf.l.wrap.b32 	%r10405, %r5469, %r10405, %r1043;
$L__BB0_665:
	shr.u32 	%r5470, %r10404, 30;
	shf.l.wrap.b32 	%r5471, %r10405, %r10404, 2;
	shl.b32 	%r5472, %r10405, 2;
	shr.u32 	%r5473, %r5471, 31;
	add.s32 	%r5474, %r5473, %r5470;
	neg.s32 	%r5475, %r5474;
	setp.lt.s32 	%p662, %r1040, 0;
	selp.b32 	%r10406, %r5475, %r5474, %p662;
	xor.b32  	%r5476, %r5471, %r1040;
	shr.s32 	%r5477, %r5471, 31;
	xor.b32  	%r5478, %r5477, %r5471;
	xor.b32  	%r5479, %r5477, %r5472;
	cvt.u64.u32 	%rd2710, %r5478;
	shl.b64 	%rd2711, %rd2710, 32;
	cvt.u64.u32 	%rd2712, %r5479;
	or.b64  	%rd2713, %rd2711, %rd2712;
	cvt.rn.f64.s64 	%fd165, %rd2713;
	mul.f64 	%fd166, %fd165, 0d3BF921FB54442D19;
	cvt.rn.f32.f64 	%f2623, %fd166;
	neg.f32 	%f2624, %f2623;
	setp.lt.s32 	%p663, %r5476, 0;
	selp.f32 	%f6252, %f2624, %f2623, %p663;
$L__BB0_666:
	setp.ltu.f32 	%p664, %f20, 0f47CE4780;
	add.s32 	%r5481, %r10406, 1;
	mul.rn.f32 	%f2626, %f6252, %f6252;
	and.b32  	%r5482, %r10406, 1;
	setp.eq.b32 	%p665, %r5482, 1;
	selp.f32 	%f2627, %f6252, 0f3F800000, %p665;
	fma.rn.f32 	%f2628, %f2626, %f2627, 0f00000000;
	fma.rn.f32 	%f2629, %f2626, 0f37CBAC00, 0fBAB607ED;
	selp.f32 	%f2630, 0fB94D4153, %f2629, %p665;
	selp.f32 	%f2631, 0f3C0885E4, 0f3D2AAABB, %p665;
	fma.rn.f32 	%f2632, %f2630, %f2626, %f2631;
	selp.f32 	%f2633, 0fBE2AAAA8, 0fBEFFFFFF, %p665;
	fma.rn.f32 	%f2634, %f2632, %f2626, %f2633;
	fma.rn.f32 	%f2635, %f2634, %f2628, %f2627;
	and.b32  	%r5483, %r5481, 2;
	setp.eq.s32 	%p666, %r5483, 0;
	mov.f32 	%f2636, 0f00000000;
	sub.f32 	%f2637, %f2636, %f2635;
	selp.f32 	%f2638, %f2635, %f2637, %p666;
	mul.f32 	%f347, %f343, %f2638;
	mov.u32 	%r10410, %r11226;
	mov.f32 	%f6253, %f6457;
	@%p664 bra 	$L__BB0_674;
	setp.neu.f32 	%p667, %f20, 0f7F800000;
	@%p667 bra 	$L__BB0_669;
	mov.f32 	%f2641, 0f00000000;
	mul.rn.f32 	%f6253, %f18, %f2641;
	mov.b32 	%r10410, 0;
	bra.uni 	$L__BB0_674;
$L__BB0_669:
	mov.b32 	%r1052, %f18;
	mov.b64 	%rd4617, 0;
	mov.b32 	%r10407, 0;
	mov.u64 	%rd4615, __cudart_i2opi_f;
	shl.b32 	%r5486, %r1052, 8;
	or.b32  	%r5487, %r5486, -2147483648;
	mov.u64 	%rd4616, %rd1;
$L__BB0_670:
	.pragma "nounroll";
	ld.global.nc.u32 	%r5485, [%rd4615];
	mad.wide.u32 	%rd2716, %r5485, %r5487, %rd4617;
	shr.u64 	%rd4617, %rd2716, 32;
	st.local.u32 	[%rd4616], %rd2716;
	add.s32 	%r10407, %r10407, 1;
	add.s64 	%rd4616, %rd4616, 4;
	add.s64 	%rd4615, %rd4615, 4;
	setp.ne.s32 	%p668, %r10407, 6;
	@%p668 bra 	$L__BB0_670;
	shr.u32 	%r5488, %r1052, 23;
	st.local.u32 	[%rd1+24], %rd4617;
	and.b32  	%r1055, %r5488, 31;
	and.b32  	%r5489, %r5488, 224;
	add.s32 	%r5490, %r5489, -128;
	shr.u32 	%r5491, %r5490, 5;
	mul.wide.u32 	%rd2717, %r5491, 4;
	sub.s64 	%rd592, %rd1, %rd2717;
	ld.local.u32 	%r10408, [%rd592+24];
	ld.local.u32 	%r10409, [%rd592+20];
	setp.eq.s32 	%p669, %r1055, 0;
	@%p669 bra 	$L__BB0_673;
	shf.l.wrap.b32 	%r10408, %r10409, %r10408, %r1055;
	ld.local.u32 	%r5492, [%rd592+16];
	shf.l.wrap.b32 	%r10409, %r5492, %r10409, %r1055;
$L__BB0_673:
	shr.u32 	%r5493, %r10408, 30;
	shf.l.wrap.b32 	%r5494, %r10409, %r10408, 2;
	shl.b32 	%r5495, %r10409, 2;
	shr.u32 	%r5496, %r5494, 31;
	add.s32 	%r5497, %r5496, %r5493;
	neg.s32 	%r5498, %r5497;
	setp.lt.s32 	%p670, %r1052, 0;
	selp.b32 	%r10410, %r5498, %r5497, %p670;
	xor.b32  	%r5499, %r5494, %r1052;
	shr.s32 	%r5500, %r5494, 31;
	xor.b32  	%r5501, %r5500, %r5494;
	xor.b32  	%r5502, %r5500, %r5495;
	cvt.u64.u32 	%rd2718, %r5501;
	shl.b64 	%rd2719, %rd2718, 32;
	cvt.u64.u32 	%rd2720, %r5502;
	or.b64  	%rd2721, %rd2719, %rd2720;
	cvt.rn.f64.s64 	%fd167, %rd2721;
	mul.f64 	%fd168, %fd167, 0d3BF921FB54442D19;
	cvt.rn.f32.f64 	%f2639, %fd168;
	neg.f32 	%f2640, %f2639;
	setp.lt.s32 	%p671, %r5499, 0;
	selp.f32 	%f6253, %f2640, %f2639, %p671;
$L__BB0_674:
	add.s32 	%r5504, %r10410, 1;
	mul.rn.f32 	%f2642, %f6253, %f6253;
	and.b32  	%r5505, %r10410, 1;
	setp.eq.b32 	%p673, %r5505, 1;
	selp.f32 	%f2643, %f6253, 0f3F800000, %p673;
	fma.rn.f32 	%f2644, %f2642, %f2643, 0f00000000;
	fma.rn.f32 	%f2645, %f2642, 0f37CBAC00, 0fBAB607ED;
	selp.f32 	%f2646, 0fB94D4153, %f2645, %p673;
	selp.f32 	%f2647, 0f3C0885E4, 0f3D2AAABB, %p673;
	fma.rn.f32 	%f2648, %f2646, %f2642, %f2647;
	selp.f32 	%f2649, 0fBE2AAAA8, 0fBEFFFFFF, %p673;
	fma.rn.f32 	%f2650, %f2648, %f2642, %f2649;
	fma.rn.f32 	%f2651, %f2650, %f2644, %f2643;
	and.b32  	%r5506, %r5504, 2;
	setp.eq.s32 	%p674, %r5506, 0;
	mov.f32 	%f2652, 0f00000000;
	sub.f32 	%f2653, %f2652, %f2651;
	selp.f32 	%f2654, %f2651, %f2653, %p674;
	mul.f32 	%f2655, %f347, %f2654;
	sub.f32 	%f351, %f331, %f2655;
	mov.u32 	%r10414, %r11222;
	mov.f32 	%f6254, %f6456;
	@%p656 bra 	$L__BB0_682;
	setp.neu.f32 	%p675, %f13, 0f7F800000;
	@%p675 bra 	$L__BB0_677;
	mov.f32 	%f2658, 0f00000000;
	mul.rn.f32 	%f6254, %f11, %f2658;
	mov.b32 	%r10414, 0;
	bra.uni 	$L__BB0_682;
$L__BB0_677:
	mov.b32 	%r1064, %f11;
	shl.b32 	%r5508, %r1064, 8;
	or.b32  	%r1065, %r5508, -2147483648;
	mov.b64 	%rd4620, 0;
	mov.b32 	%r10411, 0;
	mov.u64 	%rd4618, __cudart_i2opi_f;
	mov.u64 	%rd4619, %rd1;
$L__BB0_678:
	.pragma "nounroll";
	ld.global.nc.u32 	%r5509, [%rd4618];
	mad.wide.u32 	%rd2724, %r5509, %r1065, %rd4620;
	shr.u64 	%rd4620, %rd2724, 32;
	st.local.u32 	[%rd4619], %rd2724;
	add.s32 	%r10411, %r10411, 1;
	add.s64 	%rd4619, %rd4619, 4;
	add.s64 	%rd4618, %rd4618, 4;
	setp.ne.s32 	%p676, %r10411, 6;
	@%p676 bra 	$L__BB0_678;
	shr.u32 	%r5510, %r1064, 23;
	st.local.u32 	[%rd1+24], %rd4620;
	and.b32  	%r1068, %r5510, 31;
	and.b32  	%r5511, %r5510, 224;
	add.s32 	%r5512, %r5511, -128;
	shr.u32 	%r5513, %r5512, 5;
	mul.wide.u32 	%rd2725, %r5513, 4;
	sub.s64 	%rd599, %rd1, %rd2725;
	ld.local.u32 	%r10412, [%rd599+24];
	ld.local.u32 	%r10413, [%rd599+20];
	setp.eq.s32 	%p677, %r1068, 0;
	@%p677 bra 	$L__BB0_681;
	shf.l.wrap.b32 	%r10412, %r10413, %r10412, %r1068;
	ld.local.u32 	%r5514, [%rd599+16];
	shf.l.wrap.b32 	%r10413, %r5514, %r10413, %r1068;
$L__BB0_681:
	shr.u32 	%r5515, %r10412, 30;
	shf.l.wrap.b32 	%r5516, %r10413, %r10412, 2;
	shl.b32 	%r5517, %r10413, 2;
	shr.u32 	%r5518, %r5516, 31;
	add.s32 	%r5519, %r5518, %r5515;
	neg.s32 	%r5520, %r5519;
	setp.lt.s32 	%p678, %r1064, 0;
	selp.b32 	%r10414, %r5520, %r5519, %p678;
	xor.b32  	%r5521, %r5516, %r1064;
	shr.s32 	%r5522, %r5516, 31;
	xor.b32  	%r5523, %r5522, %r5516;
	xor.b32  	%r5524, %r5522, %r5517;
	cvt.u64.u32 	%rd2726, %r5523;
	shl.b64 	%rd2727, %rd2726, 32;
	cvt.u64.u32 	%rd2728, %r5524;
	or.b64  	%rd2729, %rd2727, %rd2728;
	cvt.rn.f64.s64 	%fd169, %rd2729;
	mul.f64 	%fd170, %fd169, 0d3BF921FB54442D19;
	cvt.rn.f32.f64 	%f2656, %fd170;
	neg.f32 	%f2657, %f2656;
	setp.lt.s32 	%p679, %r5521, 0;
	selp.f32 	%f6254, %f2657, %f2656, %p679;
$L__BB0_682:
	setp.ltu.f32 	%p680, %f6, 0f47CE4780;
	mul.rn.f32 	%f2659, %f6254, %f6254;
	and.b32  	%r5526, %r10414, 1;
	setp.eq.b32 	%p681, %r5526, 1;
	selp.f32 	%f2660, 0f3F800000, %f6254, %p681;
	fma.rn.f32 	%f2661, %f2659, %f2660, 0f00000000;
	fma.rn.f32 	%f2662, %f2659, 0f37CBAC00, 0fBAB607ED;
	selp.f32 	%f2663, %f2662, 0fB94D4153, %p681;
	selp.f32 	%f2664, 0f3D2AAABB, 0f3C0885E4, %p681;
	fma.rn.f32 	%f2665, %f2663, %f2659, %f2664;
	selp.f32 	%f2666, 0fBEFFFFFF, 0fBE2AAAA8, %p681;
	fma.rn.f32 	%f2667, %f2665, %f2659, %f2666;
	fma.rn.f32 	%f2668, %f2667, %f2661, %f2660;
	and.b32  	%r5527, %r10414, 2;
	setp.eq.s32 	%p682, %r5527, 0;
	mov.f32 	%f2669, 0f00000000;
	sub.f32 	%f2670, %f2669, %f2668;
	selp.f32 	%f355, %f2668, %f2670, %p682;
	mov.u32 	%r10418, %r11218;
	mov.f32 	%f6255, %f6455;
	@%p680 bra 	$L__BB0_690;
	setp.neu.f32 	%p683, %f6, 0f7F800000;
	@%p683 bra 	$L__BB0_685;
	mov.f32 	%f2673, 0f00000000;
	mul.rn.f32 	%f6255, %f4, %f2673;
	mov.b32 	%r10418, 0;
	bra.uni 	$L__BB0_690;
$L__BB0_685:
	mov.b32 	%r1077, %f4;
	mov.b64 	%rd4623, 0;
	mov.b32 	%r10415, 0;
	mov.u64 	%rd4621, __cudart_i2opi_f;
	shl.b32 	%r5530, %r1077, 8;
	or.b32  	%r5531, %r5530, -2147483648;
	mov.u64 	%rd4622, %rd1;
$L__BB0_686:
	.pragma "nounroll";
	ld.global.nc.u32 	%r5529, [%rd4621];
	mad.wide.u32 	%rd2732, %r5529, %r5531, %rd4623;
	shr.u64 	%rd4623, %rd2732, 32;
	st.local.u32 	[%rd4622], %rd2732;
	add.s32 	%r10415, %r10415, 1;
	add.s64 	%rd4622, %rd4622, 4;
	add.s64 	%rd4621, %rd4621, 4;
	setp.ne.s32 	%p684, %r10415, 6;
	@%p684 bra 	$L__BB0_686;
	shr.u32 	%r5532, %r1077, 23;
	st.local.u32 	[%rd1+24], %rd4623;
	and.b32  	%r1080, %r5532, 31;
	and.b32  	%r5533, %r5532, 224;
	add.s32 	%r5534, %r5533, -128;
	shr.u32 	%r5535, %r5534, 5;
	mul.wide.u32 	%rd2733, %r5535, 4;
	sub.s64 	%rd606, %rd1, %rd2733;
	ld.local.u32 	%r10416, [%rd606+24];
	ld.local.u32 	%r10417, [%rd606+20];
	setp.eq.s32 	%p685, %r1080, 0;
	@%p685 bra 	$L__BB0_689;
	shf.l.wrap.b32 	%r10416, %r10417, %r10416, %r1080;
	ld.local.u32 	%r5536, [%rd606+16];
	shf.l.wrap.b32 	%r10417, %r5536, %r10417, %r1080;
$L__BB0_689:
	shr.u32 	%r5537, %r10416, 30;
	shf.l.wrap.b32 	%r5538, %r10417, %r10416, 2;
	shl.b32 	%r5539, %r10417, 2;
	shr.u32 	%r5540, %r5538, 31;
	add.s32 	%r5541, %r5540, %r5537;
	neg.s32 	%r5542, %r5541;
	setp.lt.s32 	%p686, %r1077, 0;
	selp.b32 	%r10418, %r5542, %r5541, %p686;
	xor.b32  	%r5543, %r5538, %r1077;
	shr.s32 	%r5544, %r5538, 31;
	xor.b32  	%r5545, %r5544, %r5538;
	xor.b32  	%r5546, %r5544, %r5539;
	cvt.u64.u32 	%rd2734, %r5545;
	shl.b64 	%rd2735, %rd2734, 32;
	cvt.u64.u32 	%rd2736, %r5546;
	or.b64  	%rd2737, %rd2735, %rd2736;
	cvt.rn.f64.s64 	%fd171, %rd2737;
	mul.f64 	%fd172, %fd171, 0d3BF921FB54442D19;
	cvt.rn.f32.f64 	%f2671, %fd172;
	neg.f32 	%f2672, %f2671;
	setp.lt.s32 	%p687, %r5543, 0;
	selp.f32 	%f6255, %f2672, %f2671, %p687;
$L__BB0_690:
	setp.ltu.f32 	%p688, %f13, 0f47CE4780;
	add.s32 	%r5548, %r10418, 1;
	mul.rn.f32 	%f2674, %f6255, %f6255;
	and.b32  	%r5549, %r10418, 1;
	setp.eq.b32 	%p689, %r5549, 1;
	selp.f32 	%f2675, %f6255, 0f3F800000, %p689;
	fma.rn.f32 	%f2676, %f2674, %f2675, 0f00000000;
	fma.rn.f32 	%f2677, %f2674, 0f37CBAC00, 0fBAB607ED;
	selp.f32 	%f2678, 0fB94D4153, %f2677, %p689;
	selp.f32 	%f2679, 0f3C0885E4, 0f3D2AAABB, %p689;
	fma.rn.f32 	%f2680, %f2678, %f2674, %f2679;
	selp.f32 	%f2681, 0fBE2AAAA8, 0fBEFFFFFF, %p689;
	fma.rn.f32 	%f2682, %f2680, %f2674, %f2681;
	fma.rn.f32 	%f2683, %f2682, %f2676, %f2675;
	and.b32  	%r5550, %r5548, 2;
	setp.eq.s32 	%p690, %r5550, 0;
	mov.f32 	%f2684, 0f00000000;
	sub.f32 	%f2685, %f2684, %f2683;
	selp.f32 	%f2686, %f2683, %f2685, %p690;
	mul.f32 	%f2687, %f355, 0f41900000;
	mul.f32 	%f359, %f2687, %f2686;
	mov.u32 	%r10422, %r11222;
	mov.f32 	%f6256, %f6456;
	@%p688 bra 	$L__BB0_698;
	setp.neu.f32 	%p691, %f13, 0f7F800000;
	@%p691 bra 	$L__BB0_693;
	mov.f32 	%f2690, 0f00000000;
	mul.rn.f32 	%f6256, %f11, %f2690;
	mov.b32 	%r10422, 0;
	bra.uni 	$L__BB0_698;
$L__BB0_693:
	mov.b32 	%r1089, %f11;
	mov.b64 	%rd4626, 0;
	mov.b32 	%r10419, 0;
	mov.u64 	%rd4624, __cudart_i2opi_f;
	shl.b32 	%r5553, %r1089, 8;
	or.b32  	%r5554, %r5553, -2147483648;
	mov.u64 	%rd4625, %rd1;
$L__BB0_694:
	.pragma "nounroll";
	ld.global.nc.u32 	%r5552, [%rd4624];
	mad.wide.u32 	%rd2740, %r5552, %r5554, %rd4626;
	shr.u64 	%rd4626, %rd2740, 32;
	st.local.u32 	[%rd4625], %rd2740;
	add.s32 	%r10419, %r10419, 1;
	add.s64 	%rd4625, %rd4625, 4;
	add.s64 	%rd4624, %rd4624, 4;
	setp.ne.s32 	%p692, %r10419, 6;
	@%p692 bra 	$L__BB0_694;
	shr.u32 	%r5555, %r1089, 23;
	st.local.u32 	[%rd1+24], %rd4626;
	and.b32  	%r1092, %r5555, 31;
	and.b32  	%r5556, %r5555, 224;
	add.s32 	%r5557, %r5556, -128;
	shr.u32 	%r5558, %r5557, 5;
	mul.wide.u32 	%rd2741, %r5558, 4;
	sub.s64 	%rd613, %rd1, %rd2741;
	ld.local.u32 	%r10420, [%rd613+24];
	ld.local.u32 	%r10421, [%rd613+20];
	setp.eq.s32 	%p693, %r1092, 0;
	@%p693 bra 	$L__BB0_697;
	shf.l.wrap.b32 	%r10420, %r10421, %r10420, %r1092;
	ld.local.u32 	%r5559, [%rd613+16];
	shf.l.wrap.b32 	%r10421, %r5559, %r10421, %r1092;
$L__BB0_697:
	shr.u32 	%r5560, %r10420, 30;
	shf.l.wrap.b32 	%r5561, %r10421, %r10420, 2;
	shl.b32 	%r5562, %r10421, 2;
	shr.u32 	%r5563, %r5561, 31;
	add.s32 	%r5564, %r5563, %r5560;
	neg.s32 	%r5565, %r5564;
	setp.lt.s32 	%p694, %r1089, 0;
	selp.b32 	%r10422, %r5565, %r5564, %p694;
	xor.b32  	%r5566, %r5561, %r1089;
	shr.s32 	%r5567, %r5561, 31;
	xor.b32  	%r5568, %r5567, %r5561;
	xor.b32  	%r5569, %r5567, %r5562;
	cvt.u64.u32 	%rd2742, %r5568;
	shl.b64 	%rd2743, %rd2742, 32;
	cvt.u64.u32 	%rd2744, %r5569;
	or.b64  	%rd2745, %rd2743, %rd2744;
	cvt.rn.f64.s64 	%fd173, %rd2745;
	mul.f64 	%fd174, %fd173, 0d3BF921FB54442D19;
	cvt.rn.f32.f64 	%f2688, %fd174;
	neg.f32 	%f2689, %f2688;
	setp.lt.s32 	%p695, %r5566, 0;
	selp.f32 	%f6256, %f2689, %f2688, %p695;
$L__BB0_698:
	setp.ltu.f32 	%p696, %f20, 0f47CE4780;
	add.s32 	%r5571, %r10422, 1;
	mul.rn.f32 	%f2691, %f6256, %f6256;
	and.b32  	%r5572, %r10422, 1;
	setp.eq.b32 	%p697, %r5572, 1;
	selp.f32 	%f2692, %f6256, 0f3F800000, %p697;
	fma.rn.f32 	%f2693, %f2691, %f2692, 0f00000000;
	fma.rn.f32 	%f2694, %f2691, 0f37CBAC00, 0fBAB607ED;
	selp.f32 	%f2695, 0fB94D4153, %f2694, %p697;
	selp.f32 	%f2696, 0f3C0885E4, 0f3D2AAABB, %p697;
	fma.rn.f32 	%f2697, %f2695, %f2691, %f2696;
	selp.f32 	%f2698, 0fBE2AAAA8, 0fBEFFFFFF, %p697;
	fma.rn.f32 	%f2699, %f2697, %f2691, %f2698;
	fma.rn.f32 	%f2700, %f2699, %f2693, %f2692;
	and.b32  	%r5573, %r5571, 2;
	setp.eq.s32 	%p698, %r5573, 0;
	mov.f32 	%f2701, 0f00000000;
	sub.f32 	%f2702, %f2701, %f2700;
	selp.f32 	%f2703, %f2700, %f2702, %p698;
	mul.f32 	%f363, %f359, %f2703;
	mov.u32 	%r10426, %r11226;
	mov.f32 	%f6257, %f6457;
	@%p696 bra 	$L__BB0_706;
	setp.neu.f32 	%p699, %f20, 0f7F800000;
	@%p699 bra 	$L__BB0_701;
	mov.f32 	%f2706, 0f00000000;
	mul.rn.f32 	%f6257, %f18, %f2706;
	mov.b32 	%r10426, 0;
	bra.uni 	$L__BB0_706;
$L__BB0_701:
	mov.b32 	%r1101, %f18;
	mov.b64 	%rd4629, 0;
	mov.b32 	%r10423, 0;
	mov.u64 	%rd4627, __cudart_i2opi_f;
	shl.b32 	%r5576, %r1101, 8;
	or.b32  	%r5577, %r5576, -2147483648;
	mov.u64 	%rd4628, %rd1;
$L__BB0_702:
	.pragma "nounroll";
	ld.global.nc.u32 	%r5575, [%rd4627];
	mad.wide.u32 	%rd2748, %r5575, %r5577, %rd4629;
	shr.u64 	%rd4629, %rd2748, 32;
	st.local.u32 	[%rd4628], %rd2748;
	add.s32 	%r10423, %r10423, 1;
	add.s64 	%rd4628, %rd4628, 4;
	add.s64 	%rd4627, %rd4627, 4;
	setp.ne.s32 	%p700, %r10423, 6;
	@%p700 bra 	$L__BB0_702;
	shr.u32 	%r5578, %r1101, 23;
	st.local.u32 	[%rd1+24], %rd4629;
	and.b32  	%r1104, %r5578, 31;
	and.b32  	%r5579, %r5578, 224;
	add.s32 	%r5580, %r5579, -128;
	shr.u32 	%r5581, %r5580, 5;
	mul.wide.u32 	%rd2749, %r5581, 4;
	sub.s64 	%rd620, %rd1, %rd2749;
	ld.local.u32 	%r10424, [%rd620+24];
	ld.local.u32 	%r10425, [%rd620+20];
	setp.eq.s32 	%p701, %r1104, 0;
	@%p701 bra 	$L__BB0_705;
	shf.l.wrap.b32 	%r10424, %r10425, %r10424, %r1104;
	ld.local.u32 	%r5582, [%rd620+16];
	shf.l.wrap.b32 	%r10425, %r5582, %r10425, %r1104;
$L__BB0_705:
	shr.u32 	%r5583, %r10424, 30;
	shf.l.wrap.b32 	%r5584, %r10425, %r10424, 2;
	shl.b32 	%r5585, %r10425, 2;
	shr.u32 	%r5586, %r5584, 31;
	add.s32 	%r5587, %r5586, %r5583;
	neg.s32 	%r5588, %r5587;
	setp.lt.s32 	%p702, %r1101, 0;
	selp.b32 	%r10426, %r5588, %r5587, %p702;
	xor.b32  	%r5589, %r5584, %r1101;
	shr.s32 	%r5590, %r5584, 31;
	xor.b32  	%r5591, %r5590, %r5584;
	xor.b32  	%r5592, %r5590, %r5585;
	cvt.u64.u32 	%rd2750, %r5591;
	shl.b64 	%rd2751, %rd2750, 32;
	cvt.u64.u32 	%rd2752, %r5592;
	or.b64  	%rd2753, %rd2751, %rd2752;
	cvt.rn.f64.s64 	%fd175, %rd2753;
	mul.f64 	%fd176, %fd175, 0d3BF921FB54442D19;
	cvt.rn.f32.f64 	%f2704, %fd176;
	neg.f32 	%f2705, %f2704;
	setp.lt.s32 	%p703, %r5589, 0;
	selp.f32 	%f6257, %f2705, %f2704, %p703;
$L__BB0_706:
	setp.ltu.f32 	%p704, %f27, 0f47CE4780;
	add.s32 	%r5594, %r10426, 1;
	mul.rn.f32 	%f2707, %f6257, %f6257;
	and.b32  	%r5595, %r10426, 1;
	setp.eq.b32 	%p705, %r5595, 1;
	selp.f32 	%f2708, %f6257, 0f3F800000, %p705;
	fma.rn.f32 	%f2709, %f2707, %f2708, 0f00000000;
	fma.rn.f32 	%f2710, %f2707, 0f37CBAC00, 0fBAB607ED;
	selp.f32 	%f2711, 0fB94D4153, %f2710, %p705;
	selp.f32 	%f2712, 0f3C0885E4, 0f3D2AAABB, %p705;
	fma.rn.f32 	%f2713, %f2711, %f2707, %f2712;
	selp.f32 	%f2714, 0fBE2AAAA8, 0fBEFFFFFF, %p705;
	fma.rn.f32 	%f2715, %f2713, %f2707, %f2714;
	fma.rn.f32 	%f2716, %f2715, %f2709, %f2708;
	and.b32  	%r5596, %r5594, 2;
	setp.eq.s32 	%p706, %r5596, 0;
	mov.f32 	%f2717, 0f00000000;
	sub.f32 	%f2718, %f2717, %f2716;
	selp.f32 	%f2719, %f2716, %f2718, %p706;
	mul.f32 	%f367, %f363, %f2719;
	mov.u32 	%r10430, %r11230;
	mov.f32 	%f6258, %f6458;
	@%p704 bra 	$L__BB0_714;
	setp.neu.f32 	%p707, %f27, 0f7F800000;
	@%p707 bra 	$L__BB0_709;
	mov.f32 	%f2722, 0f00000000;
	mul.rn.f32 	%f6258, %f25, %f2722;
	mov.b32 	%r10430, 0;
	bra.uni 	$L__BB0_714;
$L__BB0_709:
	mov.b32 	%r1113, %f25;
	mov.b64 	%rd4632, 0;
	mov.b32 	%r10427, 0;
	mov.u64 	%rd4630, __cudart_i2opi_f;
	shl.b32 	%r5599, %r1113, 8;
	or.b32  	%r5600, %r5599, -2147483648;
	mov.u64 	%rd4631, %rd1;
$L__BB0_710:
	.pragma "nounroll";
	ld.global.nc.u32 	%r5598, [%rd4630];
	mad.wide.u32 	%rd2756, %r5598, %r5600, %rd4632;
	shr.u64 	%rd4632, %rd2756, 32;
	st.local.u32 	[%rd4631], %rd2756;
	add.s32 	%r10427, %r10427, 1;
	add.s64 	%rd4631, %rd4631, 4;
	add.s64 	%rd4630, %rd4630, 4;
	setp.ne.s32 	%p708, %r10427, 6;
	@%p708 bra 	$L__BB0_710;
	shr.u32 	%r5601, %r1113, 23;
	st.local.u32 	[%rd1+24], %rd4632;
	and.b32  	%r1116, %r5601, 31;
	and.b32  	%r5602, %r5601, 224;
	add.s32 	%r5603, %r5602, -128;
	shr.u32 	%r5604, %r5603, 5;
	mul.wide.u32 	%rd2757, %r5604, 4;
	sub.s64 	%rd627, %rd1, %rd2757;
	ld.local.u32 	%r10428, [%rd627+24];
	ld.local.u32 	%r10429, [%rd627+20];
	setp.eq.s32 	%p709, %r1116, 0;
	@%p709 bra 	$L__BB0_713;
	shf.l.wrap.b32 	%r10428, %r10429, %r10428, %r1116;
	ld.local.u32 	%r5605, [%rd627+16];
	shf.l.wrap.b32 	%r10429, %r5605, %r10429, %r1116;
$L__BB0_713:
	shr.u32 	%r5606, %r10428, 30;
	shf.l.wrap.b32 	%r5607, %r10429, %r10428, 2;
	shl.b32 	%r5608, %r10429, 2;
	shr.u32 	%r5609, %r5607, 31;
	add.s32 	%r5610, %r5609, %r5606;
	neg.s32 	%r5611, %r5610;
	setp.lt.s32 	%p710, %r1113, 0;
	selp.b32 	%r10430, %r5611, %r5610, %p710;
	xor.b32  	%r5612, %r5607, %r1113;
	shr.s32 	%r5613, %r5607, 31;
	xor.b32  	%r5614, %r5613, %r5607;
	xor.b32  	%r5615, %r5613, %r5608;
	cvt.u64.u32 	%rd2758, %r5614;
	shl.b64 	%rd2759, %rd2758, 32;
	cvt.u64.u32 	%rd2760, %r5615;
	or.b64  	%rd2761, %rd2759, %rd2760;
	cvt.rn.f64.s64 	%fd177, %rd2761;
	mul.f64 	%fd178, %fd177, 0d3BF921FB54442D19;
	cvt.rn.f32.f64 	%f2720, %fd178;
	neg.f32 	%f2721, %f2720;
	setp.lt.s32 	%p711, %r5612, 0;
	selp.f32 	%f6258, %f2721, %f2720, %p711;
$L__BB0_714:
	add.s32 	%r5617, %r10430, 1;
	mul.rn.f32 	%f2723, %f6258, %f6258;
	and.b32  	%r5618, %r10430, 1;
	setp.eq.b32 	%p713, %r5618, 1;
	selp.f32 	%f2724, %f6258, 0f3F800000, %p713;
	fma.rn.f32 	%f2725, %f2723, %f2724, 0f00000000;
	fma.rn.f32 	%f2726, %f2723, 0f37CBAC00, 0fBAB607ED;
	selp.f32 	%f2727, 0fB94D4153, %f2726, %p713;
	selp.f32 	%f2728, 0f3C0885E4, 0f3D2AAABB, %p713;
	fma.rn.f32 	%f2729, %f2727, %f2723, %f2728;
	selp.f32 	%f2730, 0fBE2AAAA8, 0fBEFFFFFF, %p713;
	fma.rn.f32 	%f2731, %f2729, %f2723, %f2730;
	fma.rn.f32 	%f2732, %f2731, %f2725, %f2724;
	and.b32  	%r5619, %r5617, 2;
	setp.eq.s32 	%p714, %r5619, 0;
	mov.f32 	%f2733, 0f00000000;
	sub.f32 	%f2734, %f2733, %f2732;
	selp.f32 	%f2735, %f2732, %f2734, %p714;
	fma.rn.f32 	%f371, %f367, %f2735, %f351;
	mov.u32 	%r10434, %r11218;
	mov.f32 	%f6259, %f6455;
	@%p680 bra 	$L__BB0_722;
	setp.neu.f32 	%p715, %f6, 0f7F800000;
	@%p715 bra 	$L__BB0_717;
	mov.f32 	%f2738, 0f00000000;
	mul.rn.f32 	%f6259, %f4, %f2738;
	mov.b32 	%r10434, 0;
	bra.uni 	$L__BB0_722;
$L__BB0_717:
	mov.b32 	%r1125, %f4;
	shl.b32 	%r5621, %r1125, 8;
	or.b32  	%r1126, %r5621, -2147483648;
	mov.b64 	%rd4635, 0;
	mov.b32 	%r10431, 0;
	mov.u64 	%rd4633, __cudart_i2opi_f;
	mov.u64 	%rd4634, %rd1;
$L__BB0_718:
	.pragma "nounroll";
	ld.global.nc.u32 	%r5622, [%rd4633];
	mad.wide.u32 	%rd2764, %r5622, %r1126, %rd4635;
	shr.u64 	%rd4635, %rd2764, 32;
	st.local.u32 	[%rd4634], %rd2764;
	add.s32 	%r10431, %r10431, 1;
	add.s64 	%rd4634, %rd4634, 4;
	add.s64 	%rd4633, %rd4633, 4;
	setp.ne.s32 	%p716, %r10431, 6;
	@%p716 bra 	$L__BB0_718;
	shr.u32 	%r5623, %r1125, 23;
	st.local.u32 	[%rd1+24], %rd4635;
	and.b32  	%r1129, %r5623, 31;
	and.b32  	%r5624, %r5623, 224;
	add.s32 	%r5625, %r5624, -128;
	shr.u32 	%r5626, %r5625, 5;
	mul.wide.u32 	%rd2765, %r5626, 4;
	sub.s64 	%rd634, %rd1, %rd2765;
	ld.local.u32 	%r10432, [%rd634+24];
	ld.local.u32 	%r10433, [%rd634+20];
	setp.eq.s32 	%p717, %r1129, 0;
	@%p717 bra 	$L__BB0_721;
	shf.l.wrap.b32 	%r10432, %r10433, %r10432, %r1129;
	ld.local.u32 	%r5627, [%rd634+16];
	shf.l.wrap.b32 	%r10433, %r5627, %r10433, %r1129;
$L__BB0_721:
	shr.u32 	%r5628, %r10432, 30;
	shf.l.wrap.b32 	%r5629, %r10433, %r10432, 2;
	shl.b32 	%r5630, %r10433, 2;
	shr.u32 	%r5631, %r5629, 31;
	add.s32 	%r5632, %r5631, %r5628;
	neg.s32 	%r5633, %r5632;
	setp.lt.s32 	%p718, %r1125, 0;
	selp.b32 	%r10434, %r5633, %r5632, %p718;
	xor.b32  	%r5634, %r5629, %r1125;
	shr.s32 	%r5635, %r5629, 31;
	xor.b32  	%r5636, %r5635, %r5629;
	xor.b32  	%r5637, %r5635, %r5630;
	cvt.u64.u32 	%rd2766, %r5636;
	shl.b64 	%rd2767, %rd2766, 32;
	cvt.u64.u32 	%rd2768, %r5637;
	or.b64  	%rd2769, %rd2767, %rd2768;
	cvt.rn.f64.s64 	%fd179, %rd2769;
	mul.f64 	%fd180, %fd179, 0d3BF921FB54442D19;
	cvt.rn.f32.f64 	%f2736, %fd180;
	neg.f32 	%f2737, %f2736;
	setp.lt.s32 	%p719, %r5634, 0;
	selp.f32 	%f6259, %f2737, %f2736, %p719;
$L__BB0_722:
	setp.ltu.f32 	%p720, %f13, 0f47CE4780;
	add.s32 	%r5639, %r10434, 1;
	mul.rn.f32 	%f2739, %f6259, %f6259;
	and.b32  	%r5640, %r10434, 1;
	setp.eq.b32 	%p721, %r5640, 1;
	selp.f32 	%f2740, %f6259, 0f3F800000, %p721;
	fma.rn.f32 	%f2741, %f2739, %f2740, 0f00000000;
	fma.rn.f32 	%f2742, %f2739, 0f37CBAC00, 0fBAB607ED;
	selp.f32 	%f2743, 0fB94D4153, %f2742, %p721;
	selp.f32 	%f2744, 0f3C0885E4, 0f3D2AAABB, %p721;
	fma.rn.f32 	%f2745, %f2743, %f2739, %f2744;
	selp.f32 	%f2746, 0fBE2AAAA8, 0fBEFFFFFF, %p721;
	fma.rn.f32 	%f2747, %f2745, %f2739, %f2746;
	fma.rn.f32 	%f2748, %f2747, %f2741, %f2740;
	and.b32  	%r5641, %r5639, 2;
	setp.eq.s32 	%p722, %r5641, 0;
	mov.f32 	%f2749, 0f00000000;
	sub.f32 	%f2750, %f2749, %f2748;
	selp.f32 	%f375, %f2748, %f2750, %p722;
	mov.u32 	%r10438, %r11222;
	mov.f32 	%f6260, %f6456;
	@%p720 bra 	$L__BB0_730;
	setp.neu.f32 	%p723, %f13, 0f7F800000;
	@%p723 bra 	$L__BB0_725;
	mov.f32 	%f2753, 0f00000000;
	mul.rn.f32 	%f6260, %f11, %f2753;
	mov.b32 	%r10438, 0;
	bra.uni 	$L__BB0_730;
$L__BB0_725:
	mov.b32 	%r1138, %f11;
	mov.b64 	%rd4638, 0;
	mov.b32 	%r10435, 0;
	mov.u64 	%rd4636, __cudart_i2opi_f;
	shl.b32 	%r5644, %r1138, 8;
	or.b32  	%r5645, %r5644, -2147483648;
	mov.u64 	%rd4637, %rd1;
$L__BB0_726:
	.pragma "nounroll";
	ld.global.nc.u32 	%r5643, [%rd4636];
	mad.wide.u32 	%rd2772, %r5643, %r5645, %rd4638;
	shr.u64 	%rd4638, %rd2772, 32;
	st.local.u32 	[%rd4637], %rd2772;
	add.s32 	%r10435, %r10435, 1;
	add.s64 	%rd4637, %rd4637, 4;
	add.s64 	%rd4636, %rd4636, 4;
	setp.ne.s32 	%p724, %r10435, 6;
	@%p724 bra 	$L__BB0_726;
	shr.u32 	%r5646, %r1138, 23;
	st.local.u32 	[%rd1+24], %rd4638;
	and.b32  	%r1141, %r5646, 31;
	and.b32  	%r5647, %r5646, 224;
	add.s32 	%r5648, %r5647, -128;
	shr.u32 	%r5649, %r5648, 5;
	mul.wide.u32 	%rd2773, %r5649, 4;
	sub.s64 	%rd641, %rd1, %rd2773;
	ld.local.u32 	%r10436, [%rd641+24];
	ld.local.u32 	%r10437, [%rd641+20];
	setp.eq.s32 	%p725, %r1141, 0;
	@%p725 bra 	$L__BB0_729;
	shf.l.wrap.b32 	%r10436, %r10437, %r10436, %r1141;
	ld.local.u32 	%r5650, [%rd641+16];
	shf.l.wrap.b32 	%r10437, %r5650, %r10437, %r1141;
$L__BB0_729:
	shr.u32 	%r5651, %r10436, 30;
	shf.l.wrap.b32 	%r5652, %r10437, %r10436, 2;
	shl.b32 	%r5653, %r10437, 2;
	shr.u32 	%r5654, %r5652, 31;
	add.s32 	%r5655, %r5654, %r5651;
	neg.s32 	%r5656, %r5655;
	setp.lt.s32 	%p726, %r1138, 0;
	selp.b32 	%r10438, %r5656, %r5655, %p726;
	xor.b32  	%r5657, %r5652, %r1138;
	shr.s32 	%r5658, %r5652, 31;
	xor.b32  	%r5659, %r5658, %r5652;
	xor.b32  	%r5660, %r5658, %r5653;
	cvt.u64.u32 	%rd2774, %r5659;
	shl.b64 	%rd2775, %rd2774, 32;
	cvt.u64.u32 	%rd2776, %r5660;
	or.b64  	%rd2777, %rd2775, %rd2776;
	cvt.rn.f64.s64 	%fd181, %rd2777;
	mul.f64 	%fd182, %fd181, 0d3BF921FB54442D19;
	cvt.rn.f32.f64 	%f2751, %fd182;
	neg.f32 	%f2752, %f2751;
	setp.lt.s32 	%p727, %r5657, 0;
	selp.f32 	%f6260, %f2752, %f2751, %p727;
$L__BB0_730:
	setp.ltu.f32 	%p728, %f27, 0f47CE4780;
	add.s32 	%r5662, %r10438, 1;
	mul.rn.f32 	%f2754, %f6260, %f6260;
	and.b32  	%r5663, %r10438, 1;
	setp.eq.b32 	%p729, %r5663, 1;
	selp.f32 	%f2755, %f6260, 0f3F800000, %p729;
	fma.rn.f32 	%f2756, %f2754, %f2755, 0f00000000;
	fma.rn.f32 	%f2757, %f2754, 0f37CBAC00, 0fBAB607ED;
	selp.f32 	%f2758, 0fB94D4153, %f2757, %p729;
	selp.f32 	%f2759, 0f3C0885E4, 0f3D2AAABB, %p729;
	fma.rn.f32 	%f2760, %f2758, %f2754, %f2759;
	selp.f32 	%f2761, 0fBE2AAAA8, 0fBEFFFFFF, %p729;
	fma.rn.f32 	%f2762, %f2760, %f2754, %f2761;
	fma.rn.f32 	%f2763, %f2762, %f2756, %f2755;
	and.b32  	%r5664, %r5662, 2;
	setp.eq.s32 	%p730, %r5664, 0;
	mov.f32 	%f2764, 0f00000000;
	sub.f32 	%f2765, %f2764, %f2763;
	selp.f32 	%f2766, %f2763, %f2765, %p730;
	add.f32 	%f2767, %f375, %f375;
	mul.f32 	%f379, %f2767, %f2766;
	mov.u32 	%r10442, %r11230;
	mov.f32 	%f6261, %f6458;
	@%p728 bra 	$L__BB0_738;
	setp.neu.f32 	%p731, %f27, 0f7F800000;
	@%p731 bra 	$L__BB0_733;
	mov.f32 	%f2770, 0f00000000;
	mul.rn.f32 	%f6261, %f25, %f2770;
	mov.b32 	%r10442, 0;
	bra.uni 	$L__BB0_738;
$L__BB0_733:
	mov.b32 	%r1150, %f25;
	mov.b64 	%rd4641, 0;
	mov.b32 	%r10439, 0;
	mov.u64 	%rd4639, __cudart_i2opi_f;
	shl.b32 	%r5667, %r1150, 8;
	or.b32  	%r5668, %r5667, -2147483648;
	mov.u64 	%rd4640, %rd1;
$L__BB0_734:
	.pragma "nounroll";
	ld.global.nc.u32 	%r5666, [%rd4639];
	mad.wide.u32 	%rd2780, %r5666, %r5668, %rd4641;
	shr.u64 	%rd4641, %rd2780, 32;
	st.local.u32 	[%rd4640], %rd2780;
	add.s32 	%r10439, %r10439, 1;
	add.s64 	%rd4640, %rd4640, 4;
	add.s64 	%rd4639, %rd4639, 4;
	setp.ne.s32 	%p732, %r10439, 6;
	@%p732 bra 	$L__BB0_734;
	shr.u32 	%r5669, %r1150, 23;
	st.local.u32 	[%rd1+24], %rd4641;
	and.b32  	%r1153, %r5669, 31;
	and.b32  	%r5670, %r5669, 224;
	add.s32 	%r5671, %r5670, -128;
	shr.u32 	%r5672, %r5671, 5;
	mul.wide.u32 	%rd2781, %r5672, 4;
	sub.s64 	%rd648, %rd1, %rd2781;
	ld.local.u32 	%r10440, [%rd648+24];
	ld.local.u32 	%r10441, [%rd648+20];
	setp.eq.s32 	%p733, %r1153, 0;
	@%p733 bra 	$L__BB0_737;
	shf.l.wrap.b32 	%r10440, %r10441, %r10440, %r1153;
	ld.local.u32 	%r5673, [%rd648+16];
	shf.l.wrap.b32 	%r10441, %r5673, %r10441, %r1153;
$L__BB0_737:
	shr.u32 	%r5674, %r10440, 30;
	shf.l.wrap.b32 	%r5675, %r10441, %r10440, 2;
	shl.b32 	%r5676, %r10441, 2;
	shr.u32 	%r5677, %r5675, 31;
	add.s32 	%r5678, %r5677, %r5674;
	neg.s32 	%r5679, %r5678;
	setp.lt.s32 	%p734, %r1150, 0;
	selp.b32 	%r10442, %r5679, %r5678, %p734;
	xor.b32  	%r5680, %r5675, %r1150;
	shr.s32 	%r5681, %r5675, 31;
	xor.b32  	%r5682, %r5681, %r5675;
	xor.b32  	%r5683, %r5681, %r5676;
	cvt.u64.u32 	%rd2782, %r5682;
	shl.b64 	%rd2783, %rd2782, 32;
	cvt.u64.u32 	%rd2784, %r5683;
	or.b64  	%rd2785, %rd2783, %rd2784;
	cvt.rn.f64.s64 	%fd183, %rd2785;
	mul.f64 	%fd184, %fd183, 0d3BF921FB54442D19;
	cvt.rn.f32.f64 	%f2768, %fd184;
	neg.f32 	%f2769, %f2768;
	setp.lt.s32 	%p735, %r5680, 0;
	selp.f32 	%f6261, %f2769, %f2768, %p735;
$L__BB0_738:
	setp.ltu.f32 	%p736, %f20, 0f47CE4780;
	add.s32 	%r5685, %r10442, 1;
	mul.rn.f32 	%f2771, %f6261, %f6261;
	and.b32  	%r5686, %r10442, 1;
	setp.eq.b32 	%p737, %r5686, 1;
	selp.f32 	%f2772, %f6261, 0f3F800000, %p737;
	fma.rn.f32 	%f2773, %f2771, %f2772, 0f00000000;
	fma.rn.f32 	%f2774, %f2771, 0f37CBAC00, 0fBAB607ED;
	selp.f32 	%f2775, 0fB94D4153, %f2774, %p737;
	selp.f32 	%f2776, 0f3C0885E4, 0f3D2AAABB, %p737;
	fma.rn.f32 	%f2777, %f2775, %f2771, %f2776;
	selp.f32 	%f2778, 0fBE2AAAA8, 0fBEFFFFFF, %p737;
	fma.rn.f32 	%f2779, %f2777, %f2771, %f2778;
	fma.rn.f32 	%f2780, %f2779, %f2773, %f2772;
	and.b32  	%r5687, %r5685, 2;
	setp.eq.s32 	%p738, %r5687, 0;
	mov.f32 	%f2781, 0f00000000;
	sub.f32 	%f2782, %f2781, %f2780;
	selp.f32 	%f2783, %f2780, %f2782, %p738;
	fma.rn.f32 	%f383, %f379, %f2783, %f371;
	mov.u32 	%r10446, %r11226;
	mov.f32 	%f6262, %f6457;
	@%p736 bra 	$L__BB0_746;
	setp.neu.f32 	%p739, %f20, 0f7F800000;
	@%p739 bra 	$L__BB0_741;
	mov.f32 	%f2786, 0f00000000;
	mul.rn.f32 	%f6262, %f18, %f2786;
	mov.b32 	%r10446, 0;
	bra.uni 	$L__BB0_746;
$L__BB0_741:
	mov.b32 	%r1162, %f18;
	shl.b32 	%r5689, %r1162, 8;
	or.b32  	%r1163, %r5689, -2147483648;
	mov.b64 	%rd4644, 0;
	mov.b32 	%r10443, 0;
	mov.u64 	%rd4642, __cudart_i2opi_f;
	mov.u64 	%rd4643, %rd1;
$L__BB0_742:
	.pragma "nounroll";
	ld.global.nc.u32 	%r5690, [%rd4642];
	mad.wide.u32 	%rd2788, %r5690, %r1163, %rd4644;
	shr.u64 	%rd4644, %rd2788, 32;
	st.local.u32 	[%rd4643], %rd2788;
	add.s32 	%r10443, %r10443, 1;
	add.s64 	%rd4643, %rd4643, 4;
	add.s64 	%rd4642, %rd4642, 4;
	setp.ne.s32 	%p740, %r10443, 6;
	@%p740 bra 	$L__BB0_742;
	shr.u32 	%r5691, %r1162, 23;
	st.local.u32 	[%rd1+24], %rd4644;
	and.b32  	%r1166, %r5691, 31;
	and.b32  	%r5692, %r5691, 224;
	add.s32 	%r5693, %r5692, -128;
	shr.u32 	%r5694, %r5693, 5;
	mul.wide.u32 	%rd2789, %r5694, 4;
	sub.s64 	%rd655, %rd1, %rd2789;
	ld.local.u32 	%r10444, [%rd655+24];
	ld.local.u32 	%r10445, [%rd655+20];
	setp.eq.s32 	%p741, %r1166, 0;
	@%p741 bra 	$L__BB0_745;
	shf.l.wrap.b32 	%r10444, %r10445, %r10444, %r1166;
	ld.local.u32 	%r5695, [%rd655+16];
	shf.l.wrap.b32 	%r10445, %r5695, %r10445, %r1166;
$L__BB0_745:
	shr.u32 	%r5696, %r10444, 30;
	shf.l.wrap.b32 	%r5697, %r10445, %r10444, 2;
	shl.b32 	%r5698, %r10445, 2;
	shr.u32 	%r5699, %r5697, 31;
	add.s32 	%r5700, %r5699, %r5696;
	neg.s32 	%r5701, %r5700;
	setp.lt.s32 	%p742, %r1162, 0;
	selp.b32 	%r10446, %r5701, %r5700, %p742;
	xor.b32  	%r5702, %r5697, %r1162;
	shr.s32 	%r5703, %r5697, 31;
	xor.b32  	%r5704, %r5703, %r5697;
	xor.b32  	%r5705, %r5703, %r5698;
	cvt.u64.u32 	%rd2790, %r5704;
	shl.b64 	%rd2791, %rd2790, 32;
	cvt.u64.u32 	%rd2792, %r5705;
	or.b64  	%rd2793, %rd2791, %rd2792;
	cvt.rn.f64.s64 	%fd185, %rd2793;
	mul.f64 	%fd186, %fd185, 0d3BF921FB54442D19;
	cvt.rn.f32.f64 	%f2784, %fd186;
	neg.f32 	%f2785, %f2784;
	setp.lt.s32 	%p743, %r5702, 0;
	selp.f32 	%f6262, %f2785, %f2784, %p743;
$L__BB0_746:
	setp.ltu.f32 	%p744, %f6, 0f47CE4780;
	add.s32 	%r5707, %r10446, 1;
	mul.rn.f32 	%f2787, %f6262, %f6262;
	and.b32  	%r5708, %r10446, 1;
	setp.eq.b32 	%p745, %r5708, 1;
	selp.f32 	%f2788, %f6262, 0f3F800000, %p745;
	fma.rn.f32 	%f2789, %f2787, %f2788, 0f00000000;
	fma.rn.f32 	%f2790, %f2787, 0f37CBAC00, 0fBAB607ED;
	selp.f32 	%f2791, 0fB94D4153, %f2790, %p745;
	selp.f32 	%f2792, 0f3C0885E4, 0f3D2AAABB, %p745;
	fma.rn.f32 	%f2793, %f2791, %f2787, %f2792;
	selp.f32 	%f2794, 0fBE2AAAA8, 0fBEFFFFFF, %p745;
	fma.rn.f32 	%f2795, %f2793, %f2787, %f2794;
	fma.rn.f32 	%f2796, %f2795, %f2789, %f2788;
	and.b32  	%r5709, %r5707, 2;
	setp.eq.s32 	%p746, %r5709, 0;
	mov.f32 	%f2797, 0f00000000;
	sub.f32 	%f2798, %f2797, %f2796;
	selp.f32 	%f2799, %f2796, %f2798, %p746;
	mul.f32 	%f2800, %f383, 0f4048F5C3;
	mul.f32 	%f387, %f2800, %f2799;
	mov.u32 	%r10450, %r11218;
	mov.f32 	%f6263, %f6455;
	@%p744 bra 	$L__BB0_754;
	setp.neu.f32 	%p747, %f6, 0f7F800000;
	@%p747 bra 	$L__BB0_749;
	mov.f32 	%f2803, 0f00000000;
	mul.rn.f32 	%f6263, %f4, %f2803;
	mov.b32 	%r10450, 0;
	bra.uni 	$L__BB0_754;
$L__BB0_749:
	mov.b32 	%r1175, %f4;
	shl.b32 	%r5711, %r1175, 8;
	or.b32  	%r1176, %r5711, -2147483648;
	mov.b64 	%rd4647, 0;
	mov.b32 	%r10447, 0;
	mov.u64 	%rd4645, __cudart_i2opi_f;
	mov.u64 	%rd4646, %rd1;
$L__BB0_750:
	.pragma "nounroll";
	ld.global.nc.u32 	%r5712, [%rd4645];
	mad.wide.u32 	%rd2796, %r5712, %r1176, %rd4647;
	shr.u64 	%rd4647, %rd2796, 32;
	st.local.u32 	[%rd4646], %rd2796;
	add.s32 	%r10447, %r10447, 1;
	add.s64 	%rd4646, %rd4646, 4;
	add.s64 	%rd4645, %rd4645, 4;
	setp.ne.s32 	%p748, %r10447, 6;
	@%p748 bra 	$L__BB0_750;
	shr.u32 	%r5713, %r1175, 23;
	st.local.u32 	[%rd1+24], %rd4647;
	and.b32  	%r1179, %r5713, 31;
	and.b32  	%r5714, %r5713, 224;
	add.s32 	%r5715, %r5714, -128;
	shr.u32 	%r5716, %r5715, 5;
	mul.wide.u32 	%rd2797, %r5716, 4;
	sub.s64 	%rd662, %rd1, %rd2797;
	ld.local.u32 	%r10448, [%rd662+24];
	ld.local.u32 	%r10449, [%rd662+20];
	setp.eq.s32 	%p749, %r1179, 0;
	@%p749 bra 	$L__BB0_753;
	shf.l.wrap.b32 	%r10448, %r10449, %r10448, %r1179;
	ld.local.u32 	%r5717, [%rd662+16];
	shf.l.wrap.b32 	%r10449, %r5717, %r10449, %r1179;
$L__BB0_753:
	shr.u32 	%r5718, %r10448, 30;
	shf.l.wrap.b32 	%r5719, %r10449, %r10448, 2;
	shl.b32 	%r5720, %r10449, 2;
	shr.u32 	%r5721, %r5719, 31;
	add.s32 	%r5722, %r5721, %r5718;
	neg.s32 	%r5723, %r5722;
	setp.lt.s32 	%p750, %r1175, 0;
	selp.b32 	%r10450, %r5723, %r5722, %p750;
	xor.b32  	%r5724, %r5719, %r1175;
	shr.s32 	%r5725, %r5719, 31;
	xor.b32  	%r5726, %r5725, %r5719;
	xor.b32  	%r5727, %r5725, %r5720;
	cvt.u64.u32 	%rd2798, %r5726;
	shl.b64 	%rd2799, %rd2798, 32;
	cvt.u64.u32 	%rd2800, %r5727;
	or.b64  	%rd2801, %rd2799, %rd2800;
	cvt.rn.f64.s64 	%fd187, %rd2801;
	mul.f64 	%fd188, %fd187, 0d3BF921FB54442D19;
	cvt.rn.f32.f64 	%f2801, %fd188;
	neg.f32 	%f2802, %f2801;
	setp.lt.s32 	%p751, %r5724, 0;
	selp.f32 	%f6263, %f2802, %f2801, %p751;
$L__BB0_754:
	setp.ltu.f32 	%p752, %f13, 0f47CE4780;
	mul.rn.f32 	%f2804, %f6263, %f6263;
	and.b32  	%r5729, %r10450, 1;
	setp.eq.b32 	%p753, %r5729, 1;
	selp.f32 	%f2805, 0f3F800000, %f6263, %p753;
	fma.rn.f32 	%f2806, %f2804, %f2805, 0f00000000;
	fma.rn.f32 	%f2807, %f2804, 0f37CBAC00, 0fBAB607ED;
	selp.f32 	%f2808, %f2807, 0fB94D4153, %p753;
	selp.f32 	%f2809, 0f3D2AAABB, 0f3C0885E4, %p753;
	fma.rn.f32 	%f2810, %f2808, %f2804, %f2809;
	selp.f32 	%f2811, 0fBEFFFFFF, 0fBE2AAAA8, %p753;
	fma.rn.f32 	%f2812, %f2810, %f2804, %f2811;
	fma.rn.f32 	%f2813, %f2812, %f2806, %f2805;
	and.b32  	%r5730, %r10450, 2;
	setp.eq.s32 	%p754, %r5730, 0;
	mov.f32 	%f2814, 0f00000000;
	sub.f32 	%f2815, %f2814, %f2813;
	selp.f32 	%f391, %f2813, %f2815, %p754;
	mov.u32 	%r10454, %r11222;
	mov.f32 	%f6264, %f6456;
	@%p752 bra 	$L__BB0_762;
	setp.neu.f32 	%p755, %f13, 0f7F800000;
	@%p755 bra 	$L__BB0_757;
	mov.f32 	%f2818, 0f00000000;
	mul.rn.f32 	%f6264, %f11, %f2818;
	mov.b32 	%r10454, 0;
	bra.uni 	$L__BB0_762;
$L__BB0_757:
	mov.b32 	%r1188, %f11;
	mov.b64 	%rd4650, 0;
	mov.b32 	%r10451, 0;
	mov.u64 	%rd4648, __cudart_i2opi_f;
	shl.b32 	%r5733, %r1188, 8;
	or.b32  	%r5734, %r5733, -2147483648;
	mov.u64 	%rd4649, %rd1;
$L__BB0_758:
	.pragma "nounroll";
	ld.global.nc.u32 	%r5732, [%rd4648];
	mad.wide.u32 	%rd2804, %r5732, %r5734, %rd4650;
	shr.u64 	%rd4650, %rd2804, 32;
	st.local.u32 	[%rd4649], %rd2804;
	add.s32 	%r10451, %r10451, 1;
	add.s64 	%rd4649, %rd4649, 4;
	add.s64 	%rd4648, %rd4648, 4;
	setp.ne.s32 	%p756, %r10451, 6;
	@%p756 bra 	$L__BB0_758;
	shr.u32 	%r5735, %r1188, 23;
	st.local.u32 	[%rd1+24], %rd4650;
	and.b32  	%r1191, %r5735, 31;
	and.b32  	%r5736, %r5735, 224;
	add.s32 	%r5737, %r5736, -128;
	shr.u32 	%r5738, %r5737, 5;
	mul.wide.u32 	%rd2805, %r5738, 4;
	sub.s64 	%rd669, %rd1, %rd2805;
	ld.local.u32 	%r10452, [%rd669+24];
	ld.local.u32 	%r10453, [%rd669+20];
	setp.eq.s32 	%p757, %r1191, 0;
	@%p757 bra 	$L__BB0_761;
	shf.l.wrap.b32 	%r10452, %r10453, %r10452, %r1191;
	ld.local.u32 	%r5739, [%rd669+16];
	shf.l.wrap.b32 	%r10453, %r5739, %r10453, %r1191;
$L__BB0_761:
	shr.u32 	%r5740, %r10452, 30;
	shf.l.wrap.b32 	%r5741, %r10453, %r10452, 2;
	shl.b32 	%r5742, %r10453, 2;
	shr.u32 	%r5743, %r5741, 31;
	add.s32 	%r5744, %r5743, %r5740;
	neg.s32 	%r5745, %r5744;
	setp.lt.s32 	%p758, %r1188, 0;
	selp.b32 	%r10454, %r5745, %r5744, %p758;
	xor.b32  	%r5746, %r5741, %r1188;
	shr.s32 	%r5747, %r5741, 31;
	xor.b32  	%r5748, %r5747, %r5741;
	xor.b32  	%r5749, %r5747, %r5742;
	cvt.u64.u32 	%rd2806, %r5748;
	shl.b64 	%rd2807, %rd2806, 32;
	cvt.u64.u32 	%rd2808, %r5749;
	or.b64  	%rd2809, %rd2807, %rd2808;
	cvt.rn.f64.s64 	%fd189, %rd2809;
	mul.f64 	%fd190, %fd189, 0d3BF921FB54442D19;
	cvt.rn.f32.f64 	%f2816, %fd190;
	neg.f32 	%f2817, %f2816;
	setp.lt.s32 	%p759, %r5746, 0;
	selp.f32 	%f6264, %f2817, %f2816, %p759;
$L__BB0_762:
	setp.ltu.f32 	%p760, %f6, 0f47CE4780;
	mul.rn.f32 	%f2819, %f6264, %f6264;
	and.b32  	%r5751, %r10454, 1;
	setp.eq.b32 	%p761, %r5751, 1;
	selp.f32 	%f2820, 0f3F800000, %f6264, %p761;
	fma.rn.f32 	%f2821, %f2819, %f2820, 0f00000000;
	fma.rn.f32 	%f2822, %f2819, 0f37CBAC00, 0fBAB607ED;
	selp.f32 	%f2823, %f2822, 0fB94D4153, %p761;
	selp.f32 	%f2824, 0f3D2AAABB, 0f3C0885E4, %p761;
	fma.rn.f32 	%f2825, %f2823, %f2819, %f2824;
	selp.f32 	%f2826, 0fBEFFFFFF, 0fBE2AAAA8, %p761;
	fma.rn.f32 	%f2827, %f2825, %f2819, %f2826;
	fma.rn.f32 	%f2828, %f2827, %f2821, %f2820;
	and.b32  	%r5752, %r10454, 2;
	setp.eq.s32 	%p762, %r5752, 0;
	mov.f32 	%f2829, 0f00000000;
	sub.f32 	%f2830, %f2829, %f2828;
	selp.f32 	%f2831, %f2828, %f2830, %p762;
	mul.f32 	%f2832, %f391, 0fC1200000;
	mul.f32 	%f395, %f2832, %f2831;
	mov.u32 	%r10458, %r11218;
	mov.f32 	%f6265, %f6455;
	@%p760 bra 	$L__BB0_770;
	setp.neu.f32 	%p763, %f6, 0f7F800000;
	@%p763 bra 	$L__BB0_765;
	mov.f32 	%f2835, 0f00000000;
	mul.rn.f32 	%f6265, %f4, %f2835;
	mov.b32 	%r10458, 0;
	bra.uni 	$L__BB0_770;
$L__BB0_765:
	mov.b32 	%r1200, %f4;
	mov.b64 	%rd4653, 0;
	mov.b32 	%r10455, 0;
	mov.u64 	%rd4651, __cudart_i2opi_f;
	shl.b32 	%r5755, %r1200, 8;
	or.b32  	%r5756, %r5755, -2147483648;
	mov.u64 	%rd4652, %rd1;
$L__BB0_766:
	.pragma "nounroll";
	ld.global.nc.u32 	%r5754, [%rd4651];
	mad.wide.u32 	%rd2812, %r5754, %r5756, %rd4653;
	shr.u64 	%rd4653, %rd2812, 32;
	st.local.u32 	[%rd4652], %rd2812;
	add.s32 	%r10455, %r10455, 1;
	add.s64 	%rd4652, %rd4652, 4;
	add.s64 	%rd4651, %rd4651, 4;
	setp.ne.s32 	%p764, %r10455, 6;
	@%p764 bra 	$L__BB0_766;
	shr.u32 	%r5757, %r1200, 23;
	st.local.u32 	[%rd1+24], %rd4653;
	and.b32  	%r1203, %r5757, 31;
	and.b32  	%r5758, %r5757, 224;
	add.s32 	%r5759, %r5758, -128;
	shr.u32 	%r5760, %r5759, 5;
	mul.wide.u32 	%rd2813, %r5760, 4;
	sub.s64 	%rd676, %rd1, %rd2813;
	ld.local.u32 	%r10456, [%rd676+24];
	ld.local.u32 	%r10457, [%rd676+20];
	setp.eq.s32 	%p765, %r1203, 0;
	@%p765 bra 	$L__BB0_769;
	shf.l.wrap.b32 	%r10456, %r10457, %r10456, %r1203;
	ld.local.u32 	%r5761, [%rd676+16];
	shf.l.wrap.b32 	%r10457, %r5761, %r10457, %r1203;
$L__BB0_769:
	shr.u32 	%r5762, %r10456, 30;
	shf.l.wrap.b32 	%r5763, %r10457, %r10456, 2;
	shl.b32 	%r5764, %r10457, 2;
	shr.u32 	%r5765, %r5763, 31;
	add.s32 	%r5766, %r5765, %r5762;
	neg.s32 	%r5767, %r5766;
	setp.lt.s32 	%p766, %r1200, 0;
	selp.b32 	%r10458, %r5767, %r5766, %p766;
	xor.b32  	%r5768, %r5763, %r1200;
	shr.s32 	%r5769, %r5763, 31;
	xor.b32  	%r5770, %r5769, %r5763;
	xor.b32  	%r5771, %r5769, %r5764;
	cvt.u64.u32 	%rd2814, %r5770;
	shl.b64 	%rd2815, %rd2814, 32;
	cvt.u64.u32 	%rd2816, %r5771;
	or.b64  	%rd2817, %rd2815, %rd2816;
	cvt.rn.f64.s64 	%fd191, %rd2817;
	mul.f64 	%fd192, %fd191, 0d3BF921FB54442D19;
	cvt.rn.f32.f64 	%f2833, %fd192;
	neg.f32 	%f2834, %f2833;
	setp.lt.s32 	%p767, %r5768, 0;
	selp.f32 	%f6265, %f2834, %f2833, %p767;
$L__BB0_770:
	setp.ltu.f32 	%p768, %f20, 0f47CE4780;
	add.s32 	%r5773, %r10458, 1;
	mul.rn.f32 	%f2836, %f6265, %f6265;
	and.b32  	%r5774, %r10458, 1;
	setp.eq.b32 	%p769, %r5774, 1;
	selp.f32 	%f2837, %f6265, 0f3F800000, %p769;
	fma.rn.f32 	%f2838, %f2836, %f2837, 0f00000000;
	fma.rn.f32 	%f2839, %f2836, 0f37CBAC00, 0fBAB607ED;
	selp.f32 	%f2840, 0fB94D4153, %f2839, %p769;
	selp.f32 	%f2841, 0f3C0885E4, 0f3D2AAABB, %p769;
	fma.rn.f32 	%f2842, %f2840, %f2836, %f2841;
	selp.f32 	%f2843, 0fBE2AAAA8, 0fBEFFFFFF, %p769;
	fma.rn.f32 	%f2844, %f2842, %f2836, %f2843;
	fma.rn.f32 	%f2845, %f2844, %f2838, %f2837;
	and.b32  	%r5775, %r5773, 2;
	setp.eq.s32 	%p770, %r5775, 0;
	mov.f32 	%f2846, 0f00000000;
	sub.f32 	%f2847, %f2846, %f2845;
	selp.f32 	%f2848, %f2845, %f2847, %p770;
	mul.f32 	%f399, %f395, %f2848;
	mov.u32 	%r10462, %r11226;
	mov.f32 	%f6266, %f6457;
	@%p768 bra 	$L__BB0_778;
	setp.neu.f32 	%p771, %f20, 0f7F800000;
	@%p771 bra 	$L__BB0_773;
	mov.f32 	%f2851, 0f00000000;
	mul.rn.f32 	%f6266, %f18, %f2851;
	mov.b32 	%r10462, 0;
	bra.uni 	$L__BB0_778;
$L__BB0_773:
	mov.b32 	%r1212, %f18;
	mov.b64 	%rd4656, 0;
	mov.b32 	%r10459, 0;
	mov.u64 	%rd4654, __cudart_i2opi_f;
	shl.b32 	%r5778, %r1212, 8;
	or.b32  	%r5779, %r5778, -2147483648;
	mov.u64 	%rd4655, %rd1;
$L__BB0_774:
	.pragma "nounroll";
	ld.global.nc.u32 	%r5777, [%rd4654];
	mad.wide.u32 	%rd2820, %r5777, %r5779, %rd4656;
	shr.u64 	%rd4656, %rd2820, 32;
	st.local.u32 	[%rd4655], %rd2820;
	add.s32 	%r10459, %r10459, 1;
	add.s64 	%rd4655, %rd4655, 4;
	add.s64 	%rd4654, %rd4654, 4;
	setp.ne.s32 	%p772, %r10459, 6;
	@%p772 bra 	$L__BB0_774;
	shr.u32 	%r5780, %r1212, 23;
	st.local.u32 	[%rd1+24], %rd4656;
	and.b32  	%r1215, %r5780, 31;
	and.b32  	%r5781, %r5780, 224;
	add.s32 	%r5782, %r5781, -128;
	shr.u32 	%r5783, %r5782, 5;
	mul.wide.u32 	%rd2821, %r5783, 4;
	sub.s64 	%rd683, %rd1, %rd2821;
	ld.local.u32 	%r10460, [%rd683+24];
	ld.local.u32 	%r10461, [%rd683+20];
	setp.eq.s32 	%p773, %r1215, 0;
	@%p773 bra 	$L__BB0_777;
	shf.l.wrap.b32 	%r10460, %r10461, %r10460, %r1215;
	ld.local.u32 	%r5784, [%rd683+16];
	shf.l.wrap.b32 	%r10461, %r5784, %r10461, %r1215;
$L__BB0_777:
	shr.u32 	%r5785, %r10460, 30;
	shf.l.wrap.b32 	%r5786, %r10461, %r10460, 2;
	shl.b32 	%r5787, %r10461, 2;
	shr.u32 	%r5788, %r5786, 31;
	add.s32 	%r5789, %r5788, %r5785;
	neg.s32 	%r5790, %r5789;
	setp.lt.s32 	%p774, %r1212, 0;
	selp.b32 	%r10462, %r5790, %r5789, %p774;
	xor.b32  	%r5791, %r5786, %r1212;
	shr.s32 	%r5792, %r5786, 31;
	xor.b32  	%r5793, %r5792, %r5786;
	xor.b32  	%r5794, %r5792, %r5787;
	cvt.u64.u32 	%rd2822, %r5793;
	shl.b64 	%rd2823, %rd2822, 32;
	cvt.u64.u32 	%rd2824, %r5794;
	or.b64  	%rd2825, %rd2823, %rd2824;
	cvt.rn.f64.s64 	%fd193, %rd2825;
	mul.f64 	%fd194, %fd193, 0d3BF921FB54442D19;
	cvt.rn.f32.f64 	%f2849, %fd194;
	neg.f32 	%f2850, %f2849;
	setp.lt.s32 	%p775, %r5791, 0;
	selp.f32 	%f6266, %f2850, %f2849, %p775;
$L__BB0_778:
	setp.ltu.f32 	%p776, %f27, 0f47CE4780;
	add.s32 	%r5796, %r10462, 1;
	mul.rn.f32 	%f2852, %f6266, %f6266;
	and.b32  	%r5797, %r10462, 1;
	setp.eq.b32 	%p777, %r5797, 1;
	selp.f32 	%f2853, %f6266, 0f3F800000, %p777;
	fma.rn.f32 	%f2854, %f2852, %f2853, 0f00000000;
	fma.rn.f32 	%f2855, %f2852, 0f37CBAC00, 0fBAB607ED;
	selp.f32 	%f2856, 0fB94D4153, %f2855, %p777;
	selp.f32 	%f2857, 0f3C0885E4, 0f3D2AAABB, %p777;
	fma.rn.f32 	%f2858, %f2856, %f2852, %f2857;
	selp.f32 	%f2859, 0fBE2AAAA8, 0fBEFFFFFF, %p777;
	fma.rn.f32 	%f2860, %f2858, %f2852, %f2859;
	fma.rn.f32 	%f2861, %f2860, %f2854, %f2853;
	and.b32  	%r5798, %r5796, 2;
	setp.eq.s32 	%p778, %r5798, 0;
	mov.f32 	%f2862, 0f00000000;
	sub.f32 	%f2863, %f2862, %f2861;
	selp.f32 	%f2864, %f2861, %f2863, %p778;
	mul.f32 	%f403, %f399, %f2864;
	mov.u32 	%r10466, %r11230;
	mov.f32 	%f6267, %f6458;
	@%p776 bra 	$L__BB0_786;
	setp.neu.f32 	%p779, %f27, 0f7F800000;
	@%p779 bra 	$L__BB0_781;
	mov.f32 	%f2867, 0f00000000;
	mul.rn.f32 	%f6267, %f25, %f2867;
	mov.b32 	%r10466, 0;
	bra.uni 	$L__BB0_786;
$L__BB0_781:
	mov.b32 	%r1224, %f25;
	mov.b64 	%rd4659, 0;
	mov.b32 	%r10463, 0;
	mov.u64 	%rd4657, __cudart_i2opi_f;
	shl.b32 	%r5801, %r1224, 8;
	or.b32  	%r5802, %r5801, -2147483648;
	mov.u64 	%rd4658, %rd1;
$L__BB0_782:
	.pragma "nounroll";
	ld.global.nc.u32 	%r5800, [%rd4657];
	mad.wide.u32 	%rd2828, %r5800, %r5802, %rd4659;
	shr.u64 	%rd4659, %rd2828, 32;
	st.local.u32 	[%rd4658], %rd2828;
	add.s32 	%r10463, %r10463, 1;
	add.s64 	%rd4658, %rd4658, 4;
	add.s64 	%rd4657, %rd4657, 4;
	setp.ne.s32 	%p780, %r10463, 6;
	@%p780 bra 	$L__BB0_782;
	shr.u32 	%r5803, %r1224, 23;
	st.local.u32 	[%rd1+24], %rd4659;
	and.b32  	%r1227, %r5803, 31;
	and.b32  	%r5804, %r5803, 224;
	add.s32 	%r5805, %r5804, -128;
	shr.u32 	%r5806, %r5805, 5;
	mul.wide.u32 	%rd2829, %r5806, 4;
	sub.s64 	%rd690, %rd1, %rd2829;
	ld.local.u32 	%r10464, [%rd690+24];
	ld.local.u32 	%r10465, [%rd690+20];
	setp.eq.s32 	%p781, %r1227, 0;
	@%p781 bra 	$L__BB0_785;
	shf.l.wrap.b32 	%r10464, %r10465, %r10464, %r1227;
	ld.local.u32 	%r5807, [%rd690+16];
	shf.l.wrap.b32 	%r10465, %r5807, %r10465, %r1227;
$L__BB0_785:
	shr.u32 	%r5808, %r10464, 30;
	shf.l.wrap.b32 	%r5809, %r10465, %r10464, 2;
	shl.b32 	%r5810, %r10465, 2;
	shr.u32 	%r5811, %r5809, 31;
	add.s32 	%r5812, %r5811, %r5808;
	neg.s32 	%r5813, %r5812;
	setp.lt.s32 	%p782, %r1224, 0;
	selp.b32 	%r10466, %r5813, %r5812, %p782;
	xor.b32  	%r5814, %r5809, %r1224;
	shr.s32 	%r5815, %r5809, 31;
	xor.b32  	%r5816, %r5815, %r5809;
	xor.b32  	%r5817, %r5815, %r5810;
	cvt.u64.u32 	%rd2830, %r5816;
	shl.b64 	%rd2831, %rd2830, 32;
	cvt.u64.u32 	%rd2832, %r5817;
	or.b64  	%rd2833, %rd2831, %rd2832;
	cvt.rn.f64.s64 	%fd195, %rd2833;
	mul.f64 	%fd196, %fd195, 0d3BF921FB54442D19;
	cvt.rn.f32.f64 	%f2865, %fd196;
	neg.f32 	%f2866, %f2865;
	setp.lt.s32 	%p783, %r5814, 0;
	selp.f32 	%f6267, %f2866, %f2865, %p783;
$L__BB0_786:
	add.s32 	%r5819, %r10466, 1;
	mul.rn.f32 	%f2868, %f6267, %f6267;
	and.b32  	%r5820, %r10466, 1;
	setp.eq.b32 	%p785, %r5820, 1;
	selp.f32 	%f2869, %f6267, 0f3F800000, %p785;
	fma.rn.f32 	%f2870, %f2868, %f2869, 0f00000000;
	fma.rn.f32 	%f2871, %f2868, 0f37CBAC00, 0fBAB607ED;
	selp.f32 	%f2872, 0fB94D4153, %f2871, %p785;
	selp.f32 	%f2873, 0f3C0885E4, 0f3D2AAABB, %p785;
	fma.rn.f32 	%f2874, %f2872, %f2868, %f2873;
	selp.f32 	%f2875, 0fBE2AAAA8, 0fBEFFFFFF, %p785;
	fma.rn.f32 	%f2876, %f2874, %f2868, %f2875;
	fma.rn.f32 	%f2877, %f2876, %f2870, %f2869;
	and.b32  	%r5821, %r5819, 2;
	setp.eq.s32 	%p786, %r5821, 0;
	mov.f32 	%f2878, 0f00000000;
	sub.f32 	%f2879, %f2878, %f2877;
	selp.f32 	%f2880, %f2877, %f2879, %p786;
	mul.f32 	%f407, %f403, %f2880;
	mov.u32 	%r10470, %r11218;
	mov.f32 	%f6268, %f6455;
	@%p760 bra 	$L__BB0_794;
	setp.neu.f32 	%p787, %f6, 0f7F800000;
	@%p787 bra 	$L__BB0_789;
	mov.f32 	%f2883, 0f00000000;
	mul.rn.f32 	%f6268, %f4, %f2883;
	mov.b32 	%r10470, 0;
	bra.uni 	$L__BB0_794;
$L__BB0_789:
	mov.b32 	%r1236, %f4;
	mov.b64 	%rd4662, 0;
	mov.b32 	%r10467, 0;
	mov.u64 	%rd4660, __cudart_i2opi_f;
	shl.b32 	%r5824, %r1236, 8;
	or.b32  	%r5825, %r5824, -2147483648;
	mov.u64 	%rd4661, %rd1;
$L__BB0_790:
	.pragma "nounroll";
	ld.global.nc.u32 	%r5823, [%rd4660];
	mad.wide.u32 	%rd2836, %r5823, %r5825, %rd4662;
	shr.u64 	%rd4662, %rd2836, 32;
	st.local.u32 	[%rd4661], %rd2836;
	add.s32 	%r10467, %r10467, 1;
	add.s64 	%rd4661, %rd4661, 4;
	add.s64 	%rd4660, %rd4660, 4;
	setp.ne.s32 	%p788, %r10467, 6;
	@%p788 bra 	$L__BB0_790;
	shr.u32 	%r5826, %r1236, 23;
	st.local.u32 	[%rd1+24], %rd4662;
	and.b32  	%r1239, %r5826, 31;
	and.b32  	%r5827, %r5826, 224;
	add.s32 	%r5828, %r5827, -128;
	shr.u32 	%r5829, %r5828, 5;
	mul.wide.u32 	%rd2837, %r5829, 4;
	sub.s64 	%rd697, %rd1, %rd2837;
	ld.local.u32 	%r10468, [%rd697+24];
	ld.local.u32 	%r10469, [%rd697+20];
	setp.eq.s32 	%p789, %r1239, 0;
	@%p789 bra 	$L__BB0_793;
	shf.l.wrap.b32 	%r10468, %r10469, %r10468, %r1239;
	ld.local.u32 	%r5830, [%rd697+16];
	shf.l.wrap.b32 	%r10469, %r5830, %r10469, %r1239;
$L__BB0_793:
	shr.u32 	%r5831, %r10468, 30;
	shf.l.wrap.b32 	%r5832, %r10469, %r10468, 2;
	shl.b32 	%r5833, %r10469, 2;
	shr.u32 	%r5834, %r5832, 31;
	add.s32 	%r5835, %r5834, %r5831;
	neg.s32 	%r5836, %r5835;
	setp.lt.s32 	%p790, %r1236, 0;
	selp.b32 	%r10470, %r5836, %r5835, %p790;
	xor.b32  	%r5837, %r5832, %r1236;
	shr.s32 	%r5838, %r5832, 31;
	xor.b32  	%r5839, %r5838, %r5832;
	xor.b32  	%r5840, %r5838, %r5833;
	cvt.u64.u32 	%rd2838, %r5839;
	shl.b64 	%rd2839, %rd2838, 32;
	cvt.u64.u32 	%rd2840, %r5840;
	or.b64  	%rd2841, %rd2839, %rd2840;
	cvt.rn.f64.s64 	%fd197, %rd2841;
	mul.f64 	%fd198, %fd197, 0d3BF921FB54442D19;
	cvt.rn.f32.f64 	%f2881, %fd198;
	neg.f32 	%f2882, %f2881;
	setp.lt.s32 	%p791, %r5837, 0;
	selp.f32 	%f6268, %f2882, %f2881, %p791;
$L__BB0_794:
	mul.rn.f32 	%f2884, %f6268, %f6268;
	and.b32  	%r5842, %r10470, 1;
	setp.eq.b32 	%p793, %r5842, 1;
	selp.f32 	%f2885, 0f3F800000, %f6268, %p793;
	fma.rn.f32 	%f2886, %f2884, %f2885, 0f00000000;
	fma.rn.f32 	%f2887, %f2884, 0f37CBAC00, 0fBAB607ED;
	selp.f32 	%f2888, %f2887, 0fB94D4153, %p793;
	selp.f32 	%f2889, 0f3D2AAABB, 0f3C0885E4, %p793;
	fma.rn.f32 	%f2890, %f2888, %f2884, %f2889;
	selp.f32 	%f2891, 0fBEFFFFFF, 0fBE2AAAA8, %p793;
	fma.rn.f32 	%f2892, %f2890, %f2884, %f2891;
	fma.rn.f32 	%f2893, %f2892, %f2886, %f2885;
	and.b32  	%r5843, %r10470, 2;
	setp.eq.s32 	%p794, %r5843, 0;
	mov.f32 	%f2894, 0f00000000;
	sub.f32 	%f2895, %f2894, %f2893;
	selp.f32 	%f411, %f2893, %f2895, %p794;
	mov.u32 	%r10474, %r11226;
	mov.f32 	%f6269, %f6457;
	@%p768 bra 	$L__BB0_802;
	setp.neu.f32 	%p795, %f20, 0f7F800000;
	@%p795 bra 	$L__BB0_797;
	mov.f32 	%f2898, 0f00000000;
	mul.rn.f32 	%f6269, %f18, %f2898;
	mov.b32 	%r10474, 0;
	bra.uni 	$L__BB0_802;
$L__BB0_797:
	mov.b32 	%r1248, %f18;
	mov.b64 	%rd4665, 0;
	mov.b32 	%r10471, 0;
	mov.u64 	%rd4663, __cudart_i2opi_f;
	shl.b32 	%r5846, %r1248, 8;
	or.b32  	%r5847, %r5846, -2147483648;
	mov.u64 	%rd4664, %rd1;
$L__BB0_798:
	.pragma "nounroll";
	ld.global.nc.u32 	%r5845, [%rd4663];
	mad.wide.u32 	%rd2844, %r5845, %r5847, %rd4665;
	shr.u64 	%rd4665, %rd2844, 32;
	st.local.u32 	[%rd4664], %rd2844;
	add.s32 	%r10471, %r10471, 1;
	add.s64 	%rd4664, %rd4664, 4;
	add.s64 	%rd4663, %rd4663, 4;
	setp.ne.s32 	%p796, %r10471, 6;
	@%p796 bra 	$L__BB0_798;
	shr.u32 	%r5848, %r1248, 23;
	st.local.u32 	[%rd1+24], %rd4665;
	and.b32  	%r1251, %r5848, 31;
	and.b32  	%r5849, %r5848, 224;
	add.s32 	%r5850, %r5849, -128;
	shr.u32 	%r5851, %r5850, 5;
	mul.wide.u32 	%rd2845, %r5851, 4;
	sub.s64 	%rd704, %rd1, %rd2845;
	ld.local.u32 	%r10472, [%rd704+24];
	ld.local.u32 	%r10473, [%rd704+20];
	setp.eq.s32 	%p797, %r1251, 0;
	@%p797 bra 	$L__BB0_801;
	shf.l.wrap.b32 	%r10472, %r10473, %r10472, %r1251;
	ld.local.u32 	%r5852, [%rd704+16];
	shf.l.wrap.b32 	%r10473, %r5852, %r10473, %r1251;
$L__BB0_801:
	shr.u32 	%r5853, %r10472, 30;
	shf.l.wrap.b32 	%r5854, %r10473, %r10472, 2;
	shl.b32 	%r5855, %r10473, 2;
	shr.u32 	%r5856, %r5854, 31;
	add.s32 	%r5857, %r5856, %r5853;
	neg.s32 	%r5858, %r5857;
	setp.lt.s32 	%p798, %r1248, 0;
	selp.b32 	%r10474, %r5858, %r5857, %p798;
	xor.b32  	%r5859, %r5854, %r1248;
	shr.s32 	%r5860, %r5854, 31;
	xor.b32  	%r5861, %r5860, %r5854;
	xor.b32  	%r5862, %r5860, %r5855;
	cvt.u64.u32 	%rd2846, %r5861;
	shl.b64 	%rd2847, %rd2846, 32;
	cvt.u64.u32 	%rd2848, %r5862;
	or.b64  	%rd2849, %rd2847, %rd2848;
	cvt.rn.f64.s64 	%fd199, %rd2849;
	mul.f64 	%fd200, %fd199, 0d3BF921FB54442D19;
	cvt.rn.f32.f64 	%f2896, %fd200;
	neg.f32 	%f2897, %f2896;
	setp.lt.s32 	%p799, %r5859, 0;
	selp.f32 	%f6269, %f2897, %f2896, %p799;
$L__BB0_802:
	add.s32 	%r5864, %r10474, 1;
	mul.rn.f32 	%f2899, %f6269, %f6269;
	and.b32  	%r5865, %r10474, 1;
	setp.eq.b32 	%p801, %r5865, 1;
	selp.f32 	%f2900, %f6269, 0f3F800000, %p801;
	fma.rn.f32 	%f2901, %f2899, %f2900, 0f00000000;
	fma.rn.f32 	%f2902, %f2899, 0f37CBAC00, 0fBAB607ED;
	selp.f32 	%f2903, 0fB94D4153, %f2902, %p801;
	selp.f32 	%f2904, 0f3C0885E4, 0f3D2AAABB, %p801;
	fma.rn.f32 	%f2905, %f2903, %f2899, %f2904;
	selp.f32 	%f2906, 0fBE2AAAA8, 0fBEFFFFFF, %p801;
	fma.rn.f32 	%f2907, %f2905, %f2899, %f2906;
	fma.rn.f32 	%f2908, %f2907, %f2901, %f2900;
	and.b32  	%r5866, %r5864, 2;
	setp.eq.s32 	%p802, %r5866, 0;
	mov.f32 	%f2909, 0f00000000;
	sub.f32 	%f2910, %f2909, %f2908;
	selp.f32 	%f2911, %f2908, %f2910, %p802;
	mul.f32 	%f2912, %f411, 0f41700000;
	mul.f32 	%f415, %f2912, %f2911;
	mov.u32 	%r10478, %r11230;
	mov.f32 	%f6270, %f6458;
	@%p776 bra 	$L__BB0_810;
	setp.neu.f32 	%p803, %f27, 0f7F800000;
	@%p803 bra 	$L__BB0_805;
	mov.f32 	%f2915, 0f00000000;
	mul.rn.f32 	%f6270, %f25, %f2915;
	mov.b32 	%r10478, 0;
	bra.uni 	$L__BB0_810;
$L__BB0_805:
	mov.b32 	%r1260, %f25;
	mov.b64 	%rd4668, 0;
	mov.b32 	%r10475, 0;
	mov.u64 	%rd4666, __cudart_i2opi_f;
	shl.b32 	%r5869, %r1260, 8;
	or.b32  	%r5870, %r5869, -2147483648;
	mov.u64 	%rd4667, %rd1;
$L__BB0_806:
	.pragma "nounroll";
	ld.global.nc.u32 	%r5868, [%rd4666];
	mad.wide.u32 	%rd2852, %r5868, %r5870, %rd4668;
	shr.u64 	%rd4668, %rd2852, 32;
	st.local.u32 	[%rd4667], %rd2852;
	add.s32 	%r10475, %r10475, 1;
	add.s64 	%rd4667, %rd4667, 4;
	add.s64 	%rd4666, %rd4666, 4;
	setp.ne.s32 	%p804, %r10475, 6;
	@%p804 bra 	$L__BB0_806;
	shr.u32 	%r5871, %r1260, 23;
	st.local.u32 	[%rd1+24], %rd4668;
	and.b32  	%r1263, %r5871, 31;
	and.b32  	%r5872, %r5871, 224;
	add.s32 	%r5873, %r5872, -128;
	shr.u32 	%r5874, %r5873, 5;
	mul.wide.u32 	%rd2853, %r5874, 4;
	sub.s64 	%rd711, %rd1, %rd2853;
	ld.local.u32 	%r10476, [%rd711+24];
	ld.local.u32 	%r10477, [%rd711+20];
	setp.eq.s32 	%p805, %r1263, 0;
	@%p805 bra 	$L__BB0_809;
	shf.l.wrap.b32 	%r10476, %r10477, %r10476, %r1263;
	ld.local.u32 	%r5875, [%rd711+16];
	shf.l.wrap.b32 	%r10477, %r5875, %r10477, %r1263;
$L__BB0_809:
	shr.u32 	%r5876, %r10476, 30;
	shf.l.wrap.b32 	%r5877, %r10477, %r10476, 2;
	shl.b32 	%r5878, %r10477, 2;
	shr.u32 	%r5879, %r5877, 31;
	add.s32 	%r5880, %r5879, %r5876;
	neg.s32 	%r5881, %r5880;
	setp.lt.s32 	%p806, %r1260, 0;
	selp.b32 	%r10478, %r5881, %r5880, %p806;
	xor.b32  	%r5882, %r5877, %r1260;
	shr.s32 	%r5883, %r5877, 31;
	xor.b32  	%r5884, %r5883, %r5877;
	xor.b32  	%r5885, %r5883, %r5878;
	cvt.u64.u32 	%rd2854, %r5884;
	shl.b64 	%rd2855, %rd2854, 32;
	cvt.u64.u32 	%rd2856, %r5885;
	or.b64  	%rd2857, %rd2855, %rd2856;
	cvt.rn.f64.s64 	%fd201, %rd2857;
	mul.f64 	%fd202, %fd201, 0d3BF921FB54442D19;
	cvt.rn.f32.f64 	%f2913, %fd202;
	neg.f32 	%f2914, %f2913;
	setp.lt.s32 	%p807, %r5882, 0;
	selp.f32 	%f6270, %f2914, %f2913, %p807;
$L__BB0_810:
	add.s32 	%r5887, %r10478, 1;
	mul.rn.f32 	%f2916, %f6270, %f6270;
	and.b32  	%r5888, %r10478, 1;
	setp.eq.b32 	%p809, %r5888, 1;
	selp.f32 	%f2917, %f6270, 0f3F800000, %p809;
	fma.rn.f32 	%f2918, %f2916, %f2917, 0f00000000;
	fma.rn.f32 	%f2919, %f2916, 0f37CBAC00, 0fBAB607ED;
	selp.f32 	%f2920, 0fB94D4153, %f2919, %p809;
	selp.f32 	%f2921, 0f3C0885E4, 0f3D2AAABB, %p809;
	fma.rn.f32 	%f2922, %f2920, %f2916, %f2921;
	selp.f32 	%f2923, 0fBE2AAAA8, 0fBEFFFFFF, %p809;
	fma.rn.f32 	%f2924, %f2922, %f2916, %f2923;
	fma.rn.f32 	%f2925, %f2924, %f2918, %f2917;
	and.b32  	%r5889, %r5887, 2;
	setp.eq.s32 	%p810, %r5889, 0;
	mov.f32 	%f2926, 0f00000000;
	sub.f32 	%f2927, %f2926, %f2925;
	selp.f32 	%f2928, %f2925, %f2927, %p810;
	mul.f32 	%f2929, %f415, %f2928;
	sub.f32 	%f419, %f407, %f2929;
	mov.u32 	%r10482, %r11222;
	mov.f32 	%f6271, %f6456;
	@%p752 bra 	$L__BB0_818;
	setp.neu.f32 	%p811, %f13, 0f7F800000;
	@%p811 bra 	$L__BB0_813;
	mov.f32 	%f2932, 0f00000000;
	mul.rn.f32 	%f6271, %f11, %f2932;
	mov.b32 	%r10482, 0;
	bra.uni 	$L__BB0_818;
$L__BB0_813:
	mov.b32 	%r1272, %f11;
	mov.b64 	%rd4671, 0;
	mov.b32 	%r10479, 0;
	mov.u64 	%rd4669, __cudart_i2opi_f;
	shl.b32 	%r5892, %r1272, 8;
	or.b32  	%r5893, %r5892, -2147483648;
	mov.u64 	%rd4670, %rd1;
$L__BB0_814:
	.pragma "nounroll";
	ld.global.nc.u32 	%r5891, [%rd4669];
	mad.wide.u32 	%rd2860, %r5891, %r5893, %rd4671;
	shr.u64 	%rd4671, %rd2860, 32;
	st.local.u32 	[%rd4670], %rd2860;
	add.s32 	%r10479, %r10479, 1;
	add.s64 	%rd4670, %rd4670, 4;
	add.s64 	%rd4669, %rd4669, 4;
	setp.ne.s32 	%p812, %r10479, 6;
	@%p812 bra 	$L__BB0_814;
	shr.u32 	%r5894, %r1272, 23;
	st.local.u32 	[%rd1+24], %rd4671;
	and.b32  	%r1275, %r5894, 31;
	and.b32  	%r5895, %r5894, 224;
	add.s32 	%r5896, %r5895, -128;
	shr.u32 	%r5897, %r5896, 5;
	mul.wide.u32 	%rd2861, %r5897, 4;
	sub.s64 	%rd718, %rd1, %rd2861;
	ld.local.u32 	%r10480, [%rd718+24];
	ld.local.u32 	%r10481, [%rd718+20];
	setp.eq.s32 	%p813, %r1275, 0;
	@%p813 bra 	$L__BB0_817;
	shf.l.wrap.b32 	%r10480, %r10481, %r10480, %r1275;
	ld.local.u32 	%r5898, [%rd718+16];
	shf.l.wrap.b32 	%r10481, %r5898, %r10481, %r1275;
$L__BB0_817:
	shr.u32 	%r5899, %r10480, 30;
	shf.l.wrap.b32 	%r5900, %r10481, %r10480, 2;
	shl.b32 	%r5901, %r10481, 2;
	shr.u32 	%r5902, %r5900, 31;
	add.s32 	%r5903, %r5902, %r5899;
	neg.s32 	%r5904, %r5903;
	setp.lt.s32 	%p814, %r1272, 0;
	selp.b32 	%r10482, %r5904, %r5903, %p814;
	xor.b32  	%r5905, %r5900, %r1272;
	shr.s32 	%r5906, %r5900, 31;
	xor.b32  	%r5907, %r5906, %r5900;
	xor.b32  	%r5908, %r5906, %r5901;
	cvt.u64.u32 	%rd2862, %r5907;
	shl.b64 	%rd2863, %rd2862, 32;
	cvt.u64.u32 	%rd2864, %r5908;
	or.b64  	%rd2865, %rd2863, %rd2864;
	cvt.rn.f64.s64 	%fd203, %rd2865;
	mul.f64 	%fd204, %fd203, 0d3BF921FB54442D19;
	cvt.rn.f32.f64 	%f2930, %fd204;
	neg.f32 	%f2931, %f2930;
	setp.lt.s32 	%p815, %r5905, 0;
	selp.f32 	%f6271, %f2931, %f2930, %p815;
$L__BB0_818:
	mul.rn.f32 	%f2933, %f6271, %f6271;
	and.b32  	%r5910, %r10482, 1;
	setp.eq.b32 	%p817, %r5910, 1;
	selp.f32 	%f2934, 0f3F800000, %f6271, %p817;
	fma.rn.f32 	%f2935, %f2933, %f2934, 0f00000000;
	fma.rn.f32 	%f2936, %f2933, 0f37CBAC00, 0fBAB607ED;
	selp.f32 	%f2937, %f2936, 0fB94D4153, %p817;
	selp.f32 	%f2938, 0f3D2AAABB, 0f3C0885E4, %p817;
	fma.rn.f32 	%f2939, %f2937, %f2933, %f2938;
	selp.f32 	%f2940, 0fBEFFFFFF, 0fBE2AAAA8, %p817;
	fma.rn.f32 	%f2941, %f2939, %f2933, %f2940;
	fma.rn.f32 	%f2942, %f2941, %f2935, %f2934;
	and.b32  	%r5911, %r10482, 2;
	setp.eq.s32 	%p818, %r5911, 0;
	mov.f32 	%f2943, 0f00000000;
	sub.f32 	%f2944, %f2943, %f2942;
	selp.f32 	%f423, %f2942, %f2944, %p818;
	mov.u32 	%r10486, %r11226;
	mov.f32 	%f6272, %f6457;
	@%p768 bra 	$L__BB0_826;
	setp.neu.f32 	%p819, %f20, 0f7F800000;
	@%p819 bra 	$L__BB0_821;
	mov.f32 	%f2947, 0f00000000;
	mul.rn.f32 	%f6272, %f18, %f2947;
	mov.b32 	%r10486, 0;
	bra.uni 	$L__BB0_826;
$L__BB0_821:
	mov.b32 	%r1284, %f18;
	mov.b64 	%rd4674, 0;
	mov.b32 	%r10483, 0;
	mov.u64 	%rd4672, __cudart_i2opi_f;
	shl.b32 	%r5914, %r1284, 8;
	or.b32  	%r5915, %r5914, -2147483648;
	mov.u64 	%rd4673, %rd1;
$L__BB0_822:
	.pragma "nounroll";
	ld.global.nc.u32 	%r5913, [%rd4672];
	mad.wide.u32 	%rd2868, %r5913, %r5915, %rd4674;
	shr.u64 	%rd4674, %rd2868, 32;
	st.local.u32 	[%rd4673], %rd2868;
	add.s32 	%r10483, %r10483, 1;
	add.s64 	%rd4673, %rd4673, 4;
	add.s64 	%rd4672, %rd4672, 4;
	setp.ne.s32 	%p820, %r10483, 6;
	@%p820 bra 	$L__BB0_822;
	shr.u32 	%r5916, %r1284, 23;
	st.local.u32 	[%rd1+24], %rd4674;
	and.b32  	%r1287, %r5916, 31;
	and.b32  	%r5917, %r5916, 224;
	add.s32 	%r5918, %r5917, -128;
	shr.u32 	%r5919, %r5918, 5;
	mul.wide.u32 	%rd2869, %r5919, 4;
	sub.s64 	%rd725, %rd1, %rd2869;
	ld.local.u32 	%r10484, [%rd725+24];
	ld.local.u32 	%r10485, [%rd725+20];
	setp.eq.s32 	%p821, %r1287, 0;
	@%p821 bra 	$L__BB0_825;
	shf.l.wrap.b32 	%r10484, %r10485, %r10484, %r1287;
	ld.local.u32 	%r5920, [%rd725+16];
	shf.l.wrap.b32 	%r10485, %r5920, %r10485, %r1287;
$L__BB0_825:
	shr.u32 	%r5921, %r10484, 30;
	shf.l.wrap.b32 	%r5922, %r10485, %r10484, 2;
	shl.b32 	%r5923, %r10485, 2;
	shr.u32 	%r5924, %r5922, 31;
	add.s32 	%r5925, %r5924, %r5921;
	neg.s32 	%r5926, %r5925;
	setp.lt.s32 	%p822, %r1284, 0;
	selp.b32 	%r10486, %r5926, %r5925, %p822;
	xor.b32  	%r5927, %r5922, %r1284;
	shr.s32 	%r5928, %r5922, 31;
	xor.b32  	%r5929, %r5928, %r5922;
	xor.b32  	%r5930, %r5928, %r5923;
	cvt.u64.u32 	%rd2870, %r5929;
	shl.b64 	%rd2871, %rd2870, 32;
	cvt.u64.u32 	%rd2872, %r5930;
	or.b64  	%rd2873, %rd2871, %rd2872;
	cvt.rn.f64.s64 	%fd205, %rd2873;
	mul.f64 	%fd206, %fd205, 0d3BF921FB54442D19;
	cvt.rn.f32.f64 	%f2945, %fd206;
	neg.f32 	%f2946, %f2945;
	setp.lt.s32 	%p823, %r5927, 0;
	selp.f32 	%f6272, %f2946, %f2945, %p823;
$L__BB0_826:
	mul.rn.f32 	%f2948, %f6272, %f6272;
	and.b32  	%r5932, %r10486, 1;
	setp.eq.b32 	%p825, %r5932, 1;
	selp.f32 	%f2949, 0f3F800000, %f6272, %p825;
	fma.rn.f32 	%f2950, %f2948, %f2949, 0f00000000;
	fma.rn.f32 	%f2951, %f2948, 0f37CBAC00, 0fBAB607ED;
	selp.f32 	%f2952, %f2951, 0fB94D4153, %p825;
	selp.f32 	%f2953, 0f3D2AAABB, 0f3C0885E4, %p825;
	fma.rn.f32 	%f2954, %f2952, %f2948, %f2953;
	selp.f32 	%f2955, 0fBEFFFFFF, 0fBE2AAAA8, %p825;
	fma.rn.f32 	%f2956, %f2954, %f2948, %f2955;
	fma.rn.f32 	%f2957, %f2956, %f2950, %f2949;
	and.b32  	%r5933, %r10486, 2;
	setp.eq.s32 	%p826, %r5933, 0;
	mov.f32 	%f2958, 0f00000000;
	sub.f32 	%f2959, %f2958, %f2957;
	selp.f32 	%f2960, %f2957, %f2959, %p826;
	mul.f32 	%f2961, %f423, 0f40400000;
	mul.f32 	%f427, %f2961, %f2960;
	mov.u32 	%r10490, %r11230;
	mov.f32 	%f6273, %f6458;
	@%p776 bra 	$L__BB0_834;
	setp.neu.f32 	%p827, %f27, 0f7F800000;
	@%p827 bra 	$L__BB0_829;
	mov.f32 	%f2964, 0f00000000;
	mul.rn.f32 	%f6273, %f25, %f2964;
	mov.b32 	%r10490, 0;
	bra.uni 	$L__BB0_834;
$L__BB0_829:
	mov.b32 	%r1296, %f25;
	mov.b64 	%rd4677, 0;
	mov.b32 	%r10487, 0;
	mov.u64 	%rd4675, __cudart_i2opi_f;
	shl.b32 	%r5936, %r1296, 8;
	or.b32  	%r5937, %r5936, -2147483648;
	mov.u64 	%rd4676, %rd1;
$L__BB0_830:
	.pragma "nounroll";
	ld.global.nc.u32 	%r5935, [%rd4675];
	mad.wide.u32 	%rd2876, %r5935, %r5937, %rd4677;
	shr.u64 	%rd4677, %rd2876, 32;
	st.local.u32 	[%rd4676], %rd2876;
	add.s32 	%r10487, %r10487, 1;
	add.s64 	%rd4676, %rd4676, 4;
	add.s64 	%rd4675, %rd4675, 4;
	setp.ne.s32 	%p828, %r10487, 6;
	@%p828 bra 	$L__BB0_830;
	shr.u32 	%r5938, %r1296, 23;
	st.local.u32 	[%rd1+24], %rd4677;
	and.b32  	%r1299, %r5938, 31;
	and.b32  	%r5939, %r5938, 224;
	add.s32 	%r5940, %r5939, -128;
	shr.u32 	%r5941, %r5940, 5;
	mul.wide.u32 	%rd2877, %r5941, 4;
	sub.s64 	%rd732, %rd1, %rd2877;
	ld.local.u32 	%r10488, [%rd732+24];
	ld.local.u32 	%r10489, [%rd732+20];
	setp.eq.s32 	%p829, %r1299, 0;
	@%p829 bra 	$L__BB0_833;
	shf.l.wrap.b32 	%r10488, %r10489, %r10488, %r1299;
	ld.local.u32 	%r5942, [%rd732+16];
	shf.l.wrap.b32 	%r10489, %r5942, %r10489, %r1299;
$L__BB0_833:
	shr.u32 	%r5943, %r10488, 30;
	shf.l.wrap.b32 	%r5944, %r10489, %r10488, 2;
	shl.b32 	%r5945, %r10489, 2;
	shr.u32 	%r5946, %r5944, 31;
	add.s32 	%r5947, %r5946, %r5943;
	neg.s32 	%r5948, %r5947;
	setp.lt.s32 	%p830, %r1296, 0;
	selp.b32 	%r10490, %r5948, %r5947, %p830;
	xor.b32  	%r5949, %r5944, %r1296;
	shr.s32 	%r5950, %r5944, 31;
	xor.b32  	%r5951, %r5950, %r5944;
	xor.b32  	%r5952, %r5950, %r5945;
	cvt.u64.u32 	%rd2878, %r5951;
	shl.b64 	%rd2879, %rd2878, 32;
	cvt.u64.u32 	%rd2880, %r5952;
	or.b64  	%rd2881, %rd2879, %rd2880;
	cvt.rn.f64.s64 	%fd207, %rd2881;
	mul.f64 	%fd208, %fd207, 0d3BF921FB54442D19;
	cvt.rn.f32.f64 	%f2962, %fd208;
	neg.f32 	%f2963, %f2962;
	setp.lt.s32 	%p831, %r5949, 0;
	selp.f32 	%f6273, %f2963, %f2962, %p831;
$L__BB0_834:
	mul.rn.f32 	%f2965, %f6273, %f6273;
	and.b32  	%r5954, %r10490, 1;
	setp.eq.b32 	%p833, %r5954, 1;
	selp.f32 	%f2966, 0f3F800000, %f6273, %p833;
	fma.rn.f32 	%f2967, %f2965, %f2966, 0f00000000;
	fma.rn.f32 	%f2968, %f2965, 0f37CBAC00, 0fBAB607ED;
	selp.f32 	%f2969, %f2968, 0fB94D4153, %p833;
	selp.f32 	%f2970, 0f3D2AAABB, 0f3C0885E4, %p833;
	fma.rn.f32 	%f2971, %f2969, %f2965, %f2970;
	selp.f32 	%f2972, 0fBEFFFFFF, 0fBE2AAAA8, %p833;
	fma.rn.f32 	%f2973, %f2971, %f2965, %f2972;
	fma.rn.f32 	%f2974, %f2973, %f2967, %f2966;
	and.b32  	%r5955, %r10490, 2;
	setp.eq.s32 	%p834, %r5955, 0;
	mov.f32 	%f2975, 0f00000000;
	sub.f32 	%f2976, %f2975, %f2974;
	selp.f32 	%f2977, %f2974, %f2976, %p834;
	mul.f32 	%f431, %f427, %f2977;
	mov.u32 	%r10494, %r11218;
	mov.f32 	%f6274, %f6455;
	@%p760 bra 	$L__BB0_842;
	setp.neu.f32 	%p835, %f6, 0f7F800000;
	@%p835 bra 	$L__BB0_837;
	mov.f32 	%f2980, 0f00000000;
	mul.rn.f32 	%f6274, %f4, %f2980;
	mov.b32 	%r10494, 0;
	bra.uni 	$L__BB0_842;
$L__BB0_837:
	mov.b32 	%r1308, %f4;
	mov.b64 	%rd4680, 0;
	mov.b32 	%r10491, 0;
	mov.u64 	%rd4678, __cudart_i2opi_f;
	shl.b32 	%r5958, %r1308, 8;
	or.b32  	%r5959, %r5958, -2147483648;
	mov.u64 	%rd4679, %rd1;
$L__BB0_838:
	.pragma "nounroll";
	ld.global.nc.u32 	%r5957, [%rd4678];
	mad.wide.u32 	%rd2884, %r5957, %r5959, %rd4680;
	shr.u64 	%rd4680, %rd2884, 32;
	st.local.u32 	[%rd4679], %rd2884;
	add.s32 	%r10491, %r10491, 1;
	add.s64 	%rd4679, %rd4679, 4;
	add.s64 	%rd4678, %rd4678, 4;
	setp.ne.s32 	%p836, %r10491, 6;
	@%p836 bra 	$L__BB0_838;
	shr.u32 	%r5960, %r1308, 23;
	st.local.u32 	[%rd1+24], %rd4680;
	and.b32  	%r1311, %r5960, 31;
	and.b32  	%r5961, %r5960, 224;
	add.s32 	%r5962, %r5961, -128;
	shr.u32 	%r5963, %r5962, 5;
	mul.wide.u32 	%rd2885, %r5963, 4;
	sub.s64 	%rd739, %rd1, %rd2885;
	ld.local.u32 	%r10492, [%rd739+24];
	ld.local.u32 	%r10493, [%rd739+20];
	setp.eq.s32 	%p837, %r1311, 0;
	@%p837 bra 	$L__BB0_841;
	shf.l.wrap.b32 	%r10492, %r10493, %r10492, %r1311;
	ld.local.u32 	%r5964, [%rd739+16];
	shf.l.wrap.b32 	%r10493, %r5964, %r10493, %r1311;
$L__BB0_841:
	shr.u32 	%r5965, %r10492, 30;
	shf.l.wrap.b32 	%r5966, %r10493, %r10492, 2;
	shl.b32 	%r5967, %r10493, 2;
	shr.u32 	%r5968, %r5966, 31;
	add.s32 	%r5969, %r5968, %r5965;
	neg.s32 	%r5970, %r5969;
	setp.lt.s32 	%p838, %r1308, 0;
	selp.b32 	%r10494, %r5970, %r5969, %p838;
	xor.b32  	%r5971, %r5966, %r1308;
	shr.s32 	%r5972, %r5966, 31;
	xor.b32  	%r5973, %r5972, %r5966;
	xor.b32  	%r5974, %r5972, %r5967;
	cvt.u64.u32 	%rd2886, %r5973;
	shl.b64 	%rd2887, %rd2886, 32;
	cvt.u64.u32 	%rd2888, %r5974;
	or.b64  	%rd2889, %rd2887, %rd2888;
	cvt.rn.f64.s64 	%fd209, %rd2889;
	mul.f64 	%fd210, %fd209, 0d3BF921FB54442D19;
	cvt.rn.f32.f64 	%f2978, %fd210;
	neg.f32 	%f2979, %f2978;
	setp.lt.s32 	%p839, %r5971, 0;
	selp.f32 	%f6274, %f2979, %f2978, %p839;
$L__BB0_842:
	add.s32 	%r5976, %r10494, 1;
	mul.rn.f32 	%f2981, %f6274, %f6274;
	and.b32  	%r5977, %r10494, 1;
	setp.eq.b32 	%p841, %r5977, 1;
	selp.f32 	%f2982, %f6274, 0f3F800000, %p841;
	fma.rn.f32 	%f2983, %f2981, %f2982, 0f00000000;
	fma.rn.f32 	%f2984, %f2981, 0f37CBAC00, 0fBAB607ED;
	selp.f32 	%f2985, 0fB94D4153, %f2984, %p841;
	selp.f32 	%f2986, 0f3C0885E4, 0f3D2AAABB, %p841;
	fma.rn.f32 	%f2987, %f2985, %f2981, %f2986;
	selp.f32 	%f2988, 0fBE2AAAA8, 0fBEFFFFFF, %p841;
	fma.rn.f32 	%f2989, %f2987, %f2981, %f2988;
	fma.rn.f32 	%f2990, %f2989, %f2983, %f2982;
	and.b32  	%r5978, %r5976, 2;
	setp.eq.s32 	%p842, %r5978, 0;
	mov.f32 	%f2991, 0f00000000;
	sub.f32 	%f2992, %f2991, %f2990;
	selp.f32 	%f2993, %f2990, %f2992, %p842;
	mul.f32 	%f435, %f431, %f2993;
	mov.u32 	%r10498, %r11226;
	mov.f32 	%f6275, %f6457;
	@%p768 bra 	$L__BB0_850;
	setp.neu.f32 	%p843, %f20, 0f7F800000;
	@%p843 bra 	$L__BB0_845;
	mov.f32 	%f2996, 0f00000000;
	mul.rn.f32 	%f6275, %f18, %f2996;
	mov.b32 	%r10498, 0;
	bra.uni 	$L__BB0_850;
$L__BB0_845:
	mov.b32 	%r1320, %f18;
	mov.b64 	%rd4683, 0;
	mov.b32 	%r10495, 0;
	mov.u64 	%rd4681, __cudart_i2opi_f;
	shl.b32 	%r5981, %r1320, 8;
	or.b32  	%r5982, %r5981, -2147483648;
	mov.u64 	%rd4682, %rd1;
$L__BB0_846:
	.pragma "nounroll";
	ld.global.nc.u32 	%r5980, [%rd4681];
	mad.wide.u32 	%rd2892, %r5980, %r5982, %rd4683;
	shr.u64 	%rd4683, %rd2892, 32;
	st.local.u32 	[%rd4682], %rd2892;
	add.s32 	%r10495, %r10495, 1;
	add.s64 	%rd4682, %rd4682, 4;
	add.s64 	%rd4681, %rd4681, 4;
	setp.ne.s32 	%p844, %r10495, 6;
	@%p844 bra 	$L__BB0_846;
	shr.u32 	%r5983, %r1320, 23;
	st.local.u32 	[%rd1+24], %rd4683;
	and.b32  	%r1323, %r5983, 31;
	and.b32  	%r5984, %r5983, 224;
	add.s32 	%r5985, %r5984, -128;
	shr.u32 	%r5986, %r5985, 5;
	mul.wide.u32 	%rd2893, %r5986, 4;
	sub.s64 	%rd746, %rd1, %rd2893;
	ld.local.u32 	%r10496, [%rd746+24];
	ld.local.u32 	%r10497, [%rd746+20];
	setp.eq.s32 	%p845, %r1323, 0;
	@%p845 bra 	$L__BB0_849;
	shf.l.wrap.b32 	%r10496, %r10497, %r10496, %r1323;
	ld.local.u32 	%r5987, [%rd746+16];
	shf.l.wrap.b32 	%r10497, %r5987, %r10497, %r1323;
$L__BB0_849:
	shr.u32 	%r5988, %r10496, 30;
	shf.l.wrap.b32 	%r5989, %r10497, %r10496, 2;
	shl.b32 	%r5990, %r10497, 2;
	shr.u32 	%r5991, %r5989, 31;
	add.s32 	%r5992, %r5991, %r5988;
	neg.s32 	%r5993, %r5992;
	setp.lt.s32 	%p846, %r1320, 0;
	selp.b32 	%r10498, %r5993, %r5992, %p846;
	xor.b32  	%r5994, %r5989, %r1320;
	shr.s32 	%r5995, %r5989, 31;
	xor.b32  	%r5996, %r5995, %r5989;
	xor.b32  	%r5997, %r5995, %r5990;
	cvt.u64.u32 	%rd2894, %r5996;
	shl.b64 	%rd2895, %rd2894, 32;
	cvt.u64.u32 	%rd2896, %r5997;
	or.b64  	%rd2897, %rd2895, %rd2896;
	cvt.rn.f64.s64 	%fd211, %rd2897;
	mul.f64 	%fd212, %fd211, 0d3BF921FB54442D19;
	cvt.rn.f32.f64 	%f2994, %fd212;
	neg.f32 	%f2995, %f2994;
	setp.lt.s32 	%p847, %r5994, 0;
	selp.f32 	%f6275, %f2995, %f2994, %p847;
$L__BB0_850:
	add.s32 	%r5999, %r10498, 1;
	mul.rn.f32 	%f2997, %f6275, %f6275;
	and.b32  	%r6000, %r10498, 1;
	setp.eq.b32 	%p849, %r6000, 1;
	selp.f32 	%f2998, %f6275, 0f3F800000, %p849;
	fma.rn.f32 	%f2999, %f2997, %f2998, 0f00000000;
	fma.rn.f32 	%f3000, %f2997, 0f37CBAC00, 0fBAB607ED;
	selp.f32 	%f3001, 0fB94D4153, %f3000, %p849;
	selp.f32 	%f3002, 0f3C0885E4, 0f3D2AAABB, %p849;
	fma.rn.f32 	%f3003, %f3001, %f2997, %f3002;
	selp.f32 	%f3004, 0fBE2AAAA8, 0fBEFFFFFF, %p849;
	fma.rn.f32 	%f3005, %f3003, %f2997, %f3004;
	fma.rn.f32 	%f3006, %f3005, %f2999, %f2998;
	and.b32  	%r6001, %r5999, 2;
	setp.eq.s32 	%p850, %r6001, 0;
	mov.f32 	%f3007, 0f00000000;
	sub.f32 	%f3008, %f3007, %f3006;
	selp.f32 	%f3009, %f3006, %f3008, %p850;
	mul.f32 	%f439, %f435, %f3009;
	mov.u32 	%r10502, %r11230;
	mov.f32 	%f6276, %f6458;
	@%p776 bra 	$L__BB0_858;
	setp.neu.f32 	%p851, %f27, 0f7F800000;
	@%p851 bra 	$L__BB0_853;
	mov.f32 	%f3012, 0f00000000;
	mul.rn.f32 	%f6276, %f25, %f3012;
	mov.b32 	%r10502, 0;
	bra.uni 	$L__BB0_858;
$L__BB0_853:
	mov.b32 	%r1332, %f25;
	mov.b64 	%rd4686, 0;
	mov.b32 	%r10499, 0;
	mov.u64 	%rd4684, __cudart_i2opi_f;
	shl.b32 	%r6004, %r1332, 8;
	or.b32  	%r6005, %r6004, -2147483648;
	mov.u64 	%rd4685, %rd1;
$L__BB0_854:
	.pragma "nounroll";
	ld.global.nc.u32 	%r6003, [%rd4684];
	mad.wide.u32 	%rd2900, %r6003, %r6005, %rd4686;
	shr.u64 	%rd4686, %rd2900, 32;
	st.local.u32 	[%rd4685], %rd2900;
	add.s32 	%r10499, %r10499, 1;
	add.s64 	%rd4685, %rd4685, 4;
	add.s64 	%rd4684, %rd4684, 4;
	setp.ne.s32 	%p852, %r10499, 6;
	@%p852 bra 	$L__BB0_854;
	shr.u32 	%r6006, %r1332, 23;
	st.local.u32 	[%rd1+24], %rd4686;
	and.b32  	%r1335, %r6006, 31;
	and.b32  	%r6007, %r6006, 224;
	add.s32 	%r6008, %r6007, -128;
	shr.u32 	%r6009, %r6008, 5;
	mul.wide.u32 	%rd2901, %r6009, 4;
	sub.s64 	%rd753, %rd1, %rd2901;
	ld.local.u32 	%r10500, [%rd753+24];
	ld.local.u32 	%r10501, [%rd753+20];
	setp.eq.s32 	%p853, %r1335, 0;
	@%p853 bra 	$L__BB0_857;
	shf.l.wrap.b32 	%r10500, %r10501, %r10500, %r1335;
	ld.local.u32 	%r6010, [%rd753+16];
	shf.l.wrap.b32 	%r10501, %r6010, %r10501, %r1335;
$L__BB0_857:
	shr.u32 	%r6011, %r10500, 30;
	shf.l.wrap.b32 	%r6012, %r10501, %r10500, 2;
	shl.b32 	%r6013, %r10501, 2;
	shr.u32 	%r6014, %r6012, 31;
	add.s32 	%r6015, %r6014, %r6011;
	neg.s32 	%r6016, %r6015;
	setp.lt.s32 	%p854, %r1332, 0;
	selp.b32 	%r10502, %r6016, %r6015, %p854;
	xor.b32  	%r6017, %r6012, %r1332;
	shr.s32 	%r6018, %r6012, 31;
	xor.b32  	%r6019, %r6018, %r6012;
	xor.b32  	%r6020, %r6018, %r6013;
	cvt.u64.u32 	%rd2902, %r6019;
	shl.b64 	%rd2903, %rd2902, 32;
	cvt.u64.u32 	%rd2904, %r6020;
	or.b64  	%rd2905, %rd2903, %rd2904;
	cvt.rn.f64.s64 	%fd213, %rd2905;
	mul.f64 	%fd214, %fd213, 0d3BF921FB54442D19;
	cvt.rn.f32.f64 	%f3010, %fd214;
	neg.f32 	%f3011, %f3010;
	setp.lt.s32 	%p855, %r6017, 0;
	selp.f32 	%f6276, %f3011, %f3010, %p855;
$L__BB0_858:
	add.s32 	%r6022, %r10502, 1;
	mul.rn.f32 	%f3013, %f6276, %f6276;
	and.b32  	%r6023, %r10502, 1;
	setp.eq.b32 	%p857, %r6023, 1;
	selp.f32 	%f3014, %f6276, 0f3F800000, %p857;
	fma.rn.f32 	%f3015, %f3013, %f3014, 0f00000000;
	fma.rn.f32 	%f3016, %f3013, 0f37CBAC00, 0fBAB607ED;
	selp.f32 	%f3017, 0fB94D4153, %f3016, %p857;
	selp.f32 	%f3018, 0f3C0885E4, 0f3D2AAABB, %p857;
	fma.rn.f32 	%f3019, %f3017, %f3013, %f3018;
	selp.f32 	%f3020, 0fBE2AAAA8, 0fBEFFFFFF, %p857;
	fma.rn.f32 	%f3021, %f3019, %f3013, %f3020;
	fma.rn.f32 	%f3022, %f3021, %f3015, %f3014;
	and.b32  	%r6024, %r6022, 2;
	setp.eq.s32 	%p858, %r6024, 0;
	mov.f32 	%f3023, 0f00000000;
	sub.f32 	%f3024, %f3023, %f3022;
	selp.f32 	%f3025, %f3022, %f3024, %p858;
	fma.rn.f32 	%f443, %f439, %f3025, %f419;
	mov.u32 	%r10506, %r11222;
	mov.f32 	%f6277, %f6456;
	@%p752 bra 	$L__BB0_866;
	setp.neu.f32 	%p859, %f13, 0f7F800000;
	@%p859 bra 	$L__BB0_861;
	mov.f32 	%f3028, 0f00000000;
	mul.rn.f32 	%f6277, %f11, %f3028;
	mov.b32 	%r10506, 0;
	bra.uni 	$L__BB0_866;
$L__BB0_861:
	mov.b32 	%r1344, %f11;
	mov.b64 	%rd4689, 0;
	mov.b32 	%r10503, 0;
	mov.u64 	%rd4687, __cudart_i2opi_f;
	shl.b32 	%r6027, %r1344, 8;
	or.b32  	%r6028, %r6027, -2147483648;
	mov.u64 	%rd4688, %rd1;
$L__BB0_862:
	.pragma "nounroll";
	ld.global.nc.u32 	%r6026, [%rd4687];
	mad.wide.u32 	%rd2908, %r6026, %r6028, %rd4689;
	shr.u64 	%rd4689, %rd2908, 32;
	st.local.u32 	[%rd4688], %rd2908;
	add.s32 	%r10503, %r10503, 1;
	add.s64 	%rd4688, %rd4688, 4;
	add.s64 	%rd4687, %rd4687, 4;
	setp.ne.s32 	%p860, %r10503, 6;
	@%p860 bra 	$L__BB0_862;
	shr.u32 	%r6029, %r1344, 23;
	st.local.u32 	[%rd1+24], %rd4689;
	and.b32  	%r1347, %r6029, 31;
	and.b32  	%r6030, %r6029, 224;
	add.s32 	%r6031, %r6030, -128;
	shr.u32 	%r6032, %r6031, 5;
	mul.wide.u32 	%rd2909, %r6032, 4;
	sub.s64 	%rd760, %rd1, %rd2909;
	ld.local.u32 	%r10504, [%rd760+24];
	ld.local.u32 	%r10505, [%rd760+20];
	setp.eq.s32 	%p861, %r1347, 0;
	@%p861 bra 	$L__BB0_865;
	shf.l.wrap.b32 	%r10504, %r10505, %r10504, %r1347;
	ld.local.u32 	%r6033, [%rd760+16];
	shf.l.wrap.b32 	%r10505, %r6033, %r10505, %r1347;
$L__BB0_865:
	shr.u32 	%r6034, %r10504, 30;
	shf.l.wrap.b32 	%r6035, %r10505, %r10504, 2;
	shl.b32 	%r6036, %r10505, 2;
	shr.u32 	%r6037, %r6035, 31;
	add.s32 	%r6038, %r6037, %r6034;
	neg.s32 	%r6039, %r6038;
	setp.lt.s32 	%p862, %r1344, 0;
	selp.b32 	%r10506, %r6039, %r6038, %p862;
	xor.b32  	%r6040, %r6035, %r1344;
	shr.s32 	%r6041, %r6035, 31;
	xor.b32  	%r6042, %r6041, %r6035;
	xor.b32  	%r6043, %r6041, %r6036;
	cvt.u64.u32 	%rd2910, %r6042;
	shl.b64 	%rd2911, %rd2910, 32;
	cvt.u64.u32 	%rd2912, %r6043;
	or.b64  	%rd2913, %rd2911, %rd2912;
	cvt.rn.f64.s64 	%fd215, %rd2913;
	mul.f64 	%fd216, %fd215, 0d3BF921FB54442D19;
	cvt.rn.f32.f64 	%f3026, %fd216;
	neg.f32 	%f3027, %f3026;
	setp.lt.s32 	%p863, %r6040, 0;
	selp.f32 	%f6277, %f3027, %f3026, %p863;
$L__BB0_866:
	mul.rn.f32 	%f3029, %f6277, %f6277;
	and.b32  	%r6045, %r10506, 1;
	setp.eq.b32 	%p865, %r6045, 1;
	selp.f32 	%f3030, 0f3F800000, %f6277, %p865;
	fma.rn.f32 	%f3031, %f3029, %f3030, 0f00000000;
	fma.rn.f32 	%f3032, %f3029, 0f37CBAC00, 0fBAB607ED;
	selp.f32 	%f3033, %f3032, 0fB94D4153, %p865;
	selp.f32 	%f3034, 0f3D2AAABB, 0f3C0885E4, %p865;
	fma.rn.f32 	%f3035, %f3033, %f3029, %f3034;
	selp.f32 	%f3036, 0fBEFFFFFF, 0fBE2AAAA8, %p865;
	fma.rn.f32 	%f3037, %f3035, %f3029, %f3036;
	fma.rn.f32 	%f3038, %f3037, %f3031, %f3030;
	and.b32  	%r6046, %r10506, 2;
	setp.eq.s32 	%p866, %r6046, 0;
	mov.f32 	%f3039, 0f00000000;
	sub.f32 	%f3040, %f3039, %f3038;
	selp.f32 	%f447, %f3038, %f3040, %p866;
	mov.u32 	%r10510, %r11226;
	mov.f32 	%f6278, %f6457;
	@%p768 bra 	$L__BB0_874;
	setp.neu.f32 	%p867, %f20, 0f7F800000;
	@%p867 bra 	$L__BB0_869;
	mov.f32 	%f3043, 0f00000000;
	mul.rn.f32 	%f6278, %f18, %f3043;
	mov.b32 	%r10510, 0;
	bra.uni 	$L__BB0_874;
$L__BB0_869:
	mov.b32 	%r1356, %f18;
	mov.b64 	%rd4692, 0;
	mov.b32 	%r10507, 0;
	mov.u64 	%rd4690, __cudart_i2opi_f;
	shl.b32 	%r6049, %r1356, 8;
	or.b32  	%r6050, %r6049, -2147483648;
	mov.u64 	%rd4691, %rd1;
$L__BB0_870:
	.pragma "nounroll";
	ld.global.nc.u32 	%r6048, [%rd4690];
	mad.wide.u32 	%rd2916, %r6048, %r6050, %rd4692;
	shr.u64 	%rd4692, %rd2916, 32;
	st.local.u32 	[%rd4691], %rd2916;
	add.s32 	%r10507, %r10507, 1;
	add.s64 	%rd4691, %rd4691, 4;
	add.s64 	%rd4690, %rd4690, 4;
	setp.ne.s32 	%p868, %r10507, 6;
	@%p868 bra 	$L__BB0_870;
	shr.u32 	%r6051, %r1356, 23;
	st.local.u32 	[%rd1+24], %rd4692;
	and.b32  	%r1359, %r6051, 31;
	and.b32  	%r6052, %r6051, 224;
	add.s32 	%r6053, %r6052, -128;
	shr.u32 	%r6054, %r6053, 5;
	mul.wide.u32 	%rd2917, %r6054, 4;
	sub.s64 	%rd767, %rd1, %rd2917;
	ld.local.u32 	%r10508, [%rd767+24];
	ld.local.u32 	%r10509, [%rd767+20];
	setp.eq.s32 	%p869, %r1359, 0;
	@%p869 bra 	$L__BB0_873;
	shf.l.wrap.b32 	%r10508, %r10509, %r10508, %r1359;
	ld.local.u32 	%r6055, [%rd767+16];
	shf.l.wrap.b32 	%r10509, %r6055, %r10509, %r1359;
$L__BB0_873:
	shr.u32 	%r6056, %r10508, 30;
	shf.l.wrap.b32 	%r6057, %r10509, %r10508, 2;
	shl.b32 	%r6058, %r10509, 2;
	shr.u32 	%r6059, %r6057, 31;
	add.s32 	%r6060, %r6059, %r6056;
	neg.s32 	%r6061, %r6060;
	setp.lt.s32 	%p870, %r1356, 0;
	selp.b32 	%r10510, %r6061, %r6060, %p870;
	xor.b32  	%r6062, %r6057, %r1356;
	shr.s32 	%r6063, %r6057, 31;
	xor.b32  	%r6064, %r6063, %r6057;
	xor.b32  	%r6065, %r6063, %r6058;
	cvt.u64.u32 	%rd2918, %r6064;
	shl.b64 	%rd2919, %rd2918, 32;
	cvt.u64.u32 	%rd2920, %r6065;
	or.b64  	%rd2921, %rd2919, %rd2920;
	cvt.rn.f64.s64 	%fd217, %rd2921;
	mul.f64 	%fd218, %fd217, 0d3BF921FB54442D19;
	cvt.rn.f32.f64 	%f3041, %fd218;
	neg.f32 	%f3042, %f3041;
	setp.lt.s32 	%p871, %r6062, 0;
	selp.f32 	%f6278, %f3042, %f3041, %p871;
$L__BB0_874:
	mul.rn.f32 	%f3044, %f6278, %f6278;
	and.b32  	%r6067, %r10510, 1;
	setp.eq.b32 	%p873, %r6067, 1;
	selp.f32 	%f3045, 0f3F800000, %f6278, %p873;
	fma.rn.f32 	%f3046, %f3044, %f3045, 0f00000000;
	fma.rn.f32 	%f3047, %f3044, 0f37CBAC00, 0fBAB607ED;
	selp.f32 	%f3048, %f3047, 0fB94D4153, %p873;
	selp.f32 	%f3049, 0f3D2AAABB, 0f3C0885E4, %p873;
	fma.rn.f32 	%f3050, %f3048, %f3044, %f3049;
	selp.f32 	%f3051, 0fBEFFFFFF, 0fBE2AAAA8, %p873;
	fma.rn.f32 	%f3052, %f3050, %f3044, %f3051;
	fma.rn.f32 	%f3053, %f3052, %f3046, %f3045;
	and.b32  	%r6068, %r10510, 2;
	setp.eq.s32 	%p874, %r6068, 0;
	mov.f32 	%f3054, 0f00000000;
	sub.f32 	%f3055, %f3054, %f3053;
	selp.f32 	%f3056, %f3053, %f3055, %p874;
	mul.f32 	%f3057, %f447, 0f41100000;
	mul.f32 	%f451, %f3057, %f3056;
	mov.u32 	%r10514, %r11218;
	mov.f32 	%f6279, %f6455;
	@%p760 bra 	$L__BB0_882;
	setp.neu.f32 	%p875, %f6, 0f7F800000;
	@%p875 bra 	$L__BB0_877;
	mov.f32 	%f3060, 0f00000000;
	mul.rn.f32 	%f6279, %f4, %f3060;
	mov.b32 	%r10514, 0;
	bra.uni 	$L__BB0_882;
$L__BB0_877:
	mov.b32 	%r1368, %f4;
	mov.b64 	%rd4695, 0;
	mov.b32 	%r10511, 0;
	mov.u64 	%rd4693, __cudart_i2opi_f;
	shl.b32 	%r6071, %r1368, 8;
	or.b32  	%r6072, %r6071, -2147483648;
	mov.u64 	%rd4694, %rd1;
$L__BB0_878:
	.pragma "nounroll";
	ld.global.nc.u32 	%r6070, [%rd4693];
	mad.wide.u32 	%rd2924, %r6070, %r6072, %rd4695;
	shr.u64 	%rd4695, %rd2924, 32;
	st.local.u32 	[%rd4694], %rd2924;
	add.s32 	%r10511, %r10511, 1;
	add.s64 	%rd4694, %rd4694, 4;
	add.s64 	%rd4693, %rd4693, 4;
	setp.ne.s32 	%p876, %r10511, 6;
	@%p876 bra 	$L__BB0_878;
	shr.u32 	%r6073, %r1368, 23;
	st.local.u32 	[%rd1+24], %rd4695;
	and.b32  	%r1371, %r6073, 31;
	and.b32  	%r6074, %r6073, 224;
	add.s32 	%r6075, %r6074, -128;
	shr.u32 	%r6076, %r6075, 5;
	mul.wide.u32 	%rd2925, %r6076, 4;
	sub.s64 	%rd774, %rd1, %rd2925;
	ld.local.u32 	%r10512, [%rd774+24];
	ld.local.u32 	%r10513, [%rd774+20];
	setp.eq.s32 	%p877, %r1371, 0;
	@%p877 bra 	$L__BB0_881;
	shf.l.wrap.b32 	%r10512, %r10513, %r10512, %r1371;
	ld.local.u32 	%r6077, [%rd774+16];
	shf.l.wrap.b32 	%r10513, %r6077, %r10513, %r1371;
$L__BB0_881:
	shr.u32 	%r6078, %r10512, 30;
	shf.l.wrap.b32 	%r6079, %r10513, %r10512, 2;
	shl.b32 	%r6080, %r10513, 2;
	shr.u32 	%r6081, %r6079, 31;
	add.s32 	%r6082, %r6081, %r6078;
	neg.s32 	%r6083, %r6082;
	setp.lt.s32 	%p878, %r1368, 0;
	selp.b32 	%r10514, %r6083, %r6082, %p878;
	xor.b32  	%r6084, %r6079, %r1368;
	shr.s32 	%r6085, %r6079, 31;
	xor.b32  	%r6086, %r6085, %r6079;
	xor.b32  	%r6087, %r6085, %r6080;
	cvt.u64.u32 	%rd2926, %r6086;
	shl.b64 	%rd2927, %rd2926, 32;
	cvt.u64.u32 	%rd2928, %r6087;
	or.b64  	%rd2929, %rd2927, %rd2928;
	cvt.rn.f64.s64 	%fd219, %rd2929;
	mul.f64 	%fd220, %fd219, 0d3BF921FB54442D19;
	cvt.rn.f32.f64 	%f3058, %fd220;
	neg.f32 	%f3059, %f3058;
	setp.lt.s32 	%p879, %r6084, 0;
	selp.f32 	%f6279, %f3059, %f3058, %p879;
$L__BB0_882:
	add.s32 	%r6089, %r10514, 1;
	mul.rn.f32 	%f3061, %f6279, %f6279;
	and.b32  	%r6090, %r10514, 1;
	setp.eq.b32 	%p881, %r6090, 1;
	selp.f32 	%f3062, %f6279, 0f3F800000, %p881;
	fma.rn.f32 	%f3063, %f3061, %f3062, 0f00000000;
	fma.rn.f32 	%f3064, %f3061, 0f37CBAC00, 0fBAB607ED;
	selp.f32 	%f3065, 0fB94D4153, %f3064, %p881;
	selp.f32 	%f3066, 0f3C0885E4, 0f3D2AAABB, %p881;
	fma.rn.f32 	%f3067, %f3065, %f3061, %f3066;
	selp.f32 	%f3068, 0fBE2AAAA8, 0fBEFFFFFF, %p881;
	fma.rn.f32 	%f3069, %f3067, %f3061, %f3068;
	fma.rn.f32 	%f3070, %f3069, %f3063, %f3062;
	and.b32  	%r6091, %r6089, 2;
	setp.eq.s32 	%p882, %r6091, 0;
	mov.f32 	%f3071, 0f00000000;
	sub.f32 	%f3072, %f3071, %f3070;
	selp.f32 	%f3073, %f3070, %f3072, %p882;
	mul.f32 	%f455, %f451, %f3073;
	mov.u32 	%r10518, %r11226;
	mov.f32 	%f6280, %f6457;
	@%p768 bra 	$L__BB0_890;
	setp.neu.f32 	%p883, %f20, 0f7F800000;
	@%p883 bra 	$L__BB0_885;
	mov.f32 	%f3076, 0f00000000;
	mul.rn.f32 	%f6280, %f18, %f3076;
	mov.b32 	%r10518, 0;
	bra.uni 	$L__BB0_890;
$L__BB0_885:
	mov.b32 	%r1380, %f18;
	mov.b64 	%rd4698, 0;
	mov.b32 	%r10515, 0;
	mov.u64 	%rd4696, __cudart_i2opi_f;
	shl.b32 	%r6094, %r1380, 8;
	or.b32  	%r6095, %r6094, -2147483648;
	mov.u64 	%rd4697, %rd1;
$L__BB0_886:
	.pragma "nounroll";
	ld.global.nc.u32 	%r6093, [%rd4696];
	mad.wide.u32 	%rd2932, %r6093, %r6095, %rd4698;
	shr.u64 	%rd4698, %rd2932, 32;
	st.local.u32 	[%rd4697], %rd2932;
	add.s32 	%r10515, %r10515, 1;
	add.s64 	%rd4697, %rd4697, 4;
	add.s64 	%rd4696, %rd4696, 4;
	setp.ne.s32 	%p884, %r10515, 6;
	@%p884 bra 	$L__BB0_886;
	shr.u32 	%r6096, %r1380, 23;
	st.local.u32 	[%rd1+24], %rd4698;
	and.b32  	%r1383, %r6096, 31;
	and.b32  	%r6097, %r6096, 224;
	add.s32 	%r6098, %r6097, -128;
	shr.u32 	%r6099, %r6098, 5;
	mul.wide.u32 	%rd2933, %r6099, 4;
	sub.s64 	%rd781, %rd1, %rd2933;
	ld.local.u32 	%r10516, [%rd781+24];
	ld.local.u32 	%r10517, [%rd781+20];
	setp.eq.s32 	%p885, %r1383, 0;
	@%p885 bra 	$L__BB0_889;
	shf.l.wrap.b32 	%r10516, %r10517, %r10516, %r1383;
	ld.local.u32 	%r6100, [%rd781+16];
	shf.l.wrap.b32 	%r10517, %r6100, %r10517, %r1383;
$L__BB0_889:
	shr.u32 	%r6101, %r10516, 30;
	shf.l.wrap.b32 	%r6102, %r10517, %r10516, 2;
	shl.b32 	%r6103, %r10517, 2;
	shr.u32 	%r6104, %r6102, 31;
	add.s32 	%r6105, %r6104, %r6101;
	neg.s32 	%r6106, %r6105;
	setp.lt.s32 	%p886, %r1380, 0;
	selp.b32 	%r10518, %r6106, %r6105, %p886;
	xor.b32  	%r6107, %r6102, %r1380;
	shr.s32 	%r6108, %r6102, 31;
	xor.b32  	%r6109, %r6108, %r6102;
	xor.b32  	%r6110, %r6108, %r6103;
	cvt.u64.u32 	%rd2934, %r6109;
	shl.b64 	%rd2935, %rd2934, 32;
	cvt.u64.u32 	%rd2936, %r6110;
	or.b64  	%rd2937, %rd2935, %rd2936;
	cvt.rn.f64.s64 	%fd221, %rd2937;
	mul.f64 	%fd222, %fd221, 0d3BF921FB54442D19;
	cvt.rn.f32.f64 	%f3074, %fd222;
	neg.f32 	%f3075, %f3074;
	setp.lt.s32 	%p887, %r6107, 0;
	selp.f32 	%f6280, %f3075, %f3074, %p887;
$L__BB0_890:
	add.s32 	%r6112, %r10518, 1;
	mul.rn.f32 	%f3077, %f6280, %f6280;
	and.b32  	%r6113, %r10518, 1;
	setp.eq.b32 	%p889, %r6113, 1;
	selp.f32 	%f3078, %f6280, 0f3F800000, %p889;
	fma.rn.f32 	%f3079, %f3077, %f3078, 0f00000000;
	fma.rn.f32 	%f3080, %f3077, 0f37CBAC00, 0fBAB607ED;
	selp.f32 	%f3081, 0fB94D4153, %f3080, %p889;
	selp.f32 	%f3082, 0f3C0885E4, 0f3D2AAABB, %p889;
	fma.rn.f32 	%f3083, %f3081, %f3077, %f3082;
	selp.f32 	%f3084, 0fBE2AAAA8, 0fBEFFFFFF, %p889;
	fma.rn.f32 	%f3085, %f3083, %f3077, %f3084;
	fma.rn.f32 	%f3086, %f3085, %f3079, %f3078;
	and.b32  	%r6114, %r6112, 2;
	setp.eq.s32 	%p890, %r6114, 0;
	mov.f32 	%f3087, 0f00000000;
	sub.f32 	%f3088, %f3087, %f3086;
	selp.f32 	%f3089, %f3086, %f3088, %p890;
	mul.f32 	%f459, %f455, %f3089;
	mov.u32 	%r10522, %r11230;
	mov.f32 	%f6281, %f6458;
	@%p776 bra 	$L__BB0_898;
	setp.neu.f32 	%p891, %f27, 0f7F800000;
	@%p891 bra 	$L__BB0_893;
	mov.f32 	%f3092, 0f00000000;
	mul.rn.f32 	%f6281, %f25, %f3092;
	mov.b32 	%r10522, 0;
	bra.uni 	$L__BB0_898;
$L__BB0_893:
	mov.b32 	%r1392, %f25;
	mov.b64 	%rd4701, 0;
	mov.b32 	%r10519, 0;
	mov.u64 	%rd4699, __cudart_i2opi_f;
	shl.b32 	%r6117, %r1392, 8;
	or.b32  	%r6118, %r6117, -2147483648;
	mov.u64 	%rd4700, %rd1;
$L__BB0_894:
	.pragma "nounroll";
	ld.global.nc.u32 	%r6116, [%rd4699];
	mad.wide.u32 	%rd2940, %r6116, %r6118, %rd4701;
	shr.u64 	%rd4701, %rd2940, 32;
	st.local.u32 	[%rd4700], %rd2940;
	add.s32 	%r10519, %r10519, 1;
	add.s64 	%rd4700, %rd4700, 4;
	add.s64 	%rd4699, %rd4699, 4;
	setp.ne.s32 	%p892, %r10519, 6;
	@%p892 bra 	$L__BB0_894;
	shr.u32 	%r6119, %r1392, 23;
	st.local.u32 	[%rd1+24], %rd4701;
	and.b32  	%r1395, %r6119, 31;
	and.b32  	%r6120, %r6119, 224;
	add.s32 	%r6121, %r6120, -128;
	shr.u32 	%r6122, %r6121, 5;
	mul.wide.u32 	%rd2941, %r6122, 4;
	sub.s64 	%rd788, %rd1, %rd2941;
	ld.local.u32 	%r10520, [%rd788+24];
	ld.local.u32 	%r10521, [%rd788+20];
	setp.eq.s32 	%p893, %r1395, 0;
	@%p893 bra 	$L__BB0_897;
	shf.l.wrap.b32 	%r10520, %r10521, %r10520, %r1395;
	ld.local.u32 	%r6123, [%rd788+16];
	shf.l.wrap.b32 	%r10521, %r6123, %r10521, %r1395;
$L__BB0_897:
	shr.u32 	%r6124, %r10520, 30;
	shf.l.wrap.b32 	%r6125, %r10521, %r10520, 2;
	shl.b32 	%r6126, %r10521, 2;
	shr.u32 	%r6127, %r6125, 31;
	add.s32 	%r6128, %r6127, %r6124;
	neg.s32 	%r6129, %r6128;
	setp.lt.s32 	%p894, %r1392, 0;
	selp.b32 	%r10522, %r6129, %r6128, %p894;
	xor.b32  	%r6130, %r6125, %r1392;
	shr.s32 	%r6131, %r6125, 31;
	xor.b32  	%r6132, %r6131, %r6125;
	xor.b32  	%r6133, %r6131, %r6126;
	cvt.u64.u32 	%rd2942, %r6132;
	shl.b64 	%rd2943, %rd2942, 32;
	cvt.u64.u32 	%rd2944, %r6133;
	or.b64  	%rd2945, %rd2943, %rd2944;
	cvt.rn.f64.s64 	%fd223, %rd2945;
	mul.f64 	%fd224, %fd223, 0d3BF921FB54442D19;
	cvt.rn.f32.f64 	%f3090, %fd224;
	neg.f32 	%f3091, %f3090;
	setp.lt.s32 	%p895, %r6130, 0;
	selp.f32 	%f6281, %f3091, %f3090, %p895;
$L__BB0_898:
	add.s32 	%r6135, %r10522, 1;
	mul.rn.f32 	%f3093, %f6281, %f6281;
	and.b32  	%r6136, %r10522, 1;
	setp.eq.b32 	%p897, %r6136, 1;
	selp.f32 	%f3094, %f6281, 0f3F800000, %p897;
	fma.rn.f32 	%f3095, %f3093, %f3094, 0f00000000;
	fma.rn.f32 	%f3096, %f3093, 0f37CBAC00, 0fBAB607ED;
	selp.f32 	%f3097, 0fB94D4153, %f3096, %p897;
	selp.f32 	%f3098, 0f3C0885E4, 0f3D2AAABB, %p897;
	fma.rn.f32 	%f3099, %f3097, %f3093, %f3098;
	selp.f32 	%f3100, 0fBE2AAAA8, 0fBEFFFFFF, %p897;
	fma.rn.f32 	%f3101, %f3099, %f3093, %f3100;
	fma.rn.f32 	%f3102, %f3101, %f3095, %f3094;
	and.b32  	%r6137, %r6135, 2;
	setp.eq.s32 	%p898, %r6137, 0;
	mov.f32 	%f3103, 0f00000000;
	sub.f32 	%f3104, %f3103, %f3102;
	selp.f32 	%f3105, %f3102, %f3104, %p898;
	mul.f32 	%f3106, %f459, %f3105;
	sub.f32 	%f463, %f443, %f3106;
	mov.u32 	%r10526, %r11222;
	mov.f32 	%f6282, %f6456;
	@%p752 bra 	$L__BB0_906;
	setp.neu.f32 	%p899, %f13, 0f7F800000;
	@%p899 bra 	$L__BB0_901;
	mov.f32 	%f3109, 0f00000000;
	mul.rn.f32 	%f6282, %f11, %f3109;
	mov.b32 	%r10526, 0;
	bra.uni 	$L__BB0_906;
$L__BB0_901:
	mov.b32 	%r1404, %f11;
	mov.b64 	%rd4704, 0;
	mov.b32 	%r10523, 0;
	mov.u64 	%rd4702, __cudart_i2opi_f;
	shl.b32 	%r6140, %r1404, 8;
	or.b32  	%r6141, %r6140, -2147483648;
	mov.u64 	%rd4703, %rd1;
$L__BB0_902:
	.pragma "nounroll";
	ld.global.nc.u32 	%r6139, [%rd4702];
	mad.wide.u32 	%rd2948, %r6139, %r6141, %rd4704;
	shr.u64 	%rd4704, %rd2948, 32;
	st.local.u32 	[%rd4703], %rd2948;
	add.s32 	%r10523, %r10523, 1;
	add.s64 	%rd4703, %rd4703, 4;
	add.s64 	%rd4702, %rd4702, 4;
	setp.ne.s32 	%p900, %r10523, 6;
	@%p900 bra 	$L__BB0_902;
	shr.u32 	%r6142, %r1404, 23;
	st.local.u32 	[%rd1+24], %rd4704;
	and.b32  	%r1407, %r6142, 31;
	and.b32  	%r6143, %r6142, 224;
	add.s32 	%r6144, %r6143, -128;
	shr.u32 	%r6145, %r6144, 5;
	mul.wide.u32 	%rd2949, %r6145, 4;
	sub.s64 	%rd795, %rd1, %rd2949;
	ld.local.u32 	%r10524, [%rd795+24];
	ld.local.u32 	%r10525, [%rd795+20];
	setp.eq.s32 	%p901, %r1407, 0;
	@%p901 bra 	$L__BB0_905;
	shf.l.wrap.b32 	%r10524, %r10525, %r10524, %r1407;
	ld.local.u32 	%r6146, [%rd795+16];
	shf.l.wrap.b32 	%r10525, %r6146, %r10525, %r1407;
$L__BB0_905:
	shr.u32 	%r6147, %r10524, 30;
	shf.l.wrap.b32 	%r6148, %r10525, %r10524, 2;
	shl.b32 	%r6149, %r10525, 2;
	shr.u32 	%r6150, %r6148, 31;
	add.s32 	%r6151, %r6150, %r6147;
	neg.s32 	%r6152, %r6151;
	setp.lt.s32 	%p902, %r1404, 0;
	selp.b32 	%r10526, %r6152, %r6151, %p902;
	xor.b32  	%r6153, %r6148, %r1404;
	shr.s32 	%r6154, %r6148, 31;
	xor.b32  	%r6155, %r6154, %r6148;
	xor.b32  	%r6156, %r6154, %r6149;
	cvt.u64.u32 	%rd2950, %r6155;
	shl.b64 	%rd2951, %rd2950, 32;
	cvt.u64.u32 	%rd2952, %r6156;
	or.b64  	%rd2953, %rd2951, %rd2952;
	cvt.rn.f64.s64 	%fd225, %rd2953;
	mul.f64 	%fd226, %fd225, 0d3BF921FB54442D19;
	cvt.rn.f32.f64 	%f3107, %fd226;
	neg.f32 	%f3108, %f3107;
	setp.lt.s32 	%p903, %r6153, 0;
	selp.f32 	%f6282, %f3108, %f3107, %p903;
$L__BB0_906:
	mul.rn.f32 	%f3110, %f6282, %f6282;
	and.b32  	%r6158, %r10526, 1;
	setp.eq.b32 	%p905, %r6158, 1;
	selp.f32 	%f3111, 0f3F800000, %f6282, %p905;
	fma.rn.f32 	%f3112, %f3110, %f3111, 0f00000000;
	fma.rn.f32 	%f3113, %f3110, 0f37CBAC00, 0fBAB607ED;
	selp.f32 	%f3114, %f3113, 0fB94D4153, %p905;
	selp.f32 	%f3115, 0f3D2AAABB, 0f3C0885E4, %p905;
	fma.rn.f32 	%f3116, %f3114, %f3110, %f3115;
	selp.f32 	%f3117, 0fBEFFFFFF, 0fBE2AAAA8, %p905;
	fma.rn.f32 	%f3118, %f3116, %f3110, %f3117;
	fma.rn.f32 	%f3119, %f3118, %f3112, %f3111;
	and.b32  	%r6159, %r10526, 2;
	setp.eq.s32 	%p906, %r6159, 0;
	mov.f32 	%f3120, 0f00000000;
	sub.f32 	%f3121, %f3120, %f3119;
	selp.f32 	%f467, %f3119, %f3121, %p906;
	mov.u32 	%r10530, %r11230;
	mov.f32 	%f6283, %f6458;
	@%p776 bra 	$L__BB0_914;
	setp.neu.f32 	%p907, %f27, 0f7F800000;
	@%p907 bra 	$L__BB0_909;
	mov.f32 	%f3124, 0f00000000;
	mul.rn.f32 	%f6283, %f25, %f3124;
	mov.b32 	%r10530, 0;
	bra.uni 	$L__BB0_914;
$L__BB0_909:
	mov.b32 	%r1416, %f25;
	mov.b64 	%rd4707, 0;
	mov.b32 	%r10527, 0;
	mov.u64 	%rd4705, __cudart_i2opi_f;
	shl.b32 	%r6162, %r1416, 8;
	or.b32  	%r6163, %r6162, -2147483648;
	mov.u64 	%rd4706, %rd1;
$L__BB0_910:
	.pragma "nounroll";
	ld.global.nc.u32 	%r6161, [%rd4705];
	mad.wide.u32 	%rd2956, %r6161, %r6163, %rd4707;
	shr.u64 	%rd4707, %rd2956, 32;
	st.local.u32 	[%rd4706], %rd2956;
	add.s32 	%r10527, %r10527, 1;
	add.s64 	%rd4706, %rd4706, 4;
	add.s64 	%rd4705, %rd4705, 4;
	setp.ne.s32 	%p908, %r10527, 6;
	@%p908 bra 	$L__BB0_910;
	shr.u32 	%r6164, %r1416, 23;
	st.local.u32 	[%rd1+24], %rd4707;
	and.b32  	%r1419, %r6164, 31;
	and.b32  	%r6165, %r6164, 224;
	add.s32 	%r6166, %r6165, -128;
	shr.u32 	%r6167, %r6166, 5;
	mul.wide.u32 	%rd2957, %r6167, 4;
	sub.s64 	%rd802, %rd1, %rd2957;
	ld.local.u32 	%r10528, [%rd802+24];
	ld.local.u32 	%r10529, [%rd802+20];
	setp.eq.s32 	%p909, %r1419, 0;
	@%p909 bra 	$L__BB0_913;
	shf.l.wrap.b32 	%r10528, %r10529, %r10528, %r1419;
	ld.local.u32 	%r6168, [%rd802+16];
	shf.l.wrap.b32 	%r10529, %r6168, %r10529, %r1419;
$L__BB0_913:
	shr.u32 	%r6169, %r10528, 30;
	shf.l.wrap.b32 	%r6170, %r10529, %r10528, 2;
	shl.b32 	%r6171, %r10529, 2;
	shr.u32 	%r6172, %r6170, 31;
	add.s32 	%r6173, %r6172, %r6169;
	neg.s32 	%r6174, %r6173;
	setp.lt.s32 	%p910, %r1416, 0;
	selp.b32 	%r10530, %r6174, %r6173, %p910;
	xor.b32  	%r6175, %r6170, %r1416;
	shr.s32 	%r6176, %r6170, 31;
	xor.b32  	%r6177, %r6176, %r6170;
	xor.b32  	%r6178, %r6176, %r6171;
	cvt.u64.u32 	%rd2958, %r6177;
	shl.b64 	%rd2959, %rd2958, 32;
	cvt.u64.u32 	%rd2960, %r6178;
	or.b64  	%rd2961, %rd2959, %rd2960;
	cvt.rn.f64.s64 	%fd227, %rd2961;
	mul.f64 	%fd228, %fd227, 0d3BF921FB54442D19;
	cvt.rn.f32.f64 	%f3122, %fd228;
	neg.f32 	%f3123, %f3122;
	setp.lt.s32 	%p911, %r6175, 0;
	selp.f32 	%f6283, %f3123, %f3122, %p911;
$L__BB0_914:
	mul.rn.f32 	%f3125, %f6283, %f6283;
	and.b32  	%r6180, %r10530, 1;
	setp.eq.b32 	%p913, %r6180, 1;
	selp.f32 	%f3126, 0f3F800000, %f6283, %p913;
	fma.rn.f32 	%f3127, %f3125, %f3126, 0f00000000;
	fma.rn.f32 	%f3128, %f3125, 0f37CBAC00, 0fBAB607ED;
	selp.f32 	%f3129, %f3128, 0fB94D4153, %p913;
	selp.f32 	%f3130, 0f3D2AAABB, 0f3C0885E4, %p913;
	fma.rn.f32 	%f3131, %f3129, %f3125, %f3130;
	selp.f32 	%f3132, 0fBEFFFFFF, 0fBE2AAAA8, %p913;
	fma.rn.f32 	%f3133, %f3131, %f3125, %f3132;
	fma.rn.f32 	%f3134, %f3133, %f3127, %f3126;
	and.b32  	%r6181, %r10530, 2;
	setp.eq.s32 	%p914, %r6181, 0;
	mov.f32 	%f3135, 0f00000000;
	sub.f32 	%f3136, %f3135, %f3134;
	selp.f32 	%f3137, %f3134, %f3136, %p914;
	mul.f32 	%f3138, %f467, 0f41200000;
	mul.f32 	%f471, %f3138, %f3137;
	mov.u32 	%r10534, %r11218;
	mov.f32 	%f6284, %f6455;
	@%p760 bra 	$L__BB0_922;
	setp.neu.f32 	%p915, %f6, 0f7F800000;
	@%p915 bra 	$L__BB0_917;
	mov.f32 	%f3141, 0f00000000;
	mul.rn.f32 	%f6284, %f4, %f3141;
	mov.b32 	%r10534, 0;
	bra.uni 	$L__BB0_922;
$L__BB0_917:
	mov.b32 	%r1428, %f4;
	mov.b64 	%rd4710, 0;
	mov.b32 	%r10531, 0;
	mov.u64 	%rd4708, __cudart_i2opi_f;
	shl.b32 	%r6184, %r1428, 8;
	or.b32  	%r6185, %r6184, -2147483648;
	mov.u64 	%rd4709, %rd1;
$L__BB0_918:
	.pragma "nounroll";
	ld.global.nc.u32 	%r6183, [%rd4708];
	mad.wide.u32 	%rd2964, %r6183, %r6185, %rd4710;
	shr.u64 	%rd4710, %rd2964, 32;
	st.local.u32 	[%rd4709], %rd2964;
	add.s32 	%r10531, %r10531, 1;
	add.s64 	%rd4709, %rd4709, 4;
	add.s64 	%rd4708, %rd4708, 4;
	setp.ne.s32 	%p916, %r10531, 6;
	@%p916 bra 	$L__BB0_918;
	shr.u32 	%r6186, %r1428, 23;
	st.local.u32 	[%rd1+24], %rd4710;
	and.b32  	%r1431, %r6186, 31;
	and.b32  	%r6187, %r6186, 224;
	add.s32 	%r6188, %r6187, -128;
	shr.u32 	%r6189, %r6188, 5;
	mul.wide.u32 	%rd2965, %r6189, 4;
	sub.s64 	%rd809, %rd1, %rd2965;
	ld.local.u32 	%r10532, [%rd809+24];
	ld.local.u32 	%r10533, [%rd809+20];
	setp.eq.s32 	%p917, %r1431, 0;
	@%p917 bra 	$L__BB0_921;
	shf.l.wrap.b32 	%r10532, %r10533, %r10532, %r1431;
	ld.local.u32 	%r6190, [%rd809+16];
	shf.l.wrap.b32 	%r10533, %r6190, %r10533, %r1431;
$L__BB0_921:
	shr.u32 	%r6191, %r10532, 30;
	shf.l.wrap.b32 	%r6192, %r10533, %r10532, 2;
	shl.b32 	%r6193, %r10533, 2;
	shr.u32 	%r6194, %r6192, 31;
	add.s32 	%r6195, %r6194, %r6191;
	neg.s32 	%r6196, %r6195;
	setp.lt.s32 	%p918, %r1428, 0;
	selp.b32 	%r10534, %r6196, %r6195, %p918;
	xor.b32  	%r6197, %r6192, %r1428;
	shr.s32 	%r6198, %r6192, 31;
	xor.b32  	%r6199, %r6198, %r6192;
	xor.b32  	%r6200, %r6198, %r6193;
	cvt.u64.u32 	%rd2966, %r6199;
	shl.b64 	%rd2967, %rd2966, 32;
	cvt.u64.u32 	%rd2968, %r6200;
	or.b64  	%rd2969, %rd2967, %rd2968;
	cvt.rn.f64.s64 	%fd229, %rd2969;
	mul.f64 	%fd230, %fd229, 0d3BF921FB54442D19;
	cvt.rn.f32.f64 	%f3139, %fd230;
	neg.f32 	%f3140, %f3139;
	setp.lt.s32 	%p919, %r6197, 0;
	selp.f32 	%f6284, %f3140, %f3139, %p919;
$L__BB0_922:
	add.s32 	%r6202, %r10534, 1;
	mul.rn.f32 	%f3142, %f6284, %f6284;
	and.b32  	%r6203, %r10534, 1;
	setp.eq.b32 	%p921, %r6203, 1;
	selp.f32 	%f3143, %f6284, 0f3F800000, %p921;
	fma.rn.f32 	%f3144, %f3142, %f3143, 0f00000000;
	fma.rn.f32 	%f3145, %f3142, 0f37CBAC00, 0fBAB607ED;
	selp.f32 	%f3146, 0fB94D4153, %f3145, %p921;
	selp.f32 	%f3147, 0f3C0885E4, 0f3D2AAABB, %p921;
	fma.rn.f32 	%f3148, %f3146, %f3142, %f3147;
	selp.f32 	%f3149, 0fBE2AAAA8, 0fBEFFFFFF, %p921;
	fma.rn.f32 	%f3150, %f3148, %f3142, %f3149;
	fma.rn.f32 	%f3151, %f3150, %f3144, %f3143;
	and.b32  	%r6204, %r6202, 2;
	setp.eq.s32 	%p922, %r6204, 0;
	mov.f32 	%f3152, 0f00000000;
	sub.f32 	%f3153, %f3152, %f3151;
	selp.f32 	%f3154, %f3151, %f3153, %p922;
	mul.f32 	%f475, %f471, %f3154;
	mov.u32 	%r10538, %r11226;
	mov.f32 	%f6285, %f6457;
	@%p768 bra 	$L__BB0_930;
	setp.neu.f32 	%p923, %f20, 0f7F800000;
	@%p923 bra 	$L__BB0_925;
	mov.f32 	%f3157, 0f00000000;
	mul.rn.f32 	%f6285, %f18, %f3157;
	mov.b32 	%r10538, 0;
	bra.uni 	$L__BB0_930;
$L__BB0_925:
	mov.b32 	%r1440, %f18;
	mov.b64 	%rd4713, 0;
	mov.b32 	%r10535, 0;
	mov.u64 	%rd4711, __cudart_i2opi_f;
	shl.b32 	%r6207, %r1440, 8;
	or.b32  	%r6208, %r6207, -2147483648;
	mov.u64 	%rd4712, %rd1;
$L__BB0_926:
	.pragma "nounroll";
	ld.global.nc.u32 	%r6206, [%rd4711];
	mad.wide.u32 	%rd2972, %r6206, %r6208, %rd4713;
	shr.u64 	%rd4713, %rd2972, 32;
	st.local.u32 	[%rd4712], %rd2972;
	add.s32 	%r10535, %r10535, 1;
	add.s64 	%rd4712, %rd4712, 4;
	add.s64 	%rd4711, %rd4711, 4;
	setp.ne.s32 	%p924, %r10535, 6;
	@%p924 bra 	$L__BB0_926;
	shr.u32 	%r6209, %r1440, 23;
	st.local.u32 	[%rd1+24], %rd4713;
	and.b32  	%r1443, %r6209, 31;
	and.b32  	%r6210, %r6209, 224;
	add.s32 	%r6211, %r6210, -128;
	shr.u32 	%r6212, %r6211, 5;
	mul.wide.u32 	%rd2973, %r6212, 4;
	sub.s64 	%rd816, %rd1, %rd2973;
	ld.local.u32 	%r10536, [%rd816+24];
	ld.local.u32 	%r10537, [%rd816+20];
	setp.eq.s32 	%p925, %r1443, 0;
	@%p925 bra 	$L__BB0_929;
	shf.l.wrap.b32 	%r10536, %r10537, %r10536, %r1443;
	ld.local.u32 	%r6213, [%rd816+16];
	shf.l.wrap.b32 	%r10537, %r6213, %r10537, %r1443;
$L__BB0_929:
	shr.u32 	%r6214, %r10536, 30;
	shf.l.wrap.b32 	%r6215, %r10537, %r10536, 2;
	shl.b32 	%r6216, %r10537, 2;
	shr.u32 	%r6217, %r6215, 31;
	add.s32 	%r6218, %r6217, %r6214;
	neg.s32 	%r6219, %r6218;
	setp.lt.s32 	%p926, %r1440, 0;
	selp.b32 	%r10538, %r6219, %r6218, %p926;
	xor.b32  	%r6220, %r6215, %r1440;
	shr.s32 	%r6221, %r6215, 31;
	xor.b32  	%r6222, %r6221, %r6215;
	xor.b32  	%r6223, %r6221, %r6216;
	cvt.u64.u32 	%rd2974, %r6222;
	shl.b64 	%rd2975, %rd2974, 32;
	cvt.u64.u32 	%rd2976, %r6223;
	or.b64  	%rd2977, %rd2975, %rd2976;
	cvt.rn.f64.s64 	%fd231, %rd2977;
	mul.f64 	%fd232, %fd231, 0d3BF921FB54442D19;
	cvt.rn.f32.f64 	%f3155, %fd232;
	neg.f32 	%f3156, %f3155;
	setp.lt.s32 	%p927, %r6220, 0;
	selp.f32 	%f6285, %f3156, %f3155, %p927;
$L__BB0_930:
	add.s32 	%r6225, %r10538, 1;
	mul.rn.f32 	%f3158, %f6285, %f6285;
	and.b32  	%r6226, %r10538, 1;
	setp.eq.b32 	%p929, %r6226, 1;
	selp.f32 	%f3159, %f6285, 0f3F800000, %p929;
	fma.rn.f32 	%f3160, %f3158, %f3159, 0f00000000;
	fma.rn.f32 	%f3161, %f3158, 0f37CBAC00, 0fBAB607ED;
	selp.f32 	%f3162, 0fB94D4153, %f3161, %p929;
	selp.f32 	%f3163, 0f3C0885E4, 0f3D2AAABB, %p929;
	fma.rn.f32 	%f3164, %f3162, %f3158, %f3163;
	selp.f32 	%f3165, 0fBE2AAAA8, 0fBEFFFFFF, %p929;
	fma.rn.f32 	%f3166, %f3164, %f3158, %f3165;
	fma.rn.f32 	%f3167, %f3166, %f3160, %f3159;
	and.b32  	%r6227, %r6225, 2;
	setp.eq.s32 	%p930, %r6227, 0;
	mov.f32 	%f3168, 0f00000000;
	sub.f32 	%f3169, %f3168, %f3167;
	selp.f32 	%f3170, %f3167, %f3169, %p930;
	mul.f32 	%f479, %f475, %f3170;
	mov.u32 	%r10542, %r11230;
	mov.f32 	%f6286, %f6458;
	@%p776 bra 	$L__BB0_938;
	setp.neu.f32 	%p931, %f27, 0f7F800000;
	@%p931 bra 	$L__BB0_933;
	mov.f32 	%f3173, 0f00000000;
	mul.rn.f32 	%f6286, %f25, %f3173;
	mov.b32 	%r10542, 0;
	bra.uni 	$L__BB0_938;
$L__BB0_933:
	mov.b32 	%r1452, %f25;
	mov.b64 	%rd4716, 0;
	mov.b32 	%r10539, 0;
	mov.u64 	%rd4714, __cudart_i2opi_f;
	shl.b32 	%r6230, %r1452, 8;
	or.b32  	%r6231, %r6230, -2147483648;
	mov.u64 	%rd4715, %rd1;
$L__BB0_934:
	.pragma "nounroll";
	ld.global.nc.u32 	%r6229, [%rd4714];
	mad.wide.u32 	%rd2980, %r6229, %r6231, %rd4716;
	shr.u64 	%rd4716, %rd2980, 32;
	st.local.u32 	[%rd4715], %rd2980;
	add.s32 	%r10539, %r10539, 1;
	add.s64 	%rd4715, %rd4715, 4;
	add.s64 	%rd4714, %rd4714, 4;
	setp.ne.s32 	%p932, %r10539, 6;
	@%p932 bra 	$L__BB0_934;
	shr.u32 	%r6232, %r1452, 23;
	st.local.u32 	[%rd1+24], %rd4716;
	and.b32  	%r1455, %r6232, 31;
	and.b32  	%r6233, %r6232, 224;
	add.s32 	%r6234, %r6233, -128;
	shr.u32 	%r6235, %r6234, 5;
	mul.wide.u32 	%rd2981, %r6235, 4;
	sub.s64 	%rd823, %rd1, %rd2981;
	ld.local.u32 	%r10540, [%rd823+24];
	ld.local.u32 	%r10541, [%rd823+20];
	setp.eq.s32 	%p933, %r1455, 0;
	@%p933 bra 	$L__BB0_937;
	shf.l.wrap.b32 	%r10540, %r10541, %r10540, %r1455;
	ld.local.u32 	%r6236, [%rd823+16];
	shf.l.wrap.b32 	%r10541, %r6236, %r10541, %r1455;
$L__BB0_937:
	shr.u32 	%r6237, %r10540, 30;
	shf.l.wrap.b32 	%r6238, %r10541, %r10540, 2;
	shl.b32 	%r6239, %r10541, 2;
	shr.u32 	%r6240, %r6238, 31;
	add.s32 	%r6241, %r6240, %r6237;
	neg.s32 	%r6242, %r6241;
	setp.lt.s32 	%p934, %r1452, 0;
	selp.b32 	%r10542, %r6242, %r6241, %p934;
	xor.b32  	%r6243, %r6238, %r1452;
	shr.s32 	%r6244, %r6238, 31;
	xor.b32  	%r6245, %r6244, %r6238;
	xor.b32  	%r6246, %r6244, %r6239;
	cvt.u64.u32 	%rd2982, %r6245;
	shl.b64 	%rd2983, %rd2982, 32;
	cvt.u64.u32 	%rd2984, %r6246;
	or.b64  	%rd2985, %rd2983, %rd2984;
	cvt.rn.f64.s64 	%fd233, %rd2985;
	mul.f64 	%fd234, %fd233, 0d3BF921FB54442D19;
	cvt.rn.f32.f64 	%f3171, %fd234;
	neg.f32 	%f3172, %f3171;
	setp.lt.s32 	%p935, %r6243, 0;
	selp.f32 	%f6286, %f3172, %f3171, %p935;
$L__BB0_938:
	add.s32 	%r6248, %r10542, 1;
	mul.rn.f32 	%f3174, %f6286, %f6286;
	and.b32  	%r6249, %r10542, 1;
	setp.eq.b32 	%p937, %r6249, 1;
	selp.f32 	%f3175, %f6286, 0f3F800000, %p937;
	fma.rn.f32 	%f3176, %f3174, %f3175, 0f00000000;
	fma.rn.f32 	%f3177, %f3174, 0f37CBAC00, 0fBAB607ED;
	selp.f32 	%f3178, 0fB94D4153, %f3177, %p937;
	selp.f32 	%f3179, 0f3C0885E4, 0f3D2AAABB, %p937;
	fma.rn.f32 	%f3180, %f3178, %f3174, %f3179;
	selp.f32 	%f3181, 0fBE2AAAA8, 0fBEFFFFFF, %p937;
	fma.rn.f32 	%f3182, %f3180, %f3174, %f3181;
	fma.rn.f32 	%f3183, %f3182, %f3176, %f3175;
	and.b32  	%r6250, %r6248, 2;
	setp.eq.s32 	%p938, %r6250, 0;
	mov.f32 	%f3184, 0f00000000;
	sub.f32 	%f3185, %f3184, %f3183;
	selp.f32 	%f3186, %f3183, %f3185, %p938;
	mul.f32 	%f3187, %f479, %f3186;
	sub.f32 	%f483, %f463, %f3187;
	mov.u32 	%r10546, %r11222;
	mov.f32 	%f6287, %f6456;
	@%p752 bra 	$L__BB0_946;
	setp.neu.f32 	%p939, %f13, 0f7F800000;
	@%p939 bra 	$L__BB0_941;
	mov.f32 	%f3190, 0f00000000;
	mul.rn.f32 	%f6287, %f11, %f3190;
	mov.b32 	%r10546, 0;
	bra.uni 	$L__BB0_946;
$L__BB0_941:
	mov.b32 	%r1464, %f11;
	mov.b64 	%rd4719, 0;
	mov.b32 	%r10543, 0;
	mov.u64 	%rd4717, __cudart_i2opi_f;
	shl.b32 	%r6253, %r1464, 8;
	or.b32  	%r6254, %r6253, -2147483648;
	mov.u64 	%rd4718, %rd1;
$L__BB0_942:
	.pragma "nounroll";
	ld.global.nc.u32 	%r6252, [%rd4717];
	mad.wide.u32 	%rd2988, %r6252, %r6254, %rd4719;
	shr.u64 	%rd4719, %rd2988, 32;
	st.local.u32 	[%rd4718], %rd2988;
	add.s32 	%r10543, %r10543, 1;
	add.s64 	%rd4718, %rd4718, 4;
	add.s64 	%rd4717, %rd4717, 4;
	setp.ne.s32 	%p940, %r10543, 6;
	@%p940 bra 	$L__BB0_942;
	shr.u32 	%r6255, %r1464, 23;
	st.local.u32 	[%rd1+24], %rd4719;
	and.b32  	%r1467, %r6255, 31;
	and.b32  	%r6256, %r6255, 224;
	add.s32 	%r6257, %r6256, -128;
	shr.u32 	%r6258, %r6257, 5;
	mul.wide.u32 	%rd2989, %r6258, 4;
	sub.s64 	%rd830, %rd1, %rd2989;
	ld.local.u32 	%r10544, [%rd830+24];
	ld.local.u32 	%r10545, [%rd830+20];
	setp.eq.s32 	%p941, %r1467, 0;
	@%p941 bra 	$L__BB0_945;
	shf.l.wrap.b32 	%r10544, %r10545, %r10544, %r1467;
	ld.local.u32 	%r6259, [%rd830+16];
	shf.l.wrap.b32 	%r10545, %r6259, %r10545, %r1467;
$L__BB0_945:
	shr.u32 	%r6260, %r10544, 30;
	shf.l.wrap.b32 	%r6261, %r10545, %r10544, 2;
	shl.b32 	%r6262, %r10545, 2;
	shr.u32 	%r6263, %r6261, 31;
	add.s32 	%r6264, %r6263, %r6260;
	neg.s32 	%r6265, %r6264;
	setp.lt.s32 	%p942, %r1464, 0;
	selp.b32 	%r10546, %r6265, %r6264, %p942;
	xor.b32  	%r6266, %r6261, %r1464;
	shr.s32 	%r6267, %r6261, 31;
	xor.b32  	%r6268, %r6267, %r6261;
	xor.b32  	%r6269, %r6267, %r6262;
	cvt.u64.u32 	%rd2990, %r6268;
	shl.b64 	%rd2991, %rd2990, 32;
	cvt.u64.u32 	%rd2992, %r6269;
	or.b64  	%rd2993, %rd2991, %rd2992;
	cvt.rn.f64.s64 	%fd235, %rd2993;
	mul.f64 	%fd236, %fd235, 0d3BF921FB54442D19;
	cvt.rn.f32.f64 	%f3188, %fd236;
	neg.f32 	%f3189, %f3188;
	setp.lt.s32 	%p943, %r6266, 0;
	selp.f32 	%f6287, %f3189, %f3188, %p943;
$L__BB0_946:
	mul.rn.f32 	%f3191, %f6287, %f6287;
	and.b32  	%r6271, %r10546, 1;
	setp.eq.b32 	%p945, %r6271, 1;
	selp.f32 	%f3192, 0f3F800000, %f6287, %p945;
	fma.rn.f32 	%f3193, %f3191, %f3192, 0f00000000;
	fma.rn.f32 	%f3194, %f3191, 0f37CBAC00, 0fBAB607ED;
	selp.f32 	%f3195, %f3194, 0fB94D4153, %p945;
	selp.f32 	%f3196, 0f3D2AAABB, 0f3C0885E4, %p945;
	fma.rn.f32 	%f3197, %f3195, %f3191, %f3196;
	selp.f32 	%f3198, 0fBEFFFFFF, 0fBE2AAAA8, %p945;
	fma.rn.f32 	%f3199, %f3197, %f3191, %f3198;
	fma.rn.f32 	%f3200, %f3199, %f3193, %f3192;
	and.b32  	%r6272, %r10546, 2;
	setp.eq.s32 	%p946, %r6272, 0;
	mov.f32 	%f3201, 0f00000000;
	sub.f32 	%f3202, %f3201, %f3200;
	selp.f32 	%f487, %f3200, %f3202, %p946;
	mov.u32 	%r10550, %r11218;
	mov.f32 	%f6288, %f6455;
	@%p760 bra 	$L__BB0_954;
	setp.neu.f32 	%p947, %f6, 0f7F800000;
	@%p947 bra 	$L__BB0_949;
	mov.f32 	%f3205, 0f00000000;
	mul.rn.f32 	%f6288, %f4, %f3205;
	mov.b32 	%r10550, 0;
	bra.uni 	$L__BB0_954;
$L__BB0_949:
	mov.b32 	%r1476, %f4;
	mov.b64 	%rd4722, 0;
	mov.b32 	%r10547, 0;
	mov.u64 	%rd4720, __cudart_i2opi_f;
	shl.b32 	%r6275, %r1476, 8;
	or.b32  	%r6276, %r6275, -2147483648;
	mov.u64 	%rd4721, %rd1;
$L__BB0_950:
	.pragma "nounroll";
	ld.global.nc.u32 	%r6274, [%rd4720];
	mad.wide.u32 	%rd2996, %r6274, %r6276, %rd4722;
	shr.u64 	%rd4722, %rd2996, 32;
	st.local.u32 	[%rd4721], %rd2996;
	add.s32 	%r10547, %r10547, 1;
	add.s64 	%rd4721, %rd4721, 4;
	add.s64 	%rd4720, %rd4720, 4;
	setp.ne.s32 	%p948, %r10547, 6;
	@%p948 bra 	$L__BB0_950;
	shr.u32 	%r6277, %r1476, 23;
	st.local.u32 	[%rd1+24], %rd4722;
	and.b32  	%r1479, %r6277, 31;
	and.b32  	%r6278, %r6277, 224;
	add.s32 	%r6279, %r6278, -128;
	shr.u32 	%r6280, %r6279, 5;
	mul.wide.u32 	%rd2997, %r6280, 4;
	sub.s64 	%rd837, %rd1, %rd2997;
	ld.local.u32 	%r10548, [%rd837+24];
	ld.local.u32 	%r10549, [%rd837+20];
	setp.eq.s32 	%p949, %r1479, 0;
	@%p949 bra 	$L__BB0_953;
	shf.l.wrap.b32 	%r10548, %r10549, %r10548, %r1479;
	ld.local.u32 	%r6281, [%rd837+16];
	shf.l.wrap.b32 	%r10549, %r6281, %r10549, %r1479;
$L__BB0_953:
	shr.u32 	%r6282, %r10548, 30;
	shf.l.wrap.b32 	%r6283, %r10549, %r10548, 2;
	shl.b32 	%r6284, %r10549, 2;
	shr.u32 	%r6285, %r6283, 31;
	add.s32 	%r6286, %r6285, %r6282;
	neg.s32 	%r6287, %r6286;
	setp.lt.s32 	%p950, %r1476, 0;
	selp.b32 	%r10550, %r6287, %r6286, %p950;
	xor.b32  	%r6288, %r6283, %r1476;
	shr.s32 	%r6289, %r6283, 31;
	xor.b32  	%r6290, %r6289, %r6283;
	xor.b32  	%r6291, %r6289, %r6284;
	cvt.u64.u32 	%rd2998, %r6290;
	shl.b64 	%rd2999, %rd2998, 32;
	cvt.u64.u32 	%rd3000, %r6291;
	or.b64  	%rd3001, %rd2999, %rd3000;
	cvt.rn.f64.s64 	%fd237, %rd3001;
	mul.f64 	%fd238, %fd237, 0d3BF921FB54442D19;
	cvt.rn.f32.f64 	%f3203, %fd238;
	neg.f32 	%f3204, %f3203;
	setp.lt.s32 	%p951, %r6288, 0;
	selp.f32 	%f6288, %f3204, %f3203, %p951;
$L__BB0_954:
	add.s32 	%r6293, %r10550, 1;
	mul.rn.f32 	%f3206, %f6288, %f6288;
	and.b32  	%r6294, %r10550, 1;
	setp.eq.b32 	%p953, %r6294, 1;
	selp.f32 	%f3207, %f6288, 0f3F800000, %p953;
	fma.rn.f32 	%f3208, %f3206, %f3207, 0f00000000;
	fma.rn.f32 	%f3209, %f3206, 0f37CBAC00, 0fBAB607ED;
	selp.f32 	%f3210, 0fB94D4153, %f3209, %p953;
	selp.f32 	%f3211, 0f3C0885E4, 0f3D2AAABB, %p953;
	fma.rn.f32 	%f3212, %f3210, %f3206, %f3211;
	selp.f32 	%f3213, 0fBE2AAAA8, 0fBEFFFFFF, %p953;
	fma.rn.f32 	%f3214, %f3212, %f3206, %f3213;
	fma.rn.f32 	%f3215, %f3214, %f3208, %f3207;
	and.b32  	%r6295, %r6293, 2;
	setp.eq.s32 	%p954, %r6295, 0;
	mov.f32 	%f3216, 0f00000000;
	sub.f32 	%f3217, %f3216, %f3215;
	selp.f32 	%f3218, %f3215, %f3217, %p954;
	mul.f32 	%f3219, %f487, 0f40A00000;
	mul.f32 	%f491, %f3219, %f3218;
	mov.u32 	%r10554, %r11226;
	mov.f32 	%f6289, %f6457;
	@%p768 bra 	$L__BB0_962;
	setp.neu.f32 	%p955, %f20, 0f7F800000;
	@%p955 bra 	$L__BB0_957;
	mov.f32 	%f3222, 0f00000000;
	mul.rn.f32 	%f6289, %f18, %f3222;
	mov.b32 	%r10554, 0;
	bra.uni 	$L__BB0_962;
$L__BB0_957:
	mov.b32 	%r1488, %f18;
	mov.b64 	%rd4725, 0;
	mov.b32 	%r10551, 0;
	mov.u64 	%rd4723, __cudart_i2opi_f;
	shl.b32 	%r6298, %r1488, 8;
	or.b32  	%r6299, %r6298, -2147483648;
	mov.u64 	%rd4724, %rd1;
$L__BB0_958:
	.pragma "nounroll";
	ld.global.nc.u32 	%r6297, [%rd4723];
	mad.wide.u32 	%rd3004, %r6297, %r6299, %rd4725;
	shr.u64 	%rd4725, %rd3004, 32;
	st.local.u32 	[%rd4724], %rd3004;
	add.s32 	%r10551, %r10551, 1;
	add.s64 	%rd4724, %rd4724, 4;
	add.s64 	%rd4723, %rd4723, 4;
	setp.ne.s32 	%p956, %r10551, 6;
	@%p956 bra 	$L__BB0_958;
	shr.u32 	%r6300, %r1488, 23;
	st.local.u32 	[%rd1+24], %rd4725;
	and.b32  	%r1491, %r6300, 31;
	and.b32  	%r6301, %r6300, 224;
	add.s32 	%r6302, %r6301, -128;
	shr.u32 	%r6303, %r6302, 5;
	mul.wide.u32 	%rd3005, %r6303, 4;
	sub.s64 	%rd844, %rd1, %rd3005;
	ld.local.u32 	%r10552, [%rd844+24];
	ld.local.u32 	%r10553, [%rd844+20];
	setp.eq.s32 	%p957, %r1491, 0;
	@%p957 bra 	$L__BB0_961;
	shf.l.wrap.b32 	%r10552, %r10553, %r10552, %r1491;
	ld.local.u32 	%r6304, [%rd844+16];
	shf.l.wrap.b32 	%r10553, %r6304, %r10553, %r1491;
$L__BB0_961:
	shr.u32 	%r6305, %r10552, 30;
	shf.l.wrap.b32 	%r6306, %r10553, %r10552, 2;
	shl.b32 	%r6307, %r10553, 2;
	shr.u32 	%r6308, %r6306, 31;
	add.s32 	%r6309, %r6308, %r6305;
	neg.s32 	%r6310, %r6309;
	setp.lt.s32 	%p958, %r1488, 0;
	selp.b32 	%r10554, %r6310, %r6309, %p958;
	xor.b32  	%r6311, %r6306, %r1488;
	shr.s32 	%r6312, %r6306, 31;
	xor.b32  	%r6313, %r6312, %r6306;
	xor.b32  	%r6314, %r6312, %r6307;
	cvt.u64.u32 	%rd3006, %r6313;
	shl.b64 	%rd3007, %rd3006, 32;
	cvt.u64.u32 	%rd3008, %r6314;
	or.b64  	%rd3009, %rd3007, %rd3008;
	cvt.rn.f64.s64 	%fd239, %rd3009;
	mul.f64 	%fd240, %fd239, 0d3BF921FB54442D19;
	cvt.rn.f32.f64 	%f3220, %fd240;
	neg.f32 	%f3221, %f3220;
	setp.lt.s32 	%p959, %r6311, 0;
	selp.f32 	%f6289, %f3221, %f3220, %p959;
$L__BB0_962:
	add.s32 	%r6316, %r10554, 1;
	mul.rn.f32 	%f3223, %f6289, %f6289;
	and.b32  	%r6317, %r10554, 1;
	setp.eq.b32 	%p961, %r6317, 1;
	selp.f32 	%f3224, %f6289, 0f3F800000, %p961;
	fma.rn.f32 	%f3225, %f3223, %f3224, 0f00000000;
	fma.rn.f32 	%f3226, %f3223, 0f37CBAC00, 0fBAB607ED;
	selp.f32 	%f3227, 0fB94D4153, %f3226, %p961;
	selp.f32 	%f3228, 0f3C0885E4, 0f3D2AAABB, %p961;
	fma.rn.f32 	%f3229, %f3227, %f3223, %f3228;
	selp.f32 	%f3230, 0fBE2AAAA8, 0fBEFFFFFF, %p961;
	fma.rn.f32 	%f3231, %f3229, %f3223, %f3230;
	fma.rn.f32 	%f3232, %f3231, %f3225, %f3224;
	and.b32  	%r6318, %r6316, 2;
	setp.eq.s32 	%p962, %r6318, 0;
	mov.f32 	%f3233, 0f00000000;
	sub.f32 	%f3234, %f3233, %f3232;
	selp.f32 	%f3235, %f3232, %f3234, %p962;
	mul.f32 	%f495, %f491, %f3235;
	mov.u32 	%r10558, %r11230;
	mov.f32 	%f6290, %f6458;
	@%p776 bra 	$L__BB0_970;
	setp.neu.f32 	%p963, %f27, 0f7F800000;
	@%p963 bra 	$L__BB0_965;
	mov.f32 	%f3238, 0f00000000;
	mul.rn.f32 	%f6290, %f25, %f3238;
	mov.b32 	%r10558, 0;
	bra.uni 	$L__BB0_970;
$L__BB0_965:
	mov.b32 	%r1500, %f25;
	mov.b64 	%rd4728, 0;
	mov.b32 	%r10555, 0;
	mov.u64 	%rd4726, __cudart_i2opi_f;
	shl.b32 	%r6321, %r1500, 8;
	or.b32  	%r6322, %r6321, -2147483648;
	mov.u64 	%rd4727, %rd1;
$L__BB0_966:
	.pragma "nounroll";
	ld.global.nc.u32 	%r6320, [%rd4726];
	mad.wide.u32 	%rd3012, %r6320, %r6322, %rd4728;
	shr.u64 	%rd4728, %rd3012, 32;
	st.local.u32 	[%rd4727], %rd3012;
	add.s32 	%r10555, %r10555, 1;
	add.s64 	%rd4727, %rd4727, 4;
	add.s64 	%rd4726, %rd4726, 4;
	setp.ne.s32 	%p964, %r10555, 6;
	@%p964 bra 	$L__BB0_966;
	shr.u32 	%r6323, %r1500, 23;
	st.local.u32 	[%rd1+24], %rd4728;
	and.b32  	%r1503, %r6323, 31;
	and.b32  	%r6324, %r6323, 224;
	add.s32 	%r6325, %r6324, -128;
	shr.u32 	%r6326, %r6325, 5;
	mul.wide.u32 	%rd3013, %r6326, 4;
	sub.s64 	%rd851, %rd1, %rd3013;
	ld.local.u32 	%r10556, [%rd851+24];
	ld.local.u32 	%r10557, [%rd851+20];
	setp.eq.s32 	%p965, %r1503, 0;
	@%p965 bra 	$L__BB0_969;
	shf.l.wrap.b32 	%r10556, %r10557, %r10556, %r1503;
	ld.local.u32 	%r6327, [%rd851+16];
	shf.l.wrap.b32 	%r10557, %r6327, %r10557, %r1503;
$L__BB0_969:
	shr.u32 	%r6328, %r10556, 30;
	shf.l.wrap.b32 	%r6329, %r10557, %r10556, 2;
	shl.b32 	%r6330, %r10557, 2;
	shr.u32 	%r6331, %r6329, 31;
	add.s32 	%r6332, %r6331, %r6328;
	neg.s32 	%r6333, %r6332;
	setp.lt.s32 	%p966, %r1500, 0;
	selp.b32 	%r10558, %r6333, %r6332, %p966;
	xor.b32  	%r6334, %r6329, %r1500;
	shr.s32 	%r6335, %r6329, 31;
	xor.b32  	%r6336, %r6335, %r6329;
	xor.b32  	%r6337, %r6335, %r6330;
	cvt.u64.u32 	%rd3014, %r6336;
	shl.b64 	%rd3015, %rd3014, 32;
	cvt.u64.u32 	%rd3016, %r6337;
	or.b64  	%rd3017, %rd3015, %rd3016;
	cvt.rn.f64.s64 	%fd241, %rd3017;
	mul.f64 	%fd242, %fd241, 0d3BF921FB54442D19;
	cvt.rn.f32.f64 	%f3236, %fd242;
	neg.f32 	%f3237, %f3236;
	setp.lt.s32 	%p967, %r6334, 0;
	selp.f32 	%f6290, %f3237, %f3236, %p967;
$L__BB0_970:
	add.s32 	%r6339, %r10558, 1;
	mul.rn.f32 	%f3239, %f6290, %f6290;
	and.b32  	%r6340, %r10558, 1;
	setp.eq.b32 	%p969, %r6340, 1;
	selp.f32 	%f3240, %f6290, 0f3F800000, %p969;
	fma.rn.f32 	%f3241, %f3239, %f3240, 0f00000000;
	fma.rn.f32 	%f3242, %f3239, 0f37CBAC00, 0fBAB607ED;
	selp.f32 	%f3243, 0fB94D4153, %f3242, %p969;
	selp.f32 	%f3244, 0f3C0885E4, 0f3D2AAABB, %p969;
	fma.rn.f32 	%f3245, %f3243, %f3239, %f3244;
	selp.f32 	%f3246, 0fBE2AAAA8, 0fBEFFFFFF, %p969;
	fma.rn.f32 	%f3247, %f3245, %f3239, %f3246;
	fma.rn.f32 	%f3248, %f3247, %f3241, %f3240;
	and.b32  	%r6341, %r6339, 2;
	setp.eq.s32 	%p970, %r6341, 0;
	mov.f32 	%f3249, 0f00000000;
	sub.f32 	%f3250, %f3249, %f3248;
	selp.f32 	%f3251, %f3248, %f3250, %p970;
	fma.rn.f32 	%f499, %f495, %f3251, %f483;
	mov.u32 	%r10562, %r11222;
	mov.f32 	%f6291, %f6456;
	@%p752 bra 	$L__BB0_978;
	setp.neu.f32 	%p971, %f13, 0f7F800000;
	@%p971 bra 	$L__BB0_973;
	mov.f32 	%f3254, 0f00000000;
	mul.rn.f32 	%f6291, %f11, %f3254;
	mov.b32 	%r10562, 0;
	bra.uni 	$L__BB0_978;
$L__BB0_973:
	mov.b32 	%r1512, %f11;
	mov.b64 	%rd4731, 0;
	mov.b32 	%r10559, 0;
	mov.u64 	%rd4729, __cudart_i2opi_f;
	shl.b32 	%r6344, %r1512, 8;
	or.b32  	%r6345, %r6344, -2147483648;
	mov.u64 	%rd4730, %rd1;
$L__BB0_974:
	.pragma "nounroll";
	ld.global.nc.u32 	%r6343, [%rd4729];
	mad.wide.u32 	%rd3020, %r6343, %r6345, %rd4731;
	shr.u64 	%rd4731, %rd3020, 32;
	st.local.u32 	[%rd4730], %rd3020;
	add.s32 	%r10559, %r10559, 1;
	add.s64 	%rd4730, %rd4730, 4;
	add.s64 	%rd4729, %rd4729, 4;
	setp.ne.s32 	%p972, %r10559, 6;
	@%p972 bra 	$L__BB0_974;
	shr.u32 	%r6346, %r1512, 23;
	st.local.u32 	[%rd1+24], %rd4731;
	and.b32  	%r1515, %r6346, 31;
	and.b32  	%r6347, %r6346, 224;
	add.s32 	%r6348, %r6347, -128;
	shr.u32 	%r6349, %r6348, 5;
	mul.wide.u32 	%rd3021, %r6349, 4;
	sub.s64 	%rd858, %rd1, %rd3021;
	ld.local.u32 	%r10560, [%rd858+24];
	ld.local.u32 	%r10561, [%rd858+20];
	setp.eq.s32 	%p973, %r1515, 0;
	@%p973 bra 	$L__BB0_977;
	shf.l.wrap.b32 	%r10560, %r10561, %r10560, %r1515;
	ld.local.u32 	%r6350, [%rd858+16];
	shf.l.wrap.b32 	%r10561, %r6350, %r10561, %r1515;
$L__BB0_977:
	shr.u32 	%r6351, %r10560, 30;
	shf.l.wrap.b32 	%r6352, %r10561, %r10560, 2;
	shl.b32 	%r6353, %r10561, 2;
	shr.u32 	%r6354, %r6352, 31;
	add.s32 	%r6355, %r6354, %r6351;
	neg.s32 	%r6356, %r6355;
	setp.lt.s32 	%p974, %r1512, 0;
	selp.b32 	%r10562, %r6356, %r6355, %p974;
	xor.b32  	%r6357, %r6352, %r1512;
	shr.s32 	%r6358, %r6352, 31;
	xor.b32  	%r6359, %r6358, %r6352;
	xor.b32  	%r6360, %r6358, %r6353;
	cvt.u64.u32 	%rd3022, %r6359;
	shl.b64 	%rd3023, %rd3022, 32;
	cvt.u64.u32 	%rd3024, %r6360;
	or.b64  	%rd3025, %rd3023, %rd3024;
	cvt.rn.f64.s64 	%fd243, %rd3025;
	mul.f64 	%fd244, %fd243, 0d3BF921FB54442D19;
	cvt.rn.f32.f64 	%f3252, %fd244;
	neg.f32 	%f3253, %f3252;
	setp.lt.s32 	%p975, %r6357, 0;
	selp.f32 	%f6291, %f3253, %f3252, %p975;
$L__BB0_978:
	mul.rn.f32 	%f3255, %f6291, %f6291;
	and.b32  	%r6362, %r10562, 1;
	setp.eq.b32 	%p977, %r6362, 1;
	selp.f32 	%f3256, 0f3F800000, %f6291, %p977;
	fma.rn.f32 	%f3257, %f3255, %f3256, 0f00000000;
	fma.rn.f32 	%f3258, %f3255, 0f37CBAC00, 0fBAB607ED;
	selp.f32 	%f3259, %f3258, 0fB94D4153, %p977;
	selp.f32 	%f3260, 0f3D2AAABB, 0f3C0885E4, %p977;
	fma.rn.f32 	%f3261, %f3259, %f3255, %f3260;
	selp.f32 	%f3262, 0fBEFFFFFF, 0fBE2AAAA8, %p977;
	fma.rn.f32 	%f3263, %f3261, %f3255, %f3262;
	fma.rn.f32 	%f3264, %f3263, %f3257, %f3256;
	and.b32  	%r6363, %r10562, 2;
	setp.eq.s32 	%p978, %r6363, 0;
	mov.f32 	%f3265, 0f00000000;
	sub.f32 	%f3266, %f3265, %f3264;
	selp.f32 	%f503, %f3264, %f3266, %p978;
	mov.u32 	%r10566, %r11226;
	mov.f32 	%f6292, %f6457;
	@%p768 bra 	$L__BB0_986;
	setp.neu.f32 	%p979, %f20, 0f7F800000;
	@%p979 bra 	$L__BB0_981;
	mov.f32 	%f3269, 0f00000000;
	mul.rn.f32 	%f6292, %f18, %f3269;
	mov.b32 	%r10566, 0;
	bra.uni 	$L__BB0_986;
$L__BB0_981:
	mov.b32 	%r1524, %f18;
	mov.b64 	%rd4734, 0;
	mov.b32 	%r10563, 0;
	mov.u64 	%rd4732, __cudart_i2opi_f;
	shl.b32 	%r6366, %r1524, 8;
	or.b32  	%r6367, %r6366, -2147483648;
	mov.u64 	%rd4733, %rd1;
$L__BB0_982:
	.pragma "nounroll";
	ld.global.nc.u32 	%r6365, [%rd4732];
	mad.wide.u32 	%rd3028, %r6365, %r6367, %rd4734;
	shr.u64 	%rd4734, %rd3028, 32;
	st.local.u32 	[%rd4733], %rd3028;
	add.s32 	%r10563, %r10563, 1;
	add.s64 	%rd4733, %rd4733, 4;
	add.s64 	%rd4732, %rd4732, 4;
	setp.ne.s32 	%p980, %r10563, 6;
	@%p980 bra 	$L__BB0_982;
	shr.u32 	%r6368, %r1524, 23;
	st.local.u32 	[%rd1+24], %rd4734;
	and.b32  	%r1527, %r6368, 31;
	and.b32  	%r6369, %r6368, 224;
	add.s32 	%r6370, %r6369, -128;
	shr.u32 	%r6371, %r6370, 5;
	mul.wide.u32 	%rd3029, %r6371, 4;
	sub.s64 	%rd865, %rd1, %rd3029;
	ld.local.u32 	%r10564, [%rd865+24];
	ld.local.u32 	%r10565, [%rd865+20];
	setp.eq.s32 	%p981, %r1527, 0;
	@%p981 bra 	$L__BB0_985;
	shf.l.wrap.b32 	%r10564, %r10565, %r10564, %r1527;
	ld.local.u32 	%r6372, [%rd865+16];
	shf.l.wrap.b32 	%r10565, %r6372, %r10565, %r1527;
$L__BB0_985:
	shr.u32 	%r6373, %r10564, 30;
	shf.l.wrap.b32 	%r6374, %r10565, %r10564, 2;
	shl.b32 	%r6375, %r10565, 2;
	shr.u32 	%r6376, %r6374, 31;
	add.s32 	%r6377, %r6376, %r6373;
	neg.s32 	%r6378, %r6377;
	setp.lt.s32 	%p982, %r1524, 0;
	selp.b32 	%r10566, %r6378, %r6377, %p982;
	xor.b32  	%r6379, %r6374, %r1524;
	shr.s32 	%r6380, %r6374, 31;
	xor.b32  	%r6381, %r6380, %r6374;
	xor.b32  	%r6382, %r6380, %r6375;
	cvt.u64.u32 	%rd3030, %r6381;
	shl.b64 	%rd3031, %rd3030, 32;
	cvt.u64.u32 	%rd3032, %r6382;
	or.b64  	%rd3033, %rd3031, %rd3032;
	cvt.rn.f64.s64 	%fd245, %rd3033;
	mul.f64 	%fd246, %fd245, 0d3BF921FB54442D19;
	cvt.rn.f32.f64 	%f3267, %fd246;
	neg.f32 	%f3268, %f3267;
	setp.lt.s32 	%p983, %r6379, 0;
	selp.f32 	%f6292, %f3268, %f3267, %p983;
$L__BB0_986:
	mul.rn.f32 	%f3270, %f6292, %f6292;
	and.b32  	%r6384, %r10566, 1;
	setp.eq.b32 	%p985, %r6384, 1;
	selp.f32 	%f3271, 0f3F800000, %f6292, %p985;
	fma.rn.f32 	%f3272, %f3270, %f3271, 0f00000000;
	fma.rn.f32 	%f3273, %f3270, 0f37CBAC00, 0fBAB607ED;
	selp.f32 	%f3274, %f3273, 0fB94D4153, %p985;
	selp.f32 	%f3275, 0f3D2AAABB, 0f3C0885E4, %p985;
	fma.rn.f32 	%f3276, %f3274, %f3270, %f3275;
	selp.f32 	%f3277, 0fBEFFFFFF, 0fBE2AAAA8, %p985;
	fma.rn.f32 	%f3278, %f3276, %f3270, %f3277;
	fma.rn.f32 	%f3279, %f3278, %f3272, %f3271;
	and.b32  	%r6385, %r10566, 2;
	setp.eq.s32 	%p986, %r6385, 0;
	mov.f32 	%f3280, 0f00000000;
	sub.f32 	%f3281, %f3280, %f3279;
	selp.f32 	%f3282, %f3279, %f3281, %p986;
	mul.f32 	%f3283, %f503, 0f40C00000;
	mul.f32 	%f507, %f3283, %f3282;
	mov.u32 	%r10570, %r11230;
	mov.f32 	%f6293, %f6458;
	@%p776 bra 	$L__BB0_994;
	setp.neu.f32 	%p987, %f27, 0f7F800000;
	@%p987 bra 	$L__BB0_989;
	mov.f32 	%f3286, 0f00000000;
	mul.rn.f32 	%f6293, %f25, %f3286;
	mov.b32 	%r10570, 0;
	bra.uni 	$L__BB0_994;
$L__BB0_989:
	mov.b32 	%r1536, %f25;
	mov.b64 	%rd4737, 0;
	mov.b32 	%r10567, 0;
	mov.u64 	%rd4735, __cudart_i2opi_f;
	shl.b32 	%r6388, %r1536, 8;
	or.b32  	%r6389, %r6388, -2147483648;
	mov.u64 	%rd4736, %rd1;
$L__BB0_990:
	.pragma "nounroll";
	ld.global.nc.u32 	%r6387, [%rd4735];
	mad.wide.u32 	%rd3036, %r6387, %r6389, %rd4737;
	shr.u64 	%rd4737, %rd3036, 32;
	st.local.u32 	[%rd4736], %rd3036;
	add.s32 	%r10567, %r10567, 1;
	add.s64 	%rd4736, %rd4736, 4;
	add.s64 	%rd4735, %rd4735, 4;
	setp.ne.s32 	%p988, %r10567, 6;
	@%p988 bra 	$L__BB0_990;
	shr.u32 	%r6390, %r1536, 23;
	st.local.u32 	[%rd1+24], %rd4737;
	and.b32  	%r1539, %r6390, 31;
	and.b32  	%r6391, %r6390, 224;
	add.s32 	%r6392, %r6391, -128;
	shr.u32 	%r6393, %r6392, 5;
	mul.wide.u32 	%rd3037, %r6393, 4;
	sub.s64 	%rd872, %rd1, %rd3037;
	ld.local.u32 	%r10568, [%rd872+24];
	ld.local.u32 	%r10569, [%rd872+20];
	setp.eq.s32 	%p989, %r1539, 0;
	@%p989 bra 	$L__BB0_993;
	shf.l.wrap.b32 	%r10568, %r10569, %r10568, %r1539;
	ld.local.u32 	%r6394, [%rd872+16];
	shf.l.wrap.b32 	%r10569, %r6394, %r10569, %r1539;
$L__BB0_993:
	shr.u32 	%r6395, %r10568, 30;
	shf.l.wrap.b32 	%r6396, %r10569, %r10568, 2;
	shl.b32 	%r6397, %r10569, 2;
	shr.u32 	%r6398, %r6396, 31;
	add.s32 	%r6399, %r6398, %r6395;
	neg.s32 	%r6400, %r6399;
	setp.lt.s32 	%p990, %r1536, 0;
	selp.b32 	%r10570, %r6400, %r6399, %p990;
	xor.b32  	%r6401, %r6396, %r1536;
	shr.s32 	%r6402, %r6396, 31;
	xor.b32  	%r6403, %r6402, %r6396;
	xor.b32  	%r6404, %r6402, %r6397;
	cvt.u64.u32 	%rd3038, %r6403;
	shl.b64 	%rd3039, %rd3038, 32;
	cvt.u64.u32 	%rd3040, %r6404;
	or.b64  	%rd3041, %rd3039, %rd3040;
	cvt.rn.f64.s64 	%fd247, %rd3041;
	mul.f64 	%fd248, %fd247, 0d3BF921FB54442D19;
	cvt.rn.f32.f64 	%f3284, %fd248;
	neg.f32 	%f3285, %f3284;
	setp.lt.s32 	%p991, %r6401, 0;
	selp.f32 	%f6293, %f3285, %f3284, %p991;
$L__BB0_994:
	mul.rn.f32 	%f3287, %f6293, %f6293;
	and.b32  	%r6406, %r10570, 1;
	setp.eq.b32 	%p993, %r6406, 1;
	selp.f32 	%f3288, 0f3F800000, %f6293, %p993;
	fma.rn.f32 	%f3289, %f3287, %f3288, 0f00000000;
	fma.rn.f32 	%f3290, %f3287, 0f37CBAC00, 0fBAB607ED;
	selp.f32 	%f3291, %f3290, 0fB94D4153, %p993;
	selp.f32 	%f3292, 0f3D2AAABB, 0f3C0885E4, %p993;
	fma.rn.f32 	%f3293, %f3291, %f3287, %f3292;
	selp.f32 	%f3294, 0fBEFFFFFF, 0fBE2AAAA8, %p993;
	fma.rn.f32 	%f3295, %f3293, %f3287, %f3294;
	fma.rn.f32 	%f3296, %f3295, %f3289, %f3288;
	and.b32  	%r6407, %r10570, 2;
	setp.eq.s32 	%p994, %r6407, 0;
	mov.f32 	%f3297, 0f00000000;
	sub.f32 	%f3298, %f3297, %f3296;
	selp.f32 	%f3299, %f3296, %f3298, %p994;
	mul.f32 	%f511, %f507, %f3299;
	mov.u32 	%r10574, %r11218;
	mov.f32 	%f6294, %f6455;
	@%p760 bra 	$L__BB0_1002;
	setp.neu.f32 	%p995, %f6, 0f7F800000;
	@%p995 bra 	$L__BB0_997;
	mov.f32 	%f3302, 0f00000000;
	mul.rn.f32 	%f6294, %f4, %f3302;
	mov.b32 	%r10574, 0;
	bra.uni 	$L__BB0_1002;
$L__BB0_997:
	mov.b32 	%r1548, %f4;
	mov.b64 	%rd4740, 0;
	mov.b32 	%r10571, 0;
	mov.u64 	%rd4738, __cudart_i2opi_f;
	shl.b32 	%r6410, %r1548, 8;
	or.b32  	%r6411, %r6410, -2147483648;
	mov.u64 	%rd4739, %rd1;
$L__BB0_998:
	.pragma "nounroll";
	ld.global.nc.u32 	%r6409, [%rd4738];
	mad.wide.u32 	%rd3044, %r6409, %r6411, %rd4740;
	shr.u64 	%rd4740, %rd3044, 32;
	st.local.u32 	[%rd4739], %rd3044;
	add.s32 	%r10571, %r10571, 1;
	add.s64 	%rd4739, %rd4739, 4;
	add.s64 	%rd4738, %rd4738, 4;
	setp.ne.s32 	%p996, %r10571, 6;
	@%p996 bra 	$L__BB0_998;
	shr.u32 	%r6412, %r1548, 23;
	st.local.u32 	[%rd1+24], %rd4740;
	and.b32  	%r1551, %r6412, 31;
	and.b32  	%r6413, %r6412, 224;
	add.s32 	%r6414, %r6413, -128;
	shr.u32 	%r6415, %r6414, 5;
	mul.wide.u32 	%rd3045, %r6415, 4;
	sub.s64 	%rd879, %rd1, %rd3045;
	ld.local.u32 	%r10572, [%rd879+24];
	ld.local.u32 	%r10573, [%rd879+20];
	setp.eq.s32 	%p997, %r1551, 0;
	@%p997 bra 	$L__BB0_1001;
	shf.l.wrap.b32 	%r10572, %r10573, %r10572, %r1551;
	ld.local.u32 	%r6416, [%rd879+16];
	shf.l.wrap.b32 	%r10573, %r6416, %r10573, %r1551;
$L__BB0_1001:
	shr.u32 	%r6417, %r10572, 30;
	shf.l.wrap.b32 	%r6418, %r10573, %r10572, 2;
	shl.b32 	%r6419, %r10573, 2;
	shr.u32 	%r6420, %r6418, 31;
	add.s32 	%r6421, %r6420, %r6417;
	neg.s32 	%r6422, %r6421;
	setp.lt.s32 	%p998, %r1548, 0;
	selp.b32 	%r10574, %r6422, %r6421, %p998;
	xor.b32  	%r6423, %r6418, %r1548;
	shr.s32 	%r6424, %r6418, 31;
	xor.b32  	%r6425, %r6424, %r6418;
	xor.b32  	%r6426, %r6424, %r6419;
	cvt.u64.u32 	%rd3046, %r6425;
	shl.b64 	%rd3047, %rd3046, 32;
	cvt.u64.u32 	%rd3048, %r6426;
	or.b64  	%rd3049, %rd3047, %rd3048;
	cvt.rn.f64.s64 	%fd249, %rd3049;
	mul.f64 	%fd250, %fd249, 0d3BF921FB54442D19;
	cvt.rn.f32.f64 	%f3300, %fd250;
	neg.f32 	%f3301, %f3300;
	setp.lt.s32 	%p999, %r6423, 0;
	selp.f32 	%f6294, %f3301, %f3300, %p999;
$L__BB0_1002:
	add.s32 	%r6428, %r10574, 1;
	mul.rn.f32 	%f3303, %f6294, %f6294;
	and.b32  	%r6429, %r10574, 1;
	setp.eq.b32 	%p1001, %r6429, 1;
	selp.f32 	%f3304, %f6294, 0f3F800000, %p1001;
	fma.rn.f32 	%f3305, %f3303, %f3304, 0f00000000;
	fma.rn.f32 	%f3306, %f3303, 0f37CBAC00, 0fBAB607ED;
	selp.f32 	%f3307, 0fB94D4153, %f3306, %p1001;
	selp.f32 	%f3308, 0f3C0885E4, 0f3D2AAABB, %p1001;
	fma.rn.f32 	%f3309, %f3307, %f3303, %f3308;
	selp.f32 	%f3310, 0fBE2AAAA8, 0fBEFFFFFF, %p1001;
	fma.rn.f32 	%f3311, %f3309, %f3303, %f3310;
	fma.rn.f32 	%f3312, %f3311, %f3305, %f3304;
	and.b32  	%r6430, %r6428, 2;
	setp.eq.s32 	%p1002, %r6430, 0;
	mov.f32 	%f3313, 0f00000000;
	sub.f32 	%f3314, %f3313, %f3312;
	selp.f32 	%f3315, %f3312, %f3314, %p1002;
	mul.f32 	%f515, %f511, %f3315;
	mov.u32 	%r10578, %r11226;
	mov.f32 	%f6295, %f6457;
	@%p768 bra 	$L__BB0_1010;
	setp.neu.f32 	%p1003, %f20, 0f7F800000;
	@%p1003 bra 	$L__BB0_1005;
	mov.f32 	%f3318, 0f00000000;
	mul.rn.f32 	%f6295, %f18, %f3318;
	mov.b32 	%r10578, 0;
	bra.uni 	$L__BB0_1010;
$L__BB0_1005:
	mov.b32 	%r1560, %f18;
	mov.b64 	%rd4743, 0;
	mov.b32 	%r10575, 0;
	mov.u64 	%rd4741, __cudart_i2opi_f;
	shl.b32 	%r6433, %r1560, 8;
	or.b32  	%r6434, %r6433, -2147483648;
	mov.u64 	%rd4742, %rd1;
$L__BB0_1006:
	.pragma "nounroll";
	ld.global.nc.u32 	%r6432, [%rd4741];
	mad.wide.u32 	%rd3052, %r6432, %r6434, %rd4743;
	shr.u64 	%rd4743, %rd3052, 32;
	st.local.u32 	[%rd4742], %rd3052;
	add.s32 	%r10575, %r10575, 1;
	add.s64 	%rd4742, %rd4742, 4;
	add.s64 	%rd4741, %rd4741, 4;
	setp.ne.s32 	%p1004, %r10575, 6;
	@%p1004 bra 	$L__BB0_1006;
	shr.u32 	%r6435, %r1560, 23;
	st.local.u32 	[%rd1+24], %rd4743;
	and.b32  	%r1563, %r6435, 31;
	and.b32  	%r6436, %r6435, 224;
	add.s32 	%r6437, %r6436, -128;
	shr.u32 	%r6438, %r6437, 5;
	mul.wide.u32 	%rd3053, %r6438, 4;
	sub.s64 	%rd886, %rd1, %rd3053;
	ld.local.u32 	%r10576, [%rd886+24];
	ld.local.u32 	%r10577, [%rd886+20];
	setp.eq.s32 	%p1005, %r1563, 0;
	@%p1005 bra 	$L__BB0_1009;
	shf.l.wrap.b32 	%r10576, %r10577, %r10576, %r1563;
	ld.local.u32 	%r6439, [%rd886+16];
	shf.l.wrap.b32 	%r10577, %r6439, %r10577, %r1563;
$L__BB0_1009:
	shr.u32 	%r6440, %r10576, 30;
	shf.l.wrap.b32 	%r6441, %r10577, %r10576, 2;
	shl.b32 	%r6442, %r10577, 2;
	shr.u32 	%r6443, %r6441, 31;
	add.s32 	%r6444, %r6443, %r6440;
	neg.s32 	%r6445, %r6444;
	setp.lt.s32 	%p1006, %r1560, 0;
	selp.b32 	%r10578, %r6445, %r6444, %p1006;
	xor.b32  	%r6446, %r6441, %r1560;
	shr.s32 	%r6447, %r6441, 31;
	xor.b32  	%r6448, %r6447, %r6441;
	xor.b32  	%r6449, %r6447, %r6442;
	cvt.u64.u32 	%rd3054, %r6448;
	shl.b64 	%rd3055, %rd3054, 32;
	cvt.u64.u32 	%rd3056, %r6449;
	or.b64  	%rd3057, %rd3055, %rd3056;
	cvt.rn.f64.s64 	%fd251, %rd3057;
	mul.f64 	%fd252, %fd251, 0d3BF921FB54442D19;
	cvt.rn.f32.f64 	%f3316, %fd252;
	neg.f32 	%f3317, %f3316;
	setp.lt.s32 	%p1007, %r6446, 0;
	selp.f32 	%f6295, %f3317, %f3316, %p1007;
$L__BB0_1010:
	add.s32 	%r6451, %r10578, 1;
	mul.rn.f32 	%f3319, %f6295, %f6295;
	and.b32  	%r6452, %r10578, 1;
	setp.eq.b32 	%p1009, %r6452, 1;
	selp.f32 	%f3320, %f6295, 0f3F800000, %p1009;
	fma.rn.f32 	%f3321, %f3319, %f3320, 0f00000000;
	fma.rn.f32 	%f3322, %f3319, 0f37CBAC00, 0fBAB607ED;
	selp.f32 	%f3323, 0fB94D4153, %f3322, %p1009;
	selp.f32 	%f3324, 0f3C0885E4, 0f3D2AAABB, %p1009;
	fma.rn.f32 	%f3325, %f3323, %f3319, %f3324;
	selp.f32 	%f3326, 0fBE2AAAA8, 0fBEFFFFFF, %p1009;
	fma.rn.f32 	%f3327, %f3325, %f3319, %f3326;
	fma.rn.f32 	%f3328, %f3327, %f3321, %f3320;
	and.b32  	%r6453, %r6451, 2;
	setp.eq.s32 	%p1010, %r6453, 0;
	mov.f32 	%f3329, 0f00000000;
	sub.f32 	%f3330, %f3329, %f3328;
	selp.f32 	%f3331, %f3328, %f3330, %p1010;
	fma.rn.f32 	%f519, %f515, %f3331, %f499;
	mov.u32 	%r10582, %r11222;
	mov.f32 	%f6296, %f6456;
	@%p752 bra 	$L__BB0_1018;
	setp.neu.f32 	%p1011, %f13, 0f7F800000;
	@%p1011 bra 	$L__BB0_1013;
	mov.f32 	%f3334, 0f00000000;
	mul.rn.f32 	%f6296, %f11, %f3334;
	mov.b32 	%r10582, 0;
	bra.uni 	$L__BB0_1018;
$L__BB0_1013:
	mov.b32 	%r1572, %f11;
	mov.b64 	%rd4746, 0;
	mov.b32 	%r10579, 0;
	mov.u64 	%rd4744, __cudart_i2opi_f;
	shl.b32 	%r6456, %r1572, 8;
	or.b32  	%r6457, %r6456, -2147483648;
	mov.u64 	%rd4745, %rd1;
$L__BB0_1014:
	.pragma "nounroll";
	ld.global.nc.u32 	%r6455, [%rd4744];
	mad.wide.u32 	%rd3060, %r6455, %r6457, %rd4746;
	shr.u64 	%rd4746, %rd3060, 32;
	st.local.u32 	[%rd4745], %rd3060;
	add.s32 	%r10579, %r10579, 1;
	add.s64 	%rd4745, %rd4745, 4;
	add.s64 	%rd4744, %rd4744, 4;
	setp.ne.s32 	%p1012, %r10579, 6;
	@%p1012 bra 	$L__BB0_1014;
	shr.u32 	%r6458, %r1572, 23;
	st.local.u32 	[%rd1+24], %rd4746;
	and.b32  	%r1575, %r6458, 31;
	and.b32  	%r6459, %r6458, 224;
	add.s32 	%r6460, %r6459, -128;
	shr.u32 	%r6461, %r6460, 5;
	mul.wide.u32 	%rd3061, %r6461, 4;
	sub.s64 	%rd893, %rd1, %rd3061;
	ld.local.u32 	%r10580, [%rd893+24];
	ld.local.u32 	%r10581, [%rd893+20];
	setp.eq.s32 	%p1013, %r1575, 0;
	@%p1013 bra 	$L__BB0_1017;
	shf.l.wrap.b32 	%r10580, %r10581, %r10580, %r1575;
	ld.local.u32 	%r6462, [%rd893+16];
	shf.l.wrap.b32 	%r10581, %r6462, %r10581, %r1575;
$L__BB0_1017:
	shr.u32 	%r6463, %r10580, 30;
	shf.l.wrap.b32 	%r6464, %r10581, %r10580, 2;
	shl.b32 	%r6465, %r10581, 2;
	shr.u32 	%r6466, %r6464, 31;
	add.s32 	%r6467, %r6466, %r6463;
	neg.s32 	%r6468, %r6467;
	setp.lt.s32 	%p1014, %r1572, 0;
	selp.b32 	%r10582, %r6468, %r6467, %p1014;
	xor.b32  	%r6469, %r6464, %r1572;
	shr.s32 	%r6470, %r6464, 31;
	xor.b32  	%r6471, %r6470, %r6464;
	xor.b32  	%r6472, %r6470, %r6465;
	cvt.u64.u32 	%rd3062, %r6471;
	shl.b64 	%rd3063, %rd3062, 32;
	cvt.u64.u32 	%rd3064, %r6472;
	or.b64  	%rd3065, %rd3063, %rd3064;
	cvt.rn.f64.s64 	%fd253, %rd3065;
	mul.f64 	%fd254, %fd253, 0d3BF921FB54442D19;
	cvt.rn.f32.f64 	%f3332, %fd254;
	neg.f32 	%f3333, %f3332;
	setp.lt.s32 	%p1015, %r6469, 0;
	selp.f32 	%f6296, %f3333, %f3332, %p1015;
$L__BB0_1018:
	mul.rn.f32 	%f3335, %f6296, %f6296;
	and.b32  	%r6474, %r10582, 1;
	setp.eq.b32 	%p1017, %r6474, 1;
	selp.f32 	%f3336, 0f3F800000, %f6296, %p1017;
	fma.rn.f32 	%f3337, %f3335, %f3336, 0f00000000;
	fma.rn.f32 	%f3338, %f3335, 0f37CBAC00, 0fBAB607ED;
	selp.f32 	%f3339, %f3338, 0fB94D4153, %p1017;
	selp.f32 	%f3340, 0f3D2AAABB, 0f3C0885E4, %p1017;
	fma.rn.f32 	%f3341, %f3339, %f3335, %f3340;
	selp.f32 	%f3342, 0fBEFFFFFF, 0fBE2AAAA8, %p1017;
	fma.rn.f32 	%f3343, %f3341, %f3335, %f3342;
	fma.rn.f32 	%f3344, %f3343, %f3337, %f3336;
	and.b32  	%r6475, %r10582, 2;
	setp.eq.s32 	%p1018, %r6475, 0;
	mov.f32 	%f3345, 0f00000000;
	sub.f32 	%f3346, %f3345, %f3344;
	selp.f32 	%f523, %f3344, %f3346, %p1018;
	mov.u32 	%r10586, %r11226;
	mov.f32 	%f6297, %f6457;
	@%p768 bra 	$L__BB0_1026;
	setp.neu.f32 	%p1019, %f20, 0f7F800000;
	@%p1019 bra 	$L__BB0_1021;
	mov.f32 	%f3349, 0f00000000;
	mul.rn.f32 	%f6297, %f18, %f3349;
	mov.b32 	%r10586, 0;
	bra.uni 	$L__BB0_1026;
$L__BB0_1021:
	mov.b32 	%r1584, %f18;
	mov.b64 	%rd4749, 0;
	mov.b32 	%r10583, 0;
	mov.u64 	%rd4747, __cudart_i2opi_f;
	shl.b32 	%r6478, %r1584, 8;
	or.b32  	%r6479, %r6478, -2147483648;
	mov.u64 	%rd4748, %rd1;
$L__BB0_1022:
	.pragma "nounroll";
	ld.global.nc.u32 	%r6477, [%rd4747];
	mad.wide.u32 	%rd3068, %r6477, %r6479, %rd4749;
	shr.u64 	%rd4749, %rd3068, 32;
	st.local.u32 	[%rd4748], %rd3068;
	add.s32 	%r10583, %r10583, 1;
	add.s64 	%rd4748, %rd4748, 4;
	add.s64 	%rd4747, %rd4747, 4;
	setp.ne.s32 	%p1020, %r10583, 6;
	@%p1020 bra 	$L__BB0_1022;
	shr.u32 	%r6480, %r1584, 23;
	st.local.u32 	[%rd1+24], %rd4749;
	and.b32  	%r1587, %r6480, 31;
	and.b32  	%r6481, %r6480, 224;
	add.s32 	%r6482, %r6481, -128;
	shr.u32 	%r6483, %r6482, 5;
	mul.wide.u32 	%rd3069, %r6483, 4;
	sub.s64 	%rd900, %rd1, %rd3069;
	ld.local.u32 	%r10584, [%rd900+24];
	ld.local.u32 	%r10585, [%rd900+20];
	setp.eq.s32 	%p1021, %r1587, 0;
	@%p1021 bra 	$L__BB0_1025;
	shf.l.wrap.b32 	%r10584, %r10585, %r10584, %r1587;
	ld.local.u32 	%r6484, [%rd900+16];
	shf.l.wrap.b32 	%r10585, %r6484, %r10585, %r1587;
$L__BB0_1025:
	shr.u32 	%r6485, %r10584, 30;
	shf.l.wrap.b32 	%r6486, %r10585, %r10584, 2;
	shl.b32 	%r6487, %r10585, 2;
	shr.u32 	%r6488, %r6486, 31;
	add.s32 	%r6489, %r6488, %r6485;
	neg.s32 	%r6490, %r6489;
	setp.lt.s32 	%p1022, %r1584, 0;
	selp.b32 	%r10586, %r6490, %r6489, %p1022;
	xor.b32  	%r6491, %r6486, %r1584;
	shr.s32 	%r6492, %r6486, 31;
	xor.b32  	%r6493, %r6492, %r6486;
	xor.b32  	%r6494, %r6492, %r6487;
	cvt.u64.u32 	%rd3070, %r6493;
	shl.b64 	%rd3071, %rd3070, 32;
	cvt.u64.u32 	%rd3072, %r6494;
	or.b64  	%rd3073, %rd3071, %rd3072;
	cvt.rn.f64.s64 	%fd255, %rd3073;
	mul.f64 	%fd256, %fd255, 0d3BF921FB54442D19;
	cvt.rn.f32.f64 	%f3347, %fd256;
	neg.f32 	%f3348, %f3347;
	setp.lt.s32 	%p1023, %r6491, 0;
	selp.f32 	%f6297, %f3348, %f3347, %p1023;
$L__BB0_1026:
	mul.rn.f32 	%f3350, %f6297, %f6297;
	and.b32  	%r6496, %r10586, 1;
	setp.eq.b32 	%p1025, %r6496, 1;
	selp.f32 	%f3351, 0f3F800000, %f6297, %p1025;
	fma.rn.f32 	%f3352, %f3350, %f3351, 0f00000000;
	fma.rn.f32 	%f3353, %f3350, 0f37CBAC00, 0fBAB607ED;
	selp.f32 	%f3354, %f3353, 0fB94D4153, %p1025;
	selp.f32 	%f3355, 0f3D2AAABB, 0f3C0885E4, %p1025;
	fma.rn.f32 	%f3356, %f3354, %f3350, %f3355;
	selp.f32 	%f3357, 0fBEFFFFFF, 0fBE2AAAA8, %p1025;
	fma.rn.f32 	%f3358, %f3356, %f3350, %f3357;
	fma.rn.f32 	%f3359, %f3358, %f3352, %f3351;
	and.b32  	%r6497, %r10586, 2;
	setp.eq.s32 	%p1026, %r6497, 0;
	mov.f32 	%f3360, 0f00000000;
	sub.f32 	%f3361, %f3360, %f3359;
	selp.f32 	%f3362, %f3359, %f3361, %p1026;
	mul.f32 	%f3363, %f523, 0f41900000;
	mul.f32 	%f527, %f3363, %f3362;
	mov.u32 	%r10590, %r11218;
	mov.f32 	%f6298, %f6455;
	@%p760 bra 	$L__BB0_1034;
	setp.neu.f32 	%p1027, %f6, 0f7F800000;
	@%p1027 bra 	$L__BB0_1029;
	mov.f32 	%f3366, 0f00000000;
	mul.rn.f32 	%f6298, %f4, %f3366;
	mov.b32 	%r10590, 0;
	bra.uni 	$L__BB0_1034;
$L__BB0_1029:
	mov.b32 	%r1596, %f4;
	mov.b64 	%rd4752, 0;
	mov.b32 	%r10587, 0;
	mov.u64 	%rd4750, __cudart_i2opi_f;
	shl.b32 	%r6500, %r1596, 8;
	or.b32  	%r6501, %r6500, -2147483648;
	mov.u64 	%rd4751, %rd1;
$L__BB0_1030:
	.pragma "nounroll";
	ld.global.nc.u32 	%r6499, [%rd4750];
	mad.wide.u32 	%rd3076, %r6499, %r6501, %rd4752;
	shr.u64 	%rd4752, %rd3076, 32;
	st.local.u32 	[%rd4751], %rd3076;
	add.s32 	%r10587, %r10587, 1;
	add.s64 	%rd4751, %rd4751, 4;
	add.s64 	%rd4750, %rd4750, 4;
	setp.ne.s32 	%p1028, %r10587, 6;
	@%p1028 bra 	$L__BB0_1030;
	shr.u32 	%r6502, %r1596, 23;
	st.local.u32 	[%rd1+24], %rd4752;
	and.b32  	%r1599, %r6502, 31;
	and.b32  	%r6503, %r6502, 224;
	add.s32 	%r6504, %r6503, -128;
	shr.u32 	%r6505, %r6504, 5;
	mul.wide.u32 	%rd3077, %r6505, 4;
	sub.s64 	%rd907, %rd1, %rd3077;
	ld.local.u32 	%r10588, [%rd907+24];
	ld.local.u32 	%r10589, [%rd907+20];
	setp.eq.s32 	%p1029, %r1599, 0;
	@%p1029 bra 	$L__BB0_1033;
	shf.l.wrap.b32 	%r10588, %r10589, %r10588, %r1599;
	ld.local.u32 	%r6506, [%rd907+16];
	shf.l.wrap.b32 	%r10589, %r6506, %r10589, %r1599;
$L__BB0_1033:
	shr.u32 	%r6507, %r10588, 30;
	shf.l.wrap.b32 	%r6508, %r10589, %r10588, 2;
	shl.b32 	%r6509, %r10589, 2;
	shr.u32 	%r6510, %r6508, 31;
	add.s32 	%r6511, %r6510, %r6507;
	neg.s32 	%r6512, %r6511;
	setp.lt.s32 	%p1030, %r1596, 0;
	selp.b32 	%r10590, %r6512, %r6511, %p1030;
	xor.b32  	%r6513, %r6508, %r1596;
	shr.s32 	%r6514, %r6508, 31;
	xor.b32  	%r6515, %r6514, %r6508;
	xor.b32  	%r6516, %r6514, %r6509;
	cvt.u64.u32 	%rd3078, %r6515;
	shl.b64 	%rd3079, %rd3078, 32;
	cvt.u64.u32 	%rd3080, %r6516;
	or.b64  	%rd3081, %rd3079, %rd3080;
	cvt.rn.f64.s64 	%fd257, %rd3081;
	mul.f64 	%fd258, %fd257, 0d3BF921FB54442D19;
	cvt.rn.f32.f64 	%f3364, %fd258;
	neg.f32 	%f3365, %f3364;
	setp.lt.s32 	%p1031, %r6513, 0;
	selp.f32 	%f6298, %f3365, %f3364, %p1031;
$L__BB0_1034:
	add.s32 	%r6518, %r10590, 1;
	mul.rn.f32 	%f3367, %f6298, %f6298;
	and.b32  	%r6519, %r10590, 1;
	setp.eq.b32 	%p1033, %r6519, 1;
	selp.f32 	%f3368, %f6298, 0f3F800000, %p1033;
	fma.rn.f32 	%f3369, %f3367, %f3368, 0f00000000;
	fma.rn.f32 	%f3370, %f3367, 0f37CBAC00, 0fBAB607ED;
	selp.f32 	%f3371, 0fB94D4153, %f3370, %p1033;
	selp.f32 	%f3372, 0f3C0885E4, 0f3D2AAABB, %p1033;
	fma.rn.f32 	%f3373, %f3371, %f3367, %f3372;
	selp.f32 	%f3374, 0fBE2AAAA8, 0fBEFFFFFF, %p1033;
	fma.rn.f32 	%f3375, %f3373, %f3367, %f3374;
	fma.rn.f32 	%f3376, %f3375, %f3369, %f3368;
	and.b32  	%r6520, %r6518, 2;
	setp.eq.s32 	%p1034, %r6520, 0;
	mov.f32 	%f3377, 0f00000000;
	sub.f32 	%f3378, %f3377, %f3376;
	selp.f32 	%f3379, %f3376, %f3378, %p1034;
	mul.f32 	%f531, %f527, %f3379;
	mov.u32 	%r10594, %r11226;
	mov.f32 	%f6299, %f6457;
	@%p768 bra 	$L__BB0_1042;
	setp.neu.f32 	%p1035, %f20, 0f7F800000;
	@%p1035 bra 	$L__BB0_1037;
	mov.f32 	%f3382, 0f00000000;
	mul.rn.f32 	%f6299, %f18, %f3382;
	mov.b32 	%r10594, 0;
	bra.uni 	$L__BB0_1042;
$L__BB0_1037:
	mov.b32 	%r1608, %f18;
	mov.b64 	%rd4755, 0;
	mov.b32 	%r10591, 0;
	mov.u64 	%rd4753, __cudart_i2opi_f;
	shl.b32 	%r6523, %r1608, 8;
	or.b32  	%r6524, %r6523, -2147483648;
	mov.u64 	%rd4754, %rd1;
$L__BB0_1038:
	.pragma "nounroll";
	ld.global.nc.u32 	%r6522, [%rd4753];
	mad.wide.u32 	%rd3084, %r6522, %r6524, %rd4755;
	shr.u64 	%rd4755, %rd3084, 32;
	st.local.u32 	[%rd4754], %rd3084;
	add.s32 	%r10591, %r10591, 1;
	add.s64 	%rd4754, %rd4754, 4;
	add.s64 	%rd4753, %rd4753, 4;
	setp.ne.s32 	%p1036, %r10591, 6;
	@%p1036 bra 	$L__BB0_1038;
	shr.u32 	%r6525, %r1608, 23;
	st.local.u32 	[%rd1+24], %rd4755;
	and.b32  	%r1611, %r6525, 31;
	and.b32  	%r6526, %r6525, 224;
	add.s32 	%r6527, %r6526, -128;
	shr.u32 	%r6528, %r6527, 5;
	mul.wide.u32 	%rd3085, %r6528, 4;
	sub.s64 	%rd914, %rd1, %rd3085;
	ld.local.u32 	%r10592, [%rd914+24];
	ld.local.u32 	%r10593, [%rd914+20];
	setp.eq.s32 	%p1037, %r1611, 0;
	@%p1037 bra 	$L__BB0_1041;
	shf.l.wrap.b32 	%r10592, %r10593, %r10592, %r1611;
	ld.local.u32 	%r6529, [%rd914+16];
	shf.l.wrap.b32 	%r10593, %r6529, %r10593, %r1611;
$L__BB0_1041:
	shr.u32 	%r6530, %r10592, 30;
	shf.l.wrap.b32 	%r6531, %r10593, %r10592, 2;
	shl.b32 	%r6532, %r10593, 2;
	shr.u32 	%r6533, %r6531, 31;
	add.s32 	%r6534, %r6533, %r6530;
	neg.s32 	%r6535, %r6534;
	setp.lt.s32 	%p1038, %r1608, 0;
	selp.b32 	%r10594, %r6535, %r6534, %p1038;
	xor.b32  	%r6536, %r6531, %r1608;
	shr.s32 	%r6537, %r6531, 31;
	xor.b32  	%r6538, %r6537, %r6531;
	xor.b32  	%r6539, %r6537, %r6532;
	cvt.u64.u32 	%rd3086, %r6538;
	shl.b64 	%rd3087, %rd3086, 32;
	cvt.u64.u32 	%rd3088, %r6539;
	or.b64  	%rd3089, %rd3087, %rd3088;
	cvt.rn.f64.s64 	%fd259, %rd3089;
	mul.f64 	%fd260, %fd259, 0d3BF921FB54442D19;
	cvt.rn.f32.f64 	%f3380, %fd260;
	neg.f32 	%f3381, %f3380;
	setp.lt.s32 	%p1039, %r6536, 0;
	selp.f32 	%f6299, %f3381, %f3380, %p1039;
$L__BB0_1042:
	add.s32 	%r6541, %r10594, 1;
	mul.rn.f32 	%f3383, %f6299, %f6299;
	and.b32  	%r6542, %r10594, 1;
	setp.eq.b32 	%p1041, %r6542, 1;
	selp.f32 	%f3384, %f6299, 0f3F800000, %p1041;
	fma.rn.f32 	%f3385, %f3383, %f3384, 0f00000000;
	fma.rn.f32 	%f3386, %f3383, 0f37CBAC00, 0fBAB607ED;
	selp.f32 	%f3387, 0fB94D4153, %f3386, %p1041;
	selp.f32 	%f3388, 0f3C0885E4, 0f3D2AAABB, %p1041;
	fma.rn.f32 	%f3389, %f3387, %f3383, %f3388;
	selp.f32 	%f3390, 0fBE2AAAA8, 0fBEFFFFFF, %p1041;
	fma.rn.f32 	%f3391, %f3389, %f3383, %f3390;
	fma.rn.f32 	%f3392, %f3391, %f3385, %f3384;
	and.b32  	%r6543, %r6541, 2;
	setp.eq.s32 	%p1042, %r6543, 0;
	mov.f32 	%f3393, 0f00000000;
	sub.f32 	%f3394, %f3393, %f3392;
	selp.f32 	%f3395, %f3392, %f3394, %p1042;
	mul.f32 	%f535, %f531, %f3395;
	mov.u32 	%r10598, %r11230;
	mov.f32 	%f6300, %f6458;
	@%p776 bra 	$L__BB0_1050;
	setp.neu.f32 	%p1043, %f27, 0f7F800000;
	@%p1043 bra 	$L__BB0_1045;
	mov.f32 	%f3398, 0f00000000;
	mul.rn.f32 	%f6300, %f25, %f3398;
	mov.b32 	%r10598, 0;
	bra.uni 	$L__BB0_1050;
$L__BB0_1045:
	mov.b32 	%r1620, %f25;
	mov.b64 	%rd4758, 0;
	mov.b32 	%r10595, 0;
	mov.u64 	%rd4756, __cudart_i2opi_f;
	shl.b32 	%r6546, %r1620, 8;
	or.b32  	%r6547, %r6546, -2147483648;
	mov.u64 	%rd4757, %rd1;
$L__BB0_1046:
	.pragma "nounroll";
	ld.global.nc.u32 	%r6545, [%rd4756];
	mad.wide.u32 	%rd3092, %r6545, %r6547, %rd4758;
	shr.u64 	%rd4758, %rd3092, 32;
	st.local.u32 	[%rd4757], %rd3092;
	add.s32 	%r10595, %r10595, 1;
	add.s64 	%rd4757, %rd4757, 4;
	add.s64 	%rd4756, %rd4756, 4;
	setp.ne.s32 	%p1044, %r10595, 6;
	@%p1044 bra 	$L__BB0_1046;
	shr.u32 	%r6548, %r1620, 23;
	st.local.u32 	[%rd1+24], %rd4758;
	and.b32  	%r1623, %r6548, 31;
	and.b32  	%r6549, %r6548, 224;
	add.s32 	%r6550, %r6549, -128;
	shr.u32 	%r6551, %r6550, 5;
	mul.wide.u32 	%rd3093, %r6551, 4;
	sub.s64 	%rd921, %rd1, %rd3093;
	ld.local.u32 	%r10596, [%rd921+24];
	ld.local.u32 	%r10597, [%rd921+20];
	setp.eq.s32 	%p1045, %r1623, 0;
	@%p1045 bra 	$L__BB0_1049;
	shf.l.wrap.b32 	%r10596, %r10597, %r10596, %r1623;
	ld.local.u32 	%r6552, [%rd921+16];
	shf.l.wrap.b32 	%r10597, %r6552, %r10597, %r1623;
$L__BB0_1049:
	shr.u32 	%r6553, %r10596, 30;
	shf.l.wrap.b32 	%r6554, %r10597, %r10596, 2;
	shl.b32 	%r6555, %r10597, 2;
	shr.u32 	%r6556, %r6554, 31;
	add.s32 	%r6557, %r6556, %r6553;
	neg.s32 	%r6558, %r6557;
	setp.lt.s32 	%p1046, %r1620, 0;
	selp.b32 	%r10598, %r6558, %r6557, %p1046;
	xor.b32  	%r6559, %r6554, %r1620;
	shr.s32 	%r6560, %r6554, 31;
	xor.b32  	%r6561, %r6560, %r6554;
	xor.b32  	%r6562, %r6560, %r6555;
	cvt.u64.u32 	%rd3094, %r6561;
	shl.b64 	%rd3095, %rd3094, 32;
	cvt.u64.u32 	%rd3096, %r6562;
	or.b64  	%rd3097, %rd3095, %rd3096;
	cvt.rn.f64.s64 	%fd261, %rd3097;
	mul.f64 	%fd262, %fd261, 0d3BF921FB54442D19;
	cvt.rn.f32.f64 	%f3396, %fd262;
	neg.f32 	%f3397, %f3396;
	setp.lt.s32 	%p1047, %r6559, 0;
	selp.f32 	%f6300, %f3397, %f3396, %p1047;
$L__BB0_1050:
	add.s32 	%r6564, %r10598, 1;
	mul.rn.f32 	%f3399, %f6300, %f6300;
	and.b32  	%r6565, %r10598, 1;
	setp.eq.b32 	%p1049, %r6565, 1;
	selp.f32 	%f3400, %f6300, 0f3F800000, %p1049;
	fma.rn.f32 	%f3401, %f3399, %f3400, 0f00000000;
	fma.rn.f32 	%f3402, %f3399, 0f37CBAC00, 0fBAB607ED;
	selp.f32 	%f3403, 0fB94D4153, %f3402, %p1049;
	selp.f32 	%f3404, 0f3C0885E4, 0f3D2AAABB, %p1049;
	fma.rn.f32 	%f3405, %f3403, %f3399, %f3404;
	selp.f32 	%f3406, 0fBE2AAAA8, 0fBEFFFFFF, %p1049;
	fma.rn.f32 	%f3407, %f3405, %f3399, %f3406;
	fma.rn.f32 	%f3408, %f3407, %f3401, %f3400;
	and.b32  	%r6566, %r6564, 2;
	setp.eq.s32 	%p1050, %r6566, 0;
	mov.f32 	%f3409, 0f00000000;
	sub.f32 	%f3410, %f3409, %f3408;
	selp.f32 	%f3411, %f3408, %f3410, %p1050;
	mul.f32 	%f3412, %f535, %f3411;
	sub.f32 	%f539, %f519, %f3412;
	mov.u32 	%r10602, %r11222;
	mov.f32 	%f6301, %f6456;
	@%p752 bra 	$L__BB0_1058;
	setp.neu.f32 	%p1051, %f13, 0f7F800000;
	@%p1051 bra 	$L__BB0_1053;
	mov.f32 	%f3415, 0f00000000;
	mul.rn.f32 	%f6301, %f11, %f3415;
	mov.b32 	%r10602, 0;
	bra.uni 	$L__BB0_1058;
$L__BB0_1053:
	mov.b32 	%r1632, %f11;
	mov.b64 	%rd4761, 0;
	mov.b32 	%r10599, 0;
	mov.u64 	%rd4759, __cudart_i2opi_f;
	shl.b32 	%r6569, %r1632, 8;
	or.b32  	%r6570, %r6569, -2147483648;
	mov.u64 	%rd4760, %rd1;
$L__BB0_1054:
	.pragma "nounroll";
	ld.global.nc.u32 	%r6568, [%rd4759];
	mad.wide.u32 	%rd3100, %r6568, %r6570, %rd4761;
	shr.u64 	%rd4761, %rd3100, 32;
	st.local.u32 	[%rd4760], %rd3100;
	add.s32 	%r10599, %r10599, 1;
	add.s64 	%rd4760, %rd4760, 4;
	add.s64 	%rd4759, %rd4759, 4;
	setp.ne.s32 	%p1052, %r10599, 6;
	@%p1052 bra 	$L__BB0_1054;
	shr.u32 	%r6571, %r1632, 23;
	st.local.u32 	[%rd1+24], %rd4761;
	and.b32  	%r1635, %r6571, 31;
	and.b32  	%r6572, %r6571, 224;
	add.s32 	%r6573, %r6572, -128;
	shr.u32 	%r6574, %r6573, 5;
	mul.wide.u32 	%rd3101, %r6574, 4;
	sub.s64 	%rd928, %rd1, %rd3101;
	ld.local.u32 	%r10600, [%rd928+24];
	ld.local.u32 	%r10601, [%rd928+20];
	setp.eq.s32 	%p1053, %r1635, 0;
	@%p1053 bra 	$L__BB0_1057;
	shf.l.wrap.b32 	%r10600, %r10601, %r10600, %r1635;
	ld.local.u32 	%r6575, [%rd928+16];
	shf.l.wrap.b32 	%r10601, %r6575, %r10601, %r1635;
$L__BB0_1057:
	shr.u32 	%r6576, %r10600, 30;
	shf.l.wrap.b32 	%r6577, %r10601, %r10600, 2;
	shl.b32 	%r6578, %r10601, 2;
	shr.u32 	%r6579, %r6577, 31;
	add.s32 	%r6580, %r6579, %r6576;
	neg.s32 	%r6581, %r6580;
	setp.lt.s32 	%p1054, %r1632, 0;
	selp.b32 	%r10602, %r6581, %r6580, %p1054;
	xor.b32  	%r6582, %r6577, %r1632;
	shr.s32 	%r6583, %r6577, 31;
	xor.b32  	%r6584, %r6583, %r6577;
	xor.b32  	%r6585, %r6583, %r6578;
	cvt.u64.u32 	%rd3102, %r6584;
	shl.b64 	%rd3103, %rd3102, 32;
	cvt.u64.u32 	%rd3104, %r6585;
	or.b64  	%rd3105, %rd3103, %rd3104;
	cvt.rn.f64.s64 	%fd263, %rd3105;
	mul.f64 	%fd264, %fd263, 0d3BF921FB54442D19;
	cvt.rn.f32.f64 	%f3413, %fd264;
	neg.f32 	%f3414, %f3413;
	setp.lt.s32 	%p1055, %r6582, 0;
	selp.f32 	%f6301, %f3414, %f3413, %p1055;
$L__BB0_1058:
	mul.rn.f32 	%f3416, %f6301, %f6301;
	and.b32  	%r6587, %r10602, 1;
	setp.eq.b32 	%p1057, %r6587, 1;
	selp.f32 	%f3417, 0f3F800000, %f6301, %p1057;
	fma.rn.f32 	%f3418, %f3416, %f3417, 0f00000000;
	fma.rn.f32 	%f3419, %f3416, 0f37CBAC00, 0fBAB607ED;
	selp.f32 	%f3420, %f3419, 0fB94D4153, %p1057;
	selp.f32 	%f3421, 0f3D2AAABB, 0f3C0885E4, %p1057;
	fma.rn.f32 	%f3422, %f3420, %f3416, %f3421;
	selp.f32 	%f3423, 0fBEFFFFFF, 0fBE2AAAA8, %p1057;
	fma.rn.f32 	%f3424, %f3422, %f3416, %f3423;
	fma.rn.f32 	%f3425, %f3424, %f3418, %f3417;
	and.b32  	%r6588, %r10602, 2;
	setp.eq.s32 	%p1058, %r6588, 0;
	mov.f32 	%f3426, 0f00000000;
	sub.f32 	%f3427, %f3426, %f3425;
	selp.f32 	%f543, %f3425, %f3427, %p1058;
	mov.u32 	%r10606, %r11230;
	mov.f32 	%f6302, %f6458;
	@%p776 bra 	$L__BB0_1066;
	setp.neu.f32 	%p1059, %f27, 0f7F800000;
	@%p1059 bra 	$L__BB0_1061;
	mov.f32 	%f3430, 0f00000000;
	mul.rn.f32 	%f6302, %f25, %f3430;
	mov.b32 	%r10606, 0;
	bra.uni 	$L__BB0_1066;
$L__BB0_1061:
	mov.b32 	%r1644, %f25;
	mov.b64 	%rd4764, 0;
	mov.b32 	%r10603, 0;
	mov.u64 	%rd4762, __cudart_i2opi_f;
	shl.b32 	%r6591, %r1644, 8;
	or.b32  	%r6592, %r6591, -2147483648;
	mov.u64 	%rd4763, %rd1;
$L__BB0_1062:
	.pragma "nounroll";
	ld.global.nc.u32 	%r6590, [%rd4762];
	mad.wide.u32 	%rd3108, %r6590, %r6592, %rd4764;
	shr.u64 	%rd4764, %rd3108, 32;
	st.local.u32 	[%rd4763], %rd3108;
	add.s32 	%r10603, %r10603, 1;
	add.s64 	%rd4763, %rd4763, 4;
	add.s64 	%rd4762, %rd4762, 4;
	setp.ne.s32 	%p1060, %r10603, 6;
	@%p1060 bra 	$L__BB0_1062;
	shr.u32 	%r6593, %r1644, 23;
	st.local.u32 	[%rd1+24], %rd4764;
	and.b32  	%r1647, %r6593, 31;
	and.b32  	%r6594, %r6593, 224;
	add.s32 	%r6595, %r6594, -128;
	shr.u32 	%r6596, %r6595, 5;
	mul.wide.u32 	%rd3109, %r6596, 4;
	sub.s64 	%rd935, %rd1, %rd3109;
	ld.local.u32 	%r10604, [%rd935+24];
	ld.local.u32 	%r10605, [%rd935+20];
	setp.eq.s32 	%p1061, %r1647, 0;
	@%p1061 bra 	$L__BB0_1065;
	shf.l.wrap.b32 	%r10604, %r10605, %r10604, %r1647;
	ld.local.u32 	%r6597, [%rd935+16];
	shf.l.wrap.b32 	%r10605, %r6597, %r10605, %r1647;
$L__BB0_1065:
	shr.u32 	%r6598, %r10604, 30;
	shf.l.wrap.b32 	%r6599, %r10605, %r10604, 2;
	shl.b32 	%r6600, %r10605, 2;
	shr.u32 	%r6601, %r6599, 31;
	add.s32 	%r6602, %r6601, %r6598;
	neg.s32 	%r6603, %r6602;
	setp.lt.s32 	%p1062, %r1644, 0;
	selp.b32 	%r10606, %r6603, %r6602, %p1062;
	xor.b32  	%r6604, %r6599, %r1644;
	shr.s32 	%r6605, %r6599, 31;
	xor.b32  	%r6606, %r6605, %r6599;
	xor.b32  	%r6607, %r6605, %r6600;
	cvt.u64.u32 	%rd3110, %r6606;
	shl.b64 	%rd3111, %rd3110, 32;
	cvt.u64.u32 	%rd3112, %r6607;
	or.b64  	%rd3113, %rd3111, %rd3112;
	cvt.rn.f64.s64 	%fd265, %rd3113;
	mul.f64 	%fd266, %fd265, 0d3BF921FB54442D19;
	cvt.rn.f32.f64 	%f3428, %fd266;
	neg.f32 	%f3429, %f3428;
	setp.lt.s32 	%p1063, %r6604, 0;
	selp.f32 	%f6302, %f3429, %f3428, %p1063;
$L__BB0_1066:
	mul.rn.f32 	%f3431, %f6302, %f6302;
	and.b32  	%r6609, %r10606, 1;
	setp.eq.b32 	%p1065, %r6609, 1;
	selp.f32 	%f3432, 0f3F800000, %f6302, %p1065;
	fma.rn.f32 	%f3433, %f3431, %f3432, 0f00000000;
	fma.rn.f32 	%f3434, %f3431, 0f37CBAC00, 0fBAB607ED;
	selp.f32 	%f3435, %f3434, 0fB94D4153, %p1065;
	selp.f32 	%f3436, 0f3D2AAABB, 0f3C0885E4, %p1065;
	fma.rn.f32 	%f3437, %f3435, %f3431, %f3436;
	selp.f32 	%f3438, 0fBEFFFFFF, 0fBE2AAAA8, %p1065;
	fma.rn.f32 	%f3439, %f3437, %f3431, %f3438;
	fma.rn.f32 	%f3440, %f3439, %f3433, %f3432;
	and.b32  	%r6610, %r10606, 2;
	setp.eq.s32 	%p1066, %r6610, 0;
	mov.f32 	%f3441, 0f00000000;
	sub.f32 	%f3442, %f3441, %f3440;
	selp.f32 	%f3443, %f3440, %f3442, %p1066;
	mul.f32 	%f3444, %f543, 0f41700000;
	mul.f32 	%f547, %f3444, %f3443;
	mov.u32 	%r10610, %r11218;
	mov.f32 	%f6303, %f6455;
	@%p760 bra 	$L__BB0_1074;
	setp.neu.f32 	%p1067, %f6, 0f7F800000;
	@%p1067 bra 	$L__BB0_1069;
	mov.f32 	%f3447, 0f00000000;
	mul.rn.f32 	%f6303, %f4, %f3447;
	mov.b32 	%r10610, 0;
	bra.uni 	$L__BB0_1074;
$L__BB0_1069:
	mov.b32 	%r1656, %f4;
	mov.b64 	%rd4767, 0;
	mov.b32 	%r10607, 0;
	mov.u64 	%rd4765, __cudart_i2opi_f;
	shl.b32 	%r6613, %r1656, 8;
	or.b32  	%r6614, %r6613, -2147483648;
	mov.u64 	%rd4766, %rd1;
$L__BB0_1070:
	.pragma "nounroll";
	ld.global.nc.u32 	%r6612, [%rd4765];
	mad.wide.u32 	%rd3116, %r6612, %r6614, %rd4767;
	shr.u64 	%rd4767, %rd3116, 32;
	st.local.u32 	[%rd4766], %rd3116;
	add.s32 	%r10607, %r10607, 1;
	add.s64 	%rd4766, %rd4766, 4;
	add.s64 	%rd4765, %rd4765, 4;
	setp.ne.s32 	%p1068, %r10607, 6;
	@%p1068 bra 	$L__BB0_1070;
	shr.u32 	%r6615, %r1656, 23;
	st.local.u32 	[%rd1+24], %rd4767;
	and.b32  	%r1659, %r6615, 31;
	and.b32  	%r6616, %r6615, 224;
	add.s32 	%r6617, %r6616, -128;
	shr.u32 	%r6618, %r6617, 5;
	mul.wide.u32 	%rd3117, %r6618, 4;
	sub.s64 	%rd942, %rd1, %rd3117;
	ld.local.u32 	%r10608, [%rd942+24];
	ld.local.u32 	%r10609, [%rd942+20];
	setp.eq.s32 	%p1069, %r1659, 0;
	@%p1069 bra 	$L__BB0_1073;
	shf.l.wrap.b32 	%r10608, %r10609, %r10608, %r1659;
	ld.local.u32 	%r6619, [%rd942+16];
	shf.l.wrap.b32 	%r10609, %r6619, %r10609, %r1659;
$L__BB0_1073:
	shr.u32 	%r6620, %r10608, 30;
	shf.l.wrap.b32 	%r6621, %r10609, %r10608, 2;
	shl.b32 	%r6622, %r10609, 2;
	shr.u32 	%r6623, %r6621, 31;
	add.s32 	%r6624, %r6623, %r6620;
	neg.s32 	%r6625, %r6624;
	setp.lt.s32 	%p1070, %r1656, 0;
	selp.b32 	%r10610, %r6625, %r6624, %p1070;
	xor.b32  	%r6626, %r6621, %r1656;
	shr.s32 	%r6627, %r6621, 31;
	xor.b32  	%r6628, %r6627, %r6621;
	xor.b32  	%r6629, %r6627, %r6622;
	cvt.u64.u32 	%rd3118, %r6628;
	shl.b64 	%rd3119, %rd3118, 32;
	cvt.u64.u32 	%rd3120, %r6629;
	or.b64  	%rd3121, %rd3119, %rd3120;
	cvt.rn.f64.s64 	%fd267, %rd3121;
	mul.f64 	%fd268, %fd267, 0d3BF921FB54442D19;
	cvt.rn.f32.f64 	%f3445, %fd268;
	neg.f32 	%f3446, %f3445;
	setp.lt.s32 	%p1071, %r6626, 0;
	selp.f32 	%f6303, %f3446, %f3445, %p1071;
$L__BB0_1074:
	add.s32 	%r6631, %r10610, 1;
	mul.rn.f32 	%f3448, %f6303, %f6303;
	and.b32  	%r6632, %r10610, 1;
	setp.eq.b32 	%p1073, %r6632, 1;
	selp.f32 	%f3449, %f6303, 0f3F800000, %p1073;
	fma.rn.f32 	%f3450, %f3448, %f3449, 0f00000000;
	fma.rn.f32 	%f3451, %f3448, 0f37CBAC00, 0fBAB607ED;
	selp.f32 	%f3452, 0fB94D4153, %f3451, %p1073;
	selp.f32 	%f3453, 0f3C0885E4, 0f3D2AAABB, %p1073;
	fma.rn.f32 	%f3454, %f3452, %f3448, %f3453;
	selp.f32 	%f3455, 0fBE2AAAA8, 0fBEFFFFFF, %p1073;
	fma.rn.f32 	%f3456, %f3454, %f3448, %f3455;
	fma.rn.f32 	%f3457, %f3456, %f3450, %f3449;
	and.b32  	%r6633, %r6631, 2;
	setp.eq.s32 	%p1074, %r6633, 0;
	mov.f32 	%f3458, 0f00000000;
	sub.f32 	%f3459, %f3458, %f3457;
	selp.f32 	%f3460, %f3457, %f3459, %p1074;
	mul.f32 	%f551, %f547, %f3460;
	mov.u32 	%r10614, %r11226;
	mov.f32 	%f6304, %f6457;
	@%p768 bra 	$L__BB0_1082;
	setp.neu.f32 	%p1075, %f20, 0f7F800000;
	@%p1075 bra 	$L__BB0_1077;
	mov.f32 	%f3463, 0f00000000;
	mul.rn.f32 	%f6304, %f18, %f3463;
	mov.b32 	%r10614, 0;
	bra.uni 	$L__BB0_1082;
$L__BB0_1077:
	mov.b32 	%r1668, %f18;
	mov.b64 	%rd4770, 0;
	mov.b32 	%r10611, 0;
	mov.u64 	%rd4768, __cudart_i2opi_f;
	shl.b32 	%r6636, %r1668, 8;
	or.b32  	%r6637, %r6636, -2147483648;
	mov.u64 	%rd4769, %rd1;
$L__BB0_1078:
	.pragma "nounroll";
	ld.global.nc.u32 	%r6635, [%rd4768];
	mad.wide.u32 	%rd3124, %r6635, %r6637, %rd4770;
	shr.u64 	%rd4770, %rd3124, 32;
	st.local.u32 	[%rd4769], %rd3124;
	add.s32 	%r10611, %r10611, 1;
	add.s64 	%rd4769, %rd4769, 4;
	add.s64 	%rd4768, %rd4768, 4;
	setp.ne.s32 	%p1076, %r10611, 6;
	@%p1076 bra 	$L__BB0_1078;
	shr.u32 	%r6638, %r1668, 23;
	st.local.u32 	[%rd1+24], %rd4770;
	and.b32  	%r1671, %r6638, 31;
	and.b32  	%r6639, %r6638, 224;
	add.s32 	%r6640, %r6639, -128;
	shr.u32 	%r6641, %r6640, 5;
	mul.wide.u32 	%rd3125, %r6641, 4;
	sub.s64 	%rd949, %rd1, %rd3125;
	ld.local.u32 	%r10612, [%rd949+24];
	ld.local.u32 	%r10613, [%rd949+20];
	setp.eq.s32 	%p1077, %r1671, 0;
	@%p1077 bra 	$L__BB0_1081;
	shf.l.wrap.b32 	%r10612, %r10613, %r10612, %r1671;
	ld.local.u32 	%r6642, [%rd949+16];
	shf.l.wrap.b32 	%r10613, %r6642, %r10613, %r1671;
$L__BB0_1081:
	shr.u32 	%r6643, %r10612, 30;
	shf.l.wrap.b32 	%r6644, %r10613, %r10612, 2;
	shl.b32 	%r6645, %r10613, 2;
	shr.u32 	%r6646, %r6644, 31;
	add.s32 	%r6647, %r6646, %r6643;
	neg.s32 	%r6648, %r6647;
	setp.lt.s32 	%p1078, %r1668, 0;
	selp.b32 	%r10614, %r6648, %r6647, %p1078;
	xor.b32  	%r6649, %r6644, %r1668;
	shr.s32 	%r6650, %r6644, 31;
	xor.b32  	%r6651, %r6650, %r6644;
	xor.b32  	%r6652, %r6650, %r6645;
	cvt.u64.u32 	%rd3126, %r6651;
	shl.b64 	%rd3127, %rd3126, 32;
	cvt.u64.u32 	%rd3128, %r6652;
	or.b64  	%rd3129, %rd3127, %rd3128;
	cvt.rn.f64.s64 	%fd269, %rd3129;
	mul.f64 	%fd270, %fd269, 0d3BF921FB54442D19;
	cvt.rn.f32.f64 	%f3461, %fd270;
	neg.f32 	%f3462, %f3461;
	setp.lt.s32 	%p1079, %r6649, 0;
	selp.f32 	%f6304, %f3462, %f3461, %p1079;
$L__BB0_1082:
	add.s32 	%r6654, %r10614, 1;
	mul.rn.f32 	%f3464, %f6304, %f6304;
	and.b32  	%r6655, %r10614, 1;
	setp.eq.b32 	%p1081, %r6655, 1;
	selp.f32 	%f3465, %f6304, 0f3F800000, %p1081;
	fma.rn.f32 	%f3466, %f3464, %f3465, 0f00000000;
	fma.rn.f32 	%f3467, %f3464, 0f37CBAC00, 0fBAB607ED;
	selp.f32 	%f3468, 0fB94D4153, %f3467, %p1081;
	selp.f32 	%f3469, 0f3C0885E4, 0f3D2AAABB, %p1081;
	fma.rn.f32 	%f3470, %f3468, %f3464, %f3469;
	selp.f32 	%f3471, 0fBE2AAAA8, 0fBEFFFFFF, %p1081;
	fma.rn.f32 	%f3472, %f3470, %f3464, %f3471;
	fma.rn.f32 	%f3473, %f3472, %f3466, %f3465;
	and.b32  	%r6656, %r6654, 2;
	setp.eq.s32 	%p1082, %r6656, 0;
	mov.f32 	%f3474, 0f00000000;
	sub.f32 	%f3475, %f3474, %f3473;
	selp.f32 	%f3476, %f3473, %f3475, %p1082;
	mul.f32 	%f3477, %f551, %f3476;
	sub.f32 	%f555, %f539, %f3477;
	mov.u32 	%r10618, %r11222;
	mov.f32 	%f6305, %f6456;
	@%p752 bra 	$L__BB0_1090;
	setp.neu.f32 	%p1083, %f13, 0f7F800000;
	@%p1083 bra 	$L__BB0_1085;
	mov.f32 	%f3480, 0f00000000;
	mul.rn.f32 	%f6305, %f11, %f3480;
	mov.b32 	%r10618, 0;
	bra.uni 	$L__BB0_1090;
$L__BB0_1085:
	mov.b32 	%r1680, %f11;
	mov.b64 	%rd4773, 0;
	mov.b32 	%r10615, 0;
	mov.u64 	%rd4771, __cudart_i2opi_f;
	shl.b32 	%r6659, %r1680, 8;
	or.b32  	%r6660, %r6659, -2147483648;
	mov.u64 	%rd4772, %rd1;
$L__BB0_1086:
	.pragma "nounroll";
	ld.global.nc.u32 	%r6658, [%rd4771];
	mad.wide.u32 	%rd3132, %r6658, %r6660, %rd4773;
	shr.u64 	%rd4773, %rd3132, 32;
	st.local.u32 	[%rd4772], %rd3132;
	add.s32 	%r10615, %r10615, 1;
	add.s64 	%rd4772, %rd4772, 4;
	add.s64 	%rd4771, %rd4771, 4;
	setp.ne.s32 	%p1084, %r10615, 6;
	@%p1084 bra 	$L__BB0_1086;
	shr.u32 	%r6661, %r1680, 23;
	st.local.u32 	[%rd1+24], %rd4773;
	and.b32  	%r1683, %r6661, 31;
	and.b32  	%r6662, %r6661, 224;
	add.s32 	%r6663, %r6662, -128;
	shr.u32 	%r6664, %r6663, 5;
	mul.wide.u32 	%rd3133, %r6664, 4;
	sub.s64 	%rd956, %rd1, %rd3133;
	ld.local.u32 	%r10616, [%rd956+24];
	ld.local.u32 	%r10617, [%rd956+20];
	setp.eq.s32 	%p1085, %r1683, 0;
	@%p1085 bra 	$L__BB0_1089;
	shf.l.wrap.b32 	%r10616, %r10617, %r10616, %r1683;
	ld.local.u32 	%r6665, [%rd956+16];
	shf.l.wrap.b32 	%r10617, %r6665, %r10617, %r1683;
$L__BB0_1089:
	shr.u32 	%r6666, %r10616, 30;
	shf.l.wrap.b32 	%r6667, %r10617, %r10616, 2;
	shl.b32 	%r6668, %r10617, 2;
	shr.u32 	%r6669, %r6667, 31;
	add.s32 	%r6670, %r6669, %r6666;
	neg.s32 	%r6671, %r6670;
	setp.lt.s32 	%p1086, %r1680, 0;
	selp.b32 	%r10618, %r6671, %r6670, %p1086;
	xor.b32  	%r6672, %r6667, %r1680;
	shr.s32 	%r6673, %r6667, 31;
	xor.b32  	%r6674, %r6673, %r6667;
	xor.b32  	%r6675, %r6673, %r6668;
	cvt.u64.u32 	%rd3134, %r6674;
	shl.b64 	%rd3135, %rd3134, 32;
	cvt.u64.u32 	%rd3136, %r6675;
	or.b64  	%rd3137, %rd3135, %rd3136;
	cvt.rn.f64.s64 	%fd271, %rd3137;
	mul.f64 	%fd272, %fd271, 0d3BF921FB54442D19;
	cvt.rn.f32.f64 	%f3478, %fd272;
	neg.f32 	%f3479, %f3478;
	setp.lt.s32 	%p1087, %r6672, 0;
	selp.f32 	%f6305, %f3479, %f3478, %p1087;
$L__BB0_1090:
	mul.rn.f32 	%f3481, %f6305, %f6305;
	and.b32  	%r6677, %r10618, 1;
	setp.eq.b32 	%p1089, %r6677, 1;
	selp.f32 	%f3482, 0f3F800000, %f6305, %p1089;
	fma.rn.f32 	%f3483, %f3481, %f3482, 0f00000000;
	fma.rn.f32 	%f3484, %f3481, 0f37CBAC00, 0fBAB607ED;
	selp.f32 	%f3485, %f3484, 0fB94D4153, %p1089;
	selp.f32 	%f3486, 0f3D2AAABB, 0f3C0885E4, %p1089;
	fma.rn.f32 	%f3487, %f3485, %f3481, %f3486;
	selp.f32 	%f3488, 0fBEFFFFFF, 0fBE2AAAA8, %p1089;
	fma.rn.f32 	%f3489, %f3487, %f3481, %f3488;
	fma.rn.f32 	%f3490, %f3489, %f3483, %f3482;
	and.b32  	%r6678, %r10618, 2;
	setp.eq.s32 	%p1090, %r6678, 0;
	mov.f32 	%f3491, 0f00000000;
	sub.f32 	%f3492, %f3491, %f3490;
	selp.f32 	%f559, %f3490, %f3492, %p1090;
	mov.u32 	%r10622, %r11218;
	mov.f32 	%f6306, %f6455;
	@%p760 bra 	$L__BB0_1098;
	setp.neu.f32 	%p1091, %f6, 0f7F800000;
	@%p1091 bra 	$L__BB0_1093;
	mov.f32 	%f3495, 0f00000000;
	mul.rn.f32 	%f6306, %f4, %f3495;
	mov.b32 	%r10622, 0;
	bra.uni 	$L__BB0_1098;
$L__BB0_1093:
	mov.b32 	%r1692, %f4;
	mov.b64 	%rd4776, 0;
	mov.b32 	%r10619, 0;
	mov.u64 	%rd4774, __cudart_i2opi_f;
	shl.b32 	%r6681, %r1692, 8;
	or.b32  	%r6682, %r6681, -2147483648;
	mov.u64 	%rd4775, %rd1;
$L__BB0_1094:
	.pragma "nounroll";
	ld.global.nc.u32 	%r6680, [%rd4774];
	mad.wide.u32 	%rd3140, %r6680, %r6682, %rd4776;
	shr.u64 	%rd4776, %rd3140, 32;
	st.local.u32 	[%rd4775], %rd3140;
	add.s32 	%r10619, %r10619, 1;
	add.s64 	%rd4775, %rd4775, 4;
	add.s64 	%rd4774, %rd4774, 4;
	setp.ne.s32 	%p1092, %r10619, 6;
	@%p1092 bra 	$L__BB0_1094;
	shr.u32 	%r6683, %r1692, 23;
	st.local.u32 	[%rd1+24], %rd4776;
	and.b32  	%r1695, %r6683, 31;
	and.b32  	%r6684, %r6683, 224;
	add.s32 	%r6685, %r6684, -128;
	shr.u32 	%r6686, %r6685, 5;
	mul.wide.u32 	%rd3141, %r6686, 4;
	sub.s64 	%rd963, %rd1, %rd3141;
	ld.local.u32 	%r10620, [%rd963+24];
	ld.local.u32 	%r10621, [%rd963+20];
	setp.eq.s32 	%p1093, %r1695, 0;
	@%p1093 bra 	$L__BB0_1097;
	shf.l.wrap.b32 	%r10620, %r10621, %r10620, %r1695;
	ld.local.u32 	%r6687, [%rd963+16];
	shf.l.wrap.b32 	%r10621, %r6687, %r10621, %r1695;
$L__BB0_1097:
	shr.u32 	%r6688, %r10620, 30;
	shf.l.wrap.b32 	%r6689, %r10621, %r10620, 2;
	shl.b32 	%r6690, %r10621, 2;
	shr.u32 	%r6691, %r6689, 31;
	add.s32 	%r6692, %r6691, %r6688;
	neg.s32 	%r6693, %r6692;
	setp.lt.s32 	%p1094, %r1692, 0;
	selp.b32 	%r10622, %r6693, %r6692, %p1094;
	xor.b32  	%r6694, %r6689, %r1692;
	shr.s32 	%r6695, %r6689, 31;
	xor.b32  	%r6696, %r6695, %r6689;
	xor.b32  	%r6697, %r6695, %r6690;
	cvt.u64.u32 	%rd3142, %r6696;
	shl.b64 	%rd3143, %rd3142, 32;
	cvt.u64.u32 	%rd3144, %r6697;
	or.b64  	%rd3145, %rd3143, %rd3144;
	cvt.rn.f64.s64 	%fd273, %rd3145;
	mul.f64 	%fd274, %fd273, 0d3BF921FB54442D19;
	cvt.rn.f32.f64 	%f3493, %fd274;
	neg.f32 	%f3494, %f3493;
	setp.lt.s32 	%p1095, %r6694, 0;
	selp.f32 	%f6306, %f3494, %f3493, %p1095;
$L__BB0_1098:
	add.s32 	%r6699, %r10622, 1;
	mul.rn.f32 	%f3496, %f6306, %f6306;
	and.b32  	%r6700, %r10622, 1;
	setp.eq.b32 	%p1097, %r6700, 1;
	selp.f32 	%f3497, %f6306, 0f3F800000, %p1097;
	fma.rn.f32 	%f3498, %f3496, %f3497, 0f00000000;
	fma.rn.f32 	%f3499, %f3496, 0f37CBAC00, 0fBAB607ED;
	selp.f32 	%f3500, 0fB94D4153, %f3499, %p1097;
	selp.f32 	%f3501, 0f3C0885E4, 0f3D2AAABB, %p1097;
	fma.rn.f32 	%f3502, %f3500, %f3496, %f3501;
	selp.f32 	%f3503, 0fBE2AAAA8, 0fBEFFFFFF, %p1097;
	fma.rn.f32 	%f3504, %f3502, %f3496, %f3503;
	fma.rn.f32 	%f3505, %f3504, %f3498, %f3497;
	and.b32  	%r6701, %r6699, 2;
	setp.eq.s32 	%p1098, %r6701, 0;
	mov.f32 	%f3506, 0f00000000;
	sub.f32 	%f3507, %f3506, %f3505;
	selp.f32 	%f3508, %f3505, %f3507, %p1098;
	mul.f32 	%f3509, %f559, 0f41700000;
	mul.f32 	%f563, %f3509, %f3508;
	mov.u32 	%r10626, %r11222;
	mov.f32 	%f6307, %f6456;
	@%p752 bra 	$L__BB0_1106;
	setp.neu.f32 	%p1099, %f13, 0f7F800000;
	@%p1099 bra 	$L__BB0_1101;
	mov.f32 	%f3512, 0f00000000;
	mul.rn.f32 	%f6307, %f11, %f3512;
	mov.b32 	%r10626, 0;
	bra.uni 	$L__BB0_1106;
$L__BB0_1101:
	mov.b32 	%r1704, %f11;
	mov.b64 	%rd4779, 0;
	mov.b32 	%r10623, 0;
	mov.u64 	%rd4777, __cudart_i2opi_f;
	shl.b32 	%r6704, %r1704, 8;
	or.b32  	%r6705, %r6704, -2147483648;
	mov.u64 	%rd4778, %rd1;
$L__BB0_1102:
	.pragma "nounroll";
	ld.global.nc.u32 	%r6703, [%rd4777];
	mad.wide.u32 	%rd3148, %r6703, %r6705, %rd4779;
	shr.u64 	%rd4779, %rd3148, 32;
	st.local.u32 	[%rd4778], %rd3148;
	add.s32 	%r10623, %r10623, 1;
	add.s64 	%rd4778, %rd4778, 4;
	add.s64 	%rd4777, %rd4777, 4;
	setp.ne.s32 	%p1100, %r10623, 6;
	@%p1100 bra 	$L__BB0_1102;
	shr.u32 	%r6706, %r1704, 23;
	st.local.u32 	[%rd1+24], %rd4779;
	and.b32  	%r1707, %r6706, 31;
	and.b32  	%r6707, %r6706, 224;
	add.s32 	%r6708, %r6707, -128;
	shr.u32 	%r6709, %r6708, 5;
	mul.wide.u32 	%rd3149, %r6709, 4;
	sub.s64 	%rd970, %rd1, %rd3149;
	ld.local.u32 	%r10624, [%rd970+24];
	ld.local.u32 	%r10625, [%rd970+20];
	setp.eq.s32 	%p1101, %r1707, 0;
	@%p1101 bra 	$L__BB0_1105;
	shf.l.wrap.b32 	%r10624, %r10625, %r10624, %r1707;
	ld.local.u32 	%r6710, [%rd970+16];
	shf.l.wrap.b32 	%r10625, %r6710, %r10625, %r1707;
$L__BB0_1105:
	shr.u32 	%r6711, %r10624, 30;
	shf.l.wrap.b32 	%r6712, %r10625, %r10624, 2;
	shl.b32 	%r6713, %r10625, 2;
	shr.u32 	%r6714, %r6712, 31;
	add.s32 	%r6715, %r6714, %r6711;
	neg.s32 	%r6716, %r6715;
	setp.lt.s32 	%p1102, %r1704, 0;
	selp.b32 	%r10626, %r6716, %r6715, %p1102;
	xor.b32  	%r6717, %r6712, %r1704;
	shr.s32 	%r6718, %r6712, 31;
	xor.b32  	%r6719, %r6718, %r6712;
	xor.b32  	%r6720, %r6718, %r6713;
	cvt.u64.u32 	%rd3150, %r6719;
	shl.b64 	%rd3151, %rd3150, 32;
	cvt.u64.u32 	%rd3152, %r6720;
	or.b64  	%rd3153, %rd3151, %rd3152;
	cvt.rn.f64.s64 	%fd275, %rd3153;
	mul.f64 	%fd276, %fd275, 0d3BF921FB54442D19;
	cvt.rn.f32.f64 	%f3510, %fd276;
	neg.f32 	%f3511, %f3510;
	setp.lt.s32 	%p1103, %r6717, 0;
	selp.f32 	%f6307, %f3511, %f3510, %p1103;
$L__BB0_1106:
	add.s32 	%r6722, %r10626, 1;
	mul.rn.f32 	%f3513, %f6307, %f6307;
	and.b32  	%r6723, %r10626, 1;
	setp.eq.b32 	%p1105, %r6723, 1;
	selp.f32 	%f3514, %f6307, 0f3F800000, %p1105;
	fma.rn.f32 	%f3515, %f3513, %f3514, 0f00000000;
	fma.rn.f32 	%f3516, %f3513, 0f37CBAC00, 0fBAB607ED;
	selp.f32 	%f3517, 0fB94D4153, %f3516, %p1105;
	selp.f32 	%f3518, 0f3C0885E4, 0f3D2AAABB, %p1105;
	fma.rn.f32 	%f3519, %f3517, %f3513, %f3518;
	selp.f32 	%f3520, 0fBE2AAAA8, 0fBEFFFFFF, %p1105;
	fma.rn.f32 	%f3521, %f3519, %f3513, %f3520;
	fma.rn.f32 	%f3522, %f3521, %f3515, %f3514;
	and.b32  	%r6724, %r6722, 2;
	setp.eq.s32 	%p1106, %r6724, 0;
	mov.f32 	%f3523, 0f00000000;
	sub.f32 	%f3524, %f3523, %f3522;
	selp.f32 	%f3525, %f3522, %f3524, %p1106;
	mul.f32 	%f567, %f563, %f3525;
	mov.u32 	%r10630, %r11226;
	mov.f32 	%f6308, %f6457;
	@%p768 bra 	$L__BB0_1114;
	setp.neu.f32 	%p1107, %f20, 0f7F800000;
	@%p1107 bra 	$L__BB0_1109;
	mov.f32 	%f3528, 0f00000000;
	mul.rn.f32 	%f6308, %f18, %f3528;
	mov.b32 	%r10630, 0;
	bra.uni 	$L__BB0_1114;
$L__BB0_1109:
	mov.b32 	%r1716, %f18;
	mov.b64 	%rd4782, 0;
	mov.b32 	%r10627, 0;
	mov.u64 	%rd4780, __cudart_i2opi_f;
	shl.b32 	%r6727, %r1716, 8;
	or.b32  	%r6728, %r6727, -2147483648;
	mov.u64 	%rd4781, %rd1;
$L__BB0_1110:
	.pragma "nounroll";
	ld.global.nc.u32 	%r6726, [%rd4780];
	mad.wide.u32 	%rd3156, %r6726, %r6728, %rd4782;
	shr.u64 	%rd4782, %rd3156, 32;
	st.local.u32 	[%rd4781], %rd3156;
	add.s32 	%r10627, %r10627, 1;
	add.s64 	%rd4781, %rd4781, 4;
	add.s64 	%rd4780, %rd4780, 4;
	setp.ne.s32 	%p1108, %r10627, 6;
	@%p1108 bra 	$L__BB0_1110;
	shr.u32 	%r6729, %r1716, 23;
	st.local.u32 	[%rd1+24], %rd4782;
	and.b32  	%r1719, %r6729, 31;
	and.b32  	%r6730, %r6729, 224;
	add.s32 	%r6731, %r6730, -128;
	shr.u32 	%r6732, %r6731, 5;
	mul.wide.u32 	%rd3157, %r6732, 4;
	sub.s64 	%rd977, %rd1, %rd3157;
	ld.local.u32 	%r10628, [%rd977+24];
	ld.local.u32 	%r10629, [%rd977+20];
	setp.eq.s32 	%p1109, %r1719, 0;
	@%p1109 bra 	$L__BB0_1113;
	shf.l.wrap.b32 	%r10628, %r10629, %r10628, %r1719;
	ld.local.u32 	%r6733, [%rd977+16];
	shf.l.wrap.b32 	%r10629, %r6733, %r10629, %r1719;
$L__BB0_1113:
	shr.u32 	%r6734, %r10628, 30;
	shf.l.wrap.b32 	%r6735, %r10629, %r10628, 2;
	shl.b32 	%r6736, %r10629, 2;
	shr.u32 	%r6737, %r6735, 31;
	add.s32 	%r6738, %r6737, %r6734;
	neg.s32 	%r6739, %r6738;
	setp.lt.s32 	%p1110, %r1716, 0;
	selp.b32 	%r10630, %r6739, %r6738, %p1110;
	xor.b32  	%r6740, %r6735, %r1716;
	shr.s32 	%r6741, %r6735, 31;
	xor.b32  	%r6742, %r6741, %r6735;
	xor.b32  	%r6743, %r6741, %r6736;
	cvt.u64.u32 	%rd3158, %r6742;
	shl.b64 	%rd3159, %rd3158, 32;
	cvt.u64.u32 	%rd3160, %r6743;
	or.b64  	%rd3161, %rd3159, %rd3160;
	cvt.rn.f64.s64 	%fd277, %rd3161;
	mul.f64 	%fd278, %fd277, 0d3BF921FB54442D19;
	cvt.rn.f32.f64 	%f3526, %fd278;
	neg.f32 	%f3527, %f3526;
	setp.lt.s32 	%p1111, %r6740, 0;
	selp.f32 	%f6308, %f3527, %f3526, %p1111;
$L__BB0_1114:
	add.s32 	%r6745, %r10630, 1;
	mul.rn.f32 	%f3529, %f6308, %f6308;
	and.b32  	%r6746, %r10630, 1;
	setp.eq.b32 	%p1113, %r6746, 1;
	selp.f32 	%f3530, %f6308, 0f3F800000, %p1113;
	fma.rn.f32 	%f3531, %f3529, %f3530, 0f00000000;
	fma.rn.f32 	%f3532, %f3529, 0f37CBAC00, 0fBAB607ED;
	selp.f32 	%f3533, 0fB94D4153, %f3532, %p1113;
	selp.f32 	%f3534, 0f3C0885E4, 0f3D2AAABB, %p1113;
	fma.rn.f32 	%f3535, %f3533, %f3529, %f3534;
	selp.f32 	%f3536, 0fBE2AAAA8, 0fBEFFFFFF, %p1113;
	fma.rn.f32 	%f3537, %f3535, %f3529, %f3536;
	fma.rn.f32 	%f3538, %f3537, %f3531, %f3530;
	and.b32  	%r6747, %r6745, 2;
	setp.eq.s32 	%p1114, %r6747, 0;
	mov.f32 	%f3539, 0f00000000;
	sub.f32 	%f3540, %f3539, %f3538;
	selp.f32 	%f3541, %f3538, %f3540, %p1114;
	mul.f32 	%f571, %f567, %f3541;
	mov.u32 	%r10634, %r11230;
	mov.f32 	%f6309, %f6458;
	@%p776 bra 	$L__BB0_1122;
	setp.neu.f32 	%p1115, %f27, 0f7F800000;
	@%p1115 bra 	$L__BB0_1117;
	mov.f32 	%f3544, 0f00000000;
	mul.rn.f32 	%f6309, %f25, %f3544;
	mov.b32 	%r10634, 0;
	bra.uni 	$L__BB0_1122;
$L__BB0_1117:
	mov.b32 	%r1728, %f25;
	mov.b64 	%rd4785, 0;
	mov.b32 	%r10631, 0;
	mov.u64 	%rd4783, __cudart_i2opi_f;
	shl.b32 	%r6750, %r1728, 8;
	or.b32  	%r6751, %r6750, -2147483648;
	mov.u64 	%rd4784, %rd1;
$L__BB0_1118:
	.pragma "nounroll";
	ld.global.nc.u32 	%r6749, [%rd4783];
	mad.wide.u32 	%rd3164, %r6749, %r6751, %rd4785;
	shr.u64 	%rd4785, %rd3164, 32;
	st.local.u32 	[%rd4784], %rd3164;
	add.s32 	%r10631, %r10631, 1;
	add.s64 	%rd4784, %rd4784, 4;
	add.s64 	%rd4783, %rd4783, 4;
	setp.ne.s32 	%p1116, %r10631, 6;
	@%p1116 bra 	$L__BB0_1118;
	shr.u32 	%r6752, %r1728, 23;
	st.local.u32 	[%rd1+24], %rd4785;
	and.b32  	%r1731, %r6752, 31;
	and.b32  	%r6753, %r6752, 224;
	add.s32 	%r6754, %r6753, -128;
	shr.u32 	%r6755, %r6754, 5;
	mul.wide.u32 	%rd3165, %r6755, 4;
	sub.s64 	%rd984, %rd1, %rd3165;
	ld.local.u32 	%r10632, [%rd984+24];
	ld.local.u32 	%r10633, [%rd984+20];
	setp.eq.s32 	%p1117, %r1731, 0;
	@%p1117 bra 	$L__BB0_1121;
	shf.l.wrap.b32 	%r10632, %r10633, %r10632, %r1731;
	ld.local.u32 	%r6756, [%rd984+16];
	shf.l.wrap.b32 	%r10633, %r6756, %r10633, %r1731;
$L__BB0_1121:
	shr.u32 	%r6757, %r10632, 30;
	shf.l.wrap.b32 	%r6758, %r10633, %r10632, 2;
	shl.b32 	%r6759, %r10633, 2;
	shr.u32 	%r6760, %r6758, 31;
	add.s32 	%r6761, %r6760, %r6757;
	neg.s32 	%r6762, %r6761;
	setp.lt.s32 	%p1118, %r1728, 0;
	selp.b32 	%r10634, %r6762, %r6761, %p1118;
	xor.b32  	%r6763, %r6758, %r1728;
	shr.s32 	%r6764, %r6758, 31;
	xor.b32  	%r6765, %r6764, %r6758;
	xor.b32  	%r6766, %r6764, %r6759;
	cvt.u64.u32 	%rd3166, %r6765;
	shl.b64 	%rd3167, %rd3166, 32;
	cvt.u64.u32 	%rd3168, %r6766;
	or.b64  	%rd3169, %rd3167, %rd3168;
	cvt.rn.f64.s64 	%fd279, %rd3169;
	mul.f64 	%fd280, %fd279, 0d3BF921FB54442D19;
	cvt.rn.f32.f64 	%f3542, %fd280;
	neg.f32 	%f3543, %f3542;
	setp.lt.s32 	%p1119, %r6763, 0;
	selp.f32 	%f6309, %f3543, %f3542, %p1119;
$L__BB0_1122:
	add.s32 	%r6768, %r10634, 1;
	mul.rn.f32 	%f3545, %f6309, %f6309;
	and.b32  	%r6769, %r10634, 1;
	setp.eq.b32 	%p1121, %r6769, 1;
	selp.f32 	%f3546, %f6309, 0f3F800000, %p1121;
	fma.rn.f32 	%f3547, %f3545, %f3546, 0f00000000;
	fma.rn.f32 	%f3548, %f3545, 0f37CBAC00, 0fBAB607ED;
	selp.f32 	%f3549, 0fB94D4153, %f3548, %p1121;
	selp.f32 	%f3550, 0f3C0885E4, 0f3D2AAABB, %p1121;
	fma.rn.f32 	%f3551, %f3549, %f3545, %f3550;
	selp.f32 	%f3552, 0fBE2AAAA8, 0fBEFFFFFF, %p1121;
	fma.rn.f32 	%f3553, %f3551, %f3545, %f3552;
	fma.rn.f32 	%f3554, %f3553, %f3547, %f3546;
	and.b32  	%r6770, %r6768, 2;
	setp.eq.s32 	%p1122, %r6770, 0;
	mov.f32 	%f3555, 0f00000000;
	sub.f32 	%f3556, %f3555, %f3554;
	selp.f32 	%f3557, %f3554, %f3556, %p1122;
	fma.rn.f32 	%f575, %f571, %f3557, %f555;
	mov.u32 	%r10638, %r11222;
	mov.f32 	%f6310, %f6456;
	@%p752 bra 	$L__BB0_1130;
	setp.neu.f32 	%p1123, %f13, 0f7F800000;
	@%p1123 bra 	$L__BB0_1125;
	mov.f32 	%f3560, 0f00000000;
	mul.rn.f32 	%f6310, %f11, %f3560;
	mov.b32 	%r10638, 0;
	bra.uni 	$L__BB0_1130;
$L__BB0_1125:
	mov.b32 	%r1740, %f11;
	mov.b64 	%rd4788, 0;
	mov.b32 	%r10635, 0;
	mov.u64 	%rd4786, __cudart_i2opi_f;
	shl.b32 	%r6773, %r1740, 8;
	or.b32  	%r6774, %r6773, -2147483648;
	mov.u64 	%rd4787, %rd1;
$L__BB0_1126:
	.pragma "nounroll";
	ld.global.nc.u32 	%r6772, [%rd4786];
	mad.wide.u32 	%rd3172, %r6772, %r6774, %rd4788;
	shr.u64 	%rd4788, %rd3172, 32;
	st.local.u32 	[%rd4787], %rd3172;
	add.s32 	%r10635, %r10635, 1;
	add.s64 	%rd4787, %rd4787, 4;
	add.s64 	%rd4786, %rd4786, 4;
	setp.ne.s32 	%p1124, %r10635, 6;
	@%p1124 bra 	$L__BB0_1126;
	shr.u32 	%r6775, %r1740, 23;
	st.local.u32 	[%rd1+24], %rd4788;
	and.b32  	%r1743, %r6775, 31;
	and.b32  	%r6776, %r6775, 224;
	add.s32 	%r6777, %r6776, -128;
	shr.u32 	%r6778, %r6777, 5;
	mul.wide.u32 	%rd3173, %r6778, 4;
	sub.s64 	%rd991, %rd1, %rd3173;
	ld.local.u32 	%r10636, [%rd991+24];
	ld.local.u32 	%r10637, [%rd991+20];
	setp.eq.s32 	%p1125, %r1743, 0;
	@%p1125 bra 	$L__BB0_1129;
	shf.l.wrap.b32 	%r10636, %r10637, %r10636, %r1743;
	ld.local.u32 	%r6779, [%rd991+16];
	shf.l.wrap.b32 	%r10637, %r6779, %r10637, %r1743;
$L__BB0_1129:
	shr.u32 	%r6780, %r10636, 30;
	shf.l.wrap.b32 	%r6781, %r10637, %r10636, 2;
	shl.b32 	%r6782, %r10637, 2;
	shr.u32 	%r6783, %r6781, 31;
	add.s32 	%r6784, %r6783, %r6780;
	neg.s32 	%r6785, %r6784;
	setp.lt.s32 	%p1126, %r1740, 0;
	selp.b32 	%r10638, %r6785, %r6784, %p1126;
	xor.b32  	%r6786, %r6781, %r1740;
	shr.s32 	%r6787, %r6781, 31;
	xor.b32  	%r6788, %r6787, %r6781;
	xor.b32  	%r6789, %r6787, %r6782;
	cvt.u64.u32 	%rd3174, %r6788;
	shl.b64 	%rd3175, %rd3174, 32;
	cvt.u64.u32 	%rd3176, %r6789;
	or.b64  	%rd3177, %rd3175, %rd3176;
	cvt.rn.f64.s64 	%fd281, %rd3177;
	mul.f64 	%fd282, %fd281, 0d3BF921FB54442D19;
	cvt.rn.f32.f64 	%f3558, %fd282;
	neg.f32 	%f3559, %f3558;
	setp.lt.s32 	%p1127, %r6786, 0;
	selp.f32 	%f6310, %f3559, %f3558, %p1127;
$L__BB0_1130:
	mul.rn.f32 	%f3561, %f6310, %f6310;
	and.b32  	%r6791, %r10638, 1;
	setp.eq.b32 	%p1129, %r6791, 1;
	selp.f32 	%f3562, 0f3F800000, %f6310, %p1129;
	fma.rn.f32 	%f3563, %f3561, %f3562, 0f00000000;
	fma.rn.f32 	%f3564, %f3561, 0f37CBAC00, 0fBAB607ED;
	selp.f32 	%f3565, %f3564, 0fB94D4153, %p1129;
	selp.f32 	%f3566, 0f3D2AAABB, 0f3C0885E4, %p1129;
	fma.rn.f32 	%f3567, %f3565, %f3561, %f3566;
	selp.f32 	%f3568, 0fBEFFFFFF, 0fBE2AAAA8, %p1129;
	fma.rn.f32 	%f3569, %f3567, %f3561, %f3568;
	fma.rn.f32 	%f3570, %f3569, %f3563, %f3562;
	and.b32  	%r6792, %r10638, 2;
	setp.eq.s32 	%p1130, %r6792, 0;
	mov.f32 	%f3571, 0f00000000;
	sub.f32 	%f3572, %f3571, %f3570;
	selp.f32 	%f579, %f3570, %f3572, %p1130;
	mov.u32 	%r10642, %r11218;
	mov.f32 	%f6311, %f6455;
	@%p760 bra 	$L__BB0_1138;
	setp.neu.f32 	%p1131, %f6, 0f7F800000;
	@%p1131 bra 	$L__BB0_1133;
	mov.f32 	%f3575, 0f00000000;
	mul.rn.f32 	%f6311, %f4, %f3575;
	mov.b32 	%r10642, 0;
	bra.uni 	$L__BB0_1138;
$L__BB0_1133:
	mov.b32 	%r1752, %f4;
	mov.b64 	%rd4791, 0;
	mov.b32 	%r10639, 0;
	mov.u64 	%rd4789, __cudart_i2opi_f;
	shl.b32 	%r6795, %r1752, 8;
	or.b32  	%r6796, %r6795, -2147483648;
	mov.u64 	%rd4790, %rd1;
$L__BB0_1134:
	.pragma "nounroll";
	ld.global.nc.u32 	%r6794, [%rd4789];
	mad.wide.u32 	%rd3180, %r6794, %r6796, %rd4791;
	shr.u64 	%rd4791, %rd3180, 32;
	st.local.u32 	[%rd4790], %rd3180;
	add.s32 	%r10639, %r10639, 1;
	add.s64 	%rd4790, %rd4790, 4;
	add.s64 	%rd4789, %rd4789, 4;
	setp.ne.s32 	%p1132, %r10639, 6;
	@%p1132 bra 	$L__BB0_1134;
	shr.u32 	%r6797, %r1752, 23;
	st.local.u32 	[%rd1+24], %rd4791;
	and.b32  	%r1755, %r6797, 31;
	and.b32  	%r6798, %r6797, 224;
	add.s32 	%r6799, %r6798, -128;
	shr.u32 	%r6800, %r6799, 5;
	mul.wide.u32 	%rd3181, %r6800, 4;
	sub.s64 	%rd998, %rd1, %rd3181;
	ld.local.u32 	%r10640, [%rd998+24];
	ld.local.u32 	%r10641, [%rd998+20];
	setp.eq.s32 	%p1133, %r1755, 0;
	@%p1133 bra 	$L__BB0_1137;
	shf.l.wrap.b32 	%r10640, %r10641, %r10640, %r1755;
	ld.local.u32 	%r6801, [%rd998+16];
	shf.l.wrap.b32 	%r10641, %r6801, %r10641, %r1755;
$L__BB0_1137:
	shr.u32 	%r6802, %r10640, 30;
	shf.l.wrap.b32 	%r6803, %r10641, %r10640, 2;
	shl.b32 	%r6804, %r10641, 2;
	shr.u32 	%r6805, %r6803, 31;
	add.s32 	%r6806, %r6805, %r6802;
	neg.s32 	%r6807, %r6806;
	setp.lt.s32 	%p1134, %r1752, 0;
	selp.b32 	%r10642, %r6807, %r6806, %p1134;
	xor.b32  	%r6808, %r6803, %r1752;
	shr.s32 	%r6809, %r6803, 31;
	xor.b32  	%r6810, %r6809, %r6803;
	xor.b32  	%r6811, %r6809, %r6804;
	cvt.u64.u32 	%rd3182, %r6810;
	shl.b64 	%rd3183, %rd3182, 32;
	cvt.u64.u32 	%rd3184, %r6811;
	or.b64  	%rd3185, %rd3183, %rd3184;
	cvt.rn.f64.s64 	%fd283, %rd3185;
	mul.f64 	%fd284, %fd283, 0d3BF921FB54442D19;
	cvt.rn.f32.f64 	%f3573, %fd284;
	neg.f32 	%f3574, %f3573;
	setp.lt.s32 	%p1135, %r6808, 0;
	selp.f32 	%f6311, %f3574, %f3573, %p1135;
$L__BB0_1138:
	add.s32 	%r6813, %r10642, 1;
	mul.rn.f32 	%f3576, %f6311, %f6311;
	and.b32  	%r6814, %r10642, 1;
	setp.eq.b32 	%p1137, %r6814, 1;
	selp.f32 	%f3577, %f6311, 0f3F800000, %p1137;
	fma.rn.f32 	%f3578, %f3576, %f3577, 0f00000000;
	fma.rn.f32 	%f3579, %f3576, 0f37CBAC00, 0fBAB607ED;
	selp.f32 	%f3580, 0fB94D4153, %f3579, %p1137;
	selp.f32 	%f3581, 0f3C0885E4, 0f3D2AAABB, %p1137;
	fma.rn.f32 	%f3582, %f3580, %f3576, %f3581;
	selp.f32 	%f3583, 0fBE2AAAA8, 0fBEFFFFFF, %p1137;
	fma.rn.f32 	%f3584, %f3582, %f3576, %f3583;
	fma.rn.f32 	%f3585, %f3584, %f3578, %f3577;
	and.b32  	%r6815, %r6813, 2;
	setp.eq.s32 	%p1138, %r6815, 0;
	mov.f32 	%f3586, 0f00000000;
	sub.f32 	%f3587, %f3586, %f3585;
	selp.f32 	%f3588, %f3585, %f3587, %p1138;
	mul.f32 	%f3589, %f579, 0f41700000;
	mul.f32 	%f583, %f3589, %f3588;
	mov.u32 	%r10646, %r11226;
	mov.f32 	%f6312, %f6457;
	@%p768 bra 	$L__BB0_1146;
	setp.neu.f32 	%p1139, %f20, 0f7F800000;
	@%p1139 bra 	$L__BB0_1141;
	mov.f32 	%f3592, 0f00000000;
	mul.rn.f32 	%f6312, %f18, %f3592;
	mov.b32 	%r10646, 0;
	bra.uni 	$L__BB0_1146;
$L__BB0_1141:
	mov.b32 	%r1764, %f18;
	mov.b64 	%rd4794, 0;
	mov.b32 	%r10643, 0;
	mov.u64 	%rd4792, __cudart_i2opi_f;
	shl.b32 	%r6818, %r1764, 8;
	or.b32  	%r6819, %r6818, -2147483648;
	mov.u64 	%rd4793, %rd1;
$L__BB0_1142:
	.pragma "nounroll";
	ld.global.nc.u32 	%r6817, [%rd4792];
	mad.wide.u32 	%rd3188, %r6817, %r6819, %rd4794;
	shr.u64 	%rd4794, %rd3188, 32;
	st.local.u32 	[%rd4793], %rd3188;
	add.s32 	%r10643, %r10643, 1;
	add.s64 	%rd4793, %rd4793, 4;
	add.s64 	%rd4792, %rd4792, 4;
	setp.ne.s32 	%p1140, %r10643, 6;
	@%p1140 bra 	$L__BB0_1142;
	shr.u32 	%r6820, %r1764, 23;
	st.local.u32 	[%rd1+24], %rd4794;
	and.b32  	%r1767, %r6820, 31;
	and.b32  	%r6821, %r6820, 224;
	add.s32 	%r6822, %r6821, -128;
	shr.u32 	%r6823, %r6822, 5;
	mul.wide.u32 	%rd3189, %r6823, 4;
	sub.s64 	%rd1005, %rd1, %rd3189;
	ld.local.u32 	%r10644, [%rd1005+24];
	ld.local.u32 	%r10645, [%rd1005+20];
	setp.eq.s32 	%p1141, %r1767, 0;
	@%p1141 bra 	$L__BB0_1145;
	shf.l.wrap.b32 	%r10644, %r10645, %r10644, %r1767;
	ld.local.u32 	%r6824, [%rd1005+16];
	shf.l.wrap.b32 	%r10645, %r6824, %r10645, %r1767;
$L__BB0_1145:
	shr.u32 	%r6825, %r10644, 30;
	shf.l.wrap.b32 	%r6826, %r10645, %r10644, 2;
	shl.b32 	%r6827, %r10645, 2;
	shr.u32 	%r6828, %r6826, 31;
	add.s32 	%r6829, %r6828, %r6825;
	neg.s32 	%r6830, %r6829;
	setp.lt.s32 	%p1142, %r1764, 0;
	selp.b32 	%r10646, %r6830, %r6829, %p1142;
	xor.b32  	%r6831, %r6826, %r1764;
	shr.s32 	%r6832, %r6826, 31;
	xor.b32  	%r6833, %r6832, %r6826;
	xor.b32  	%r6834, %r6832, %r6827;
	cvt.u64.u32 	%rd3190, %r6833;
	shl.b64 	%rd3191, %rd3190, 32;
	cvt.u64.u32 	%rd3192, %r6834;
	or.b64  	%rd3193, %rd3191, %rd3192;
	cvt.rn.f64.s64 	%fd285, %rd3193;
	mul.f64 	%fd286, %fd285, 0d3BF921FB54442D19;
	cvt.rn.f32.f64 	%f3590, %fd286;
	neg.f32 	%f3591, %f3590;
	setp.lt.s32 	%p1143, %r6831, 0;
	selp.f32 	%f6312, %f3591, %f3590, %p1143;
$L__BB0_1146:
	add.s32 	%r6836, %r10646, 1;
	mul.rn.f32 	%f3593, %f6312, %f6312;
	and.b32  	%r6837, %r10646, 1;
	setp.eq.b32 	%p1145, %r6837, 1;
	selp.f32 	%f3594, %f6312, 0f3F800000, %p1145;
	fma.rn.f32 	%f3595, %f3593, %f3594, 0f00000000;
	fma.rn.f32 	%f3596, %f3593, 0f37CBAC00, 0fBAB607ED;
	selp.f32 	%f3597, 0fB94D4153, %f3596, %p1145;
	selp.f32 	%f3598, 0f3C0885E4, 0f3D2AAABB, %p1145;
	fma.rn.f32 	%f3599, %f3597, %f3593, %f3598;
	selp.f32 	%f3600, 0fBE2AAAA8, 0fBEFFFFFF, %p1145;
	fma.rn.f32 	%f3601, %f3599, %f3593, %f3600;
	fma.rn.f32 	%f3602, %f3601, %f3595, %f3594;
	and.b32  	%r6838, %r6836, 2;
	setp.eq.s32 	%p1146, %r6838, 0;
	mov.f32 	%f3603, 0f00000000;
	sub.f32 	%f3604, %f3603, %f3602;
	selp.f32 	%f3605, %f3602, %f3604, %p1146;
	mul.f32 	%f587, %f583, %f3605;
	mov.u32 	%r10650, %r11230;
	mov.f32 	%f6313, %f6458;
	@%p776 bra 	$L__BB0_1154;
	setp.neu.f32 	%p1147, %f27, 0f7F800000;
	@%p1147 bra 	$L__BB0_1149;
	mov.f32 	%f3608, 0f00000000;
	mul.rn.f32 	%f6313, %f25, %f3608;
	mov.b32 	%r10650, 0;
	bra.uni 	$L__BB0_1154;
$L__BB0_1149:
	mov.b32 	%r1776, %f25;
	mov.b64 	%rd4797, 0;
	mov.b32 	%r10647, 0;
	mov.u64 	%rd4795, __cudart_i2opi_f;
	shl.b32 	%r6841, %r1776, 8;
	or.b32  	%r6842, %r6841, -2147483648;
	mov.u64 	%rd4796, %rd1;
$L__BB0_1150:
	.pragma "nounroll";
	ld.global.nc.u32 	%r6840, [%rd4795];
	mad.wide.u32 	%rd3196, %r6840, %r6842, %rd4797;
	shr.u64 	%rd4797, %rd3196, 32;
	st.local.u32 	[%rd4796], %rd3196;
	add.s32 	%r10647, %r10647, 1;
	add.s64 	%rd4796, %rd4796, 4;
	add.s64 	%rd4795, %rd4795, 4;
	setp.ne.s32 	%p1148, %r10647, 6;
	@%p1148 bra 	$L__BB0_1150;
	shr.u32 	%r6843, %r1776, 23;
	st.local.u32 	[%rd1+24], %rd4797;
	and.b32  	%r1779, %r6843, 31;
	and.b32  	%r6844, %r6843, 224;
	add.s32 	%r6845, %r6844, -128;
	shr.u32 	%r6846, %r6845, 5;
	mul.wide.u32 	%rd3197, %r6846, 4;
	sub.s64 	%rd1012, %rd1, %rd3197;
	ld.local.u32 	%r10648, [%rd1012+24];
	ld.local.u32 	%r10649, [%rd1012+20];
	setp.eq.s32 	%p1149, %r1779, 0;
	@%p1149 bra 	$L__BB0_1153;
	shf.l.wrap.b32 	%r10648, %r10649, %r10648, %r1779;
	ld.local.u32 	%r6847, [%rd1012+16];
	shf.l.wrap.b32 	%r10649, %r6847, %r10649, %r1779;
$L__BB0_1153:
	shr.u32 	%r6848, %r10648, 30;
	shf.l.wrap.b32 	%r6849, %r10649, %r10648, 2;
	shl.b32 	%r6850, %r10649, 2;
	shr.u32 	%r6851, %r6849, 31;
	add.s32 	%r6852, %r6851, %r6848;
	neg.s32 	%r6853, %r6852;
	setp.lt.s32 	%p1150, %r1776, 0;
	selp.b32 	%r10650, %r6853, %r6852, %p1150;
	xor.b32  	%r6854, %r6849, %r1776;
	shr.s32 	%r6855, %r6849, 31;
	xor.b32  	%r6856, %r6855, %r6849;
	xor.b32  	%r6857, %r6855, %r6850;
	cvt.u64.u32 	%rd3198, %r6856;
	shl.b64 	%rd3199, %rd3198, 32;
	cvt.u64.u32 	%rd3200, %r6857;
	or.b64  	%rd3201, %rd3199, %rd3200;
	cvt.rn.f64.s64 	%fd287, %rd3201;
	mul.f64 	%fd288, %fd287, 0d3BF921FB54442D19;
	cvt.rn.f32.f64 	%f3606, %fd288;
	neg.f32 	%f3607, %f3606;
	setp.lt.s32 	%p1151, %r6854, 0;
	selp.f32 	%f6313, %f3607, %f3606, %p1151;
$L__BB0_1154:
	add.s32 	%r6859, %r10650, 1;
	mul.rn.f32 	%f3609, %f6313, %f6313;
	and.b32  	%r6860, %r10650, 1;
	setp.eq.b32 	%p1153, %r6860, 1;
	selp.f32 	%f3610, %f6313, 0f3F800000, %p1153;
	fma.rn.f32 	%f3611, %f3609, %f3610, 0f00000000;
	fma.rn.f32 	%f3612, %f3609, 0f37CBAC00, 0fBAB607ED;
	selp.f32 	%f3613, 0fB94D4153, %f3612, %p1153;
	selp.f32 	%f3614, 0f3C0885E4, 0f3D2AAABB, %p1153;
	fma.rn.f32 	%f3615, %f3613, %f3609, %f3614;
	selp.f32 	%f3616, 0fBE2AAAA8, 0fBEFFFFFF, %p1153;
	fma.rn.f32 	%f3617, %f3615, %f3609, %f3616;
	fma.rn.f32 	%f3618, %f3617, %f3611, %f3610;
	and.b32  	%r6861, %r6859, 2;
	setp.eq.s32 	%p1154, %r6861, 0;
	mov.f32 	%f3619, 0f00000000;
	sub.f32 	%f3620, %f3619, %f3618;
	selp.f32 	%f3621, %f3618, %f3620, %p1154;
	fma.rn.f32 	%f591, %f587, %f3621, %f575;
	mov.u32 	%r10654, %r11226;
	mov.f32 	%f6314, %f6457;
	@%p768 bra 	$L__BB0_1162;
	setp.neu.f32 	%p1155, %f20, 0f7F800000;
	@%p1155 bra 	$L__BB0_1157;
	mov.f32 	%f3624, 0f00000000;
	mul.rn.f32 	%f6314, %f18, %f3624;
	mov.b32 	%r10654, 0;
	bra.uni 	$L__BB0_1162;
$L__BB0_1157:
	mov.b32 	%r1788, %f18;
	mov.b64 	%rd4800, 0;
	mov.b32 	%r10651, 0;
	mov.u64 	%rd4798, __cudart_i2opi_f;
	shl.b32 	%r6864, %r1788, 8;
	or.b32  	%r6865, %r6864, -2147483648;
	mov.u64 	%rd4799, %rd1;
$L__BB0_1158:
	.pragma "nounroll";
	ld.global.nc.u32 	%r6863, [%rd4798];
	mad.wide.u32 	%rd3204, %r6863, %r6865, %rd4800;
	shr.u64 	%rd4800, %rd3204, 32;
	st.local.u32 	[%rd4799], %rd3204;
	add.s32 	%r10651, %r10651, 1;
	add.s64 	%rd4799, %rd4799, 4;
	add.s64 	%rd4798, %rd4798, 4;
	setp.ne.s32 	%p1156, %r10651, 6;
	@%p1156 bra 	$L__BB0_1158;
	shr.u32 	%r6866, %r1788, 23;
	st.local.u32 	[%rd1+24], %rd4800;
	and.b32  	%r1791, %r6866, 31;
	and.b32  	%r6867, %r6866, 224;
	add.s32 	%r6868, %r6867, -128;
	shr.u32 	%r6869, %r6868, 5;
	mul.wide.u32 	%rd3205, %r6869, 4;
	sub.s64 	%rd1019, %rd1, %rd3205;
	ld.local.u32 	%r10652, [%rd1019+24];
	ld.local.u32 	%r10653, [%rd1019+20];
	setp.eq.s32 	%p1157, %r1791, 0;
	@%p1157 bra 	$L__BB0_1161;
	shf.l.wrap.b32 	%r10652, %r10653, %r10652, %r1791;
	ld.local.u32 	%r6870, [%rd1019+16];
	shf.l.wrap.b32 	%r10653, %r6870, %r10653, %r1791;
$L__BB0_1161:
	shr.u32 	%r6871, %r10652, 30;
	shf.l.wrap.b32 	%r6872, %r10653, %r10652, 2;
	shl.b32 	%r6873, %r10653, 2;
	shr.u32 	%r6874, %r6872, 31;
	add.s32 	%r6875, %r6874, %r6871;
	neg.s32 	%r6876, %r6875;
	setp.lt.s32 	%p1158, %r1788, 0;
	selp.b32 	%r10654, %r6876, %r6875, %p1158;
	xor.b32  	%r6877, %r6872, %r1788;
	shr.s32 	%r6878, %r6872, 31;
	xor.b32  	%r6879, %r6878, %r6872;
	xor.b32  	%r6880, %r6878, %r6873;
	cvt.u64.u32 	%rd3206, %r6879;
	shl.b64 	%rd3207, %rd3206, 32;
	cvt.u64.u32 	%rd3208, %r6880;
	or.b64  	%rd3209, %rd3207, %rd3208;
	cvt.rn.f64.s64 	%fd289, %rd3209;
	mul.f64 	%fd290, %fd289, 0d3BF921FB54442D19;
	cvt.rn.f32.f64 	%f3622, %fd290;
	neg.f32 	%f3623, %f3622;
	setp.lt.s32 	%p1159, %r6877, 0;
	selp.f32 	%f6314, %f3623, %f3622, %p1159;
$L__BB0_1162:
	mul.rn.f32 	%f3625, %f6314, %f6314;
	and.b32  	%r6882, %r10654, 1;
	setp.eq.b32 	%p1161, %r6882, 1;
	selp.f32 	%f3626, 0f3F800000, %f6314, %p1161;
	fma.rn.f32 	%f3627, %f3625, %f3626, 0f00000000;
	fma.rn.f32 	%f3628, %f3625, 0f37CBAC00, 0fBAB607ED;
	selp.f32 	%f3629, %f3628, 0fB94D4153, %p1161;
	selp.f32 	%f3630, 0f3D2AAABB, 0f3C0885E4, %p1161;
	fma.rn.f32 	%f3631, %f3629, %f3625, %f3630;
	selp.f32 	%f3632, 0fBEFFFFFF, 0fBE2AAAA8, %p1161;
	fma.rn.f32 	%f3633, %f3631, %f3625, %f3632;
	fma.rn.f32 	%f3634, %f3633, %f3627, %f3626;
	and.b32  	%r6883, %r10654, 2;
	setp.eq.s32 	%p1162, %r6883, 0;
	mov.f32 	%f3635, 0f00000000;
	sub.f32 	%f3636, %f3635, %f3634;
	selp.f32 	%f595, %f3634, %f3636, %p1162;
	mov.u32 	%r10658, %r11218;
	mov.f32 	%f6315, %f6455;
	@%p760 bra 	$L__BB0_1170;
	setp.neu.f32 	%p1163, %f6, 0f7F800000;
	@%p1163 bra 	$L__BB0_1165;
	mov.f32 	%f3639, 0f00000000;
	mul.rn.f32 	%f6315, %f4, %f3639;
	mov.b32 	%r10658, 0;
	bra.uni 	$L__BB0_1170;
$L__BB0_1165:
	mov.b32 	%r1800, %f4;
	mov.b64 	%rd4803, 0;
	mov.b32 	%r10655, 0;
	mov.u64 	%rd4801, __cudart_i2opi_f;
	shl.b32 	%r6886, %r1800, 8;
	or.b32  	%r6887, %r6886, -2147483648;
	mov.u64 	%rd4802, %rd1;
$L__BB0_1166:
	.pragma "nounroll";
	ld.global.nc.u32 	%r6885, [%rd4801];
	mad.wide.u32 	%rd3212, %r6885, %r6887, %rd4803;
	shr.u64 	%rd4803, %rd3212, 32;
	st.local.u32 	[%rd4802], %rd3212;
	add.s32 	%r10655, %r10655, 1;
	add.s64 	%rd4802, %rd4802, 4;
	add.s64 	%rd4801, %rd4801, 4;
	setp.ne.s32 	%p1164, %r10655, 6;
	@%p1164 bra 	$L__BB0_1166;
	shr.u32 	%r6888, %r1800, 23;
	st.local.u32 	[%rd1+24], %rd4803;
	and.b32  	%r1803, %r6888, 31;
	and.b32  	%r6889, %r6888, 224;
	add.s32 	%r6890, %r6889, -128;
	shr.u32 	%r6891, %r6890, 5;
	mul.wide.u32 	%rd3213, %r6891, 4;
	sub.s64 	%rd1026, %rd1, %rd3213;
	ld.local.u32 	%r10656, [%rd1026+24];
	ld.local.u32 	%r10657, [%rd1026+20];
	setp.eq.s32 	%p1165, %r1803, 0;
	@%p1165 bra 	$L__BB0_1169;
	shf.l.wrap.b32 	%r10656, %r10657, %r10656, %r1803;
	ld.local.u32 	%r6892, [%rd1026+16];
	shf.l.wrap.b32 	%r10657, %r6892, %r10657, %r1803;
$L__BB0_1169:
	shr.u32 	%r6893, %r10656, 30;
	shf.l.wrap.b32 	%r6894, %r10657, %r10656, 2;
	shl.b32 	%r6895, %r10657, 2;
	shr.u32 	%r6896, %r6894, 31;
	add.s32 	%r6897, %r6896, %r6893;
	neg.s32 	%r6898, %r6897;
	setp.lt.s32 	%p1166, %r1800, 0;
	selp.b32 	%r10658, %r6898, %r6897, %p1166;
	xor.b32  	%r6899, %r6894, %r1800;
	shr.s32 	%r6900, %r6894, 31;
	xor.b32  	%r6901, %r6900, %r6894;
	xor.b32  	%r6902, %r6900, %r6895;
	cvt.u64.u32 	%rd3214, %r6901;
	shl.b64 	%rd3215, %rd3214, 32;
	cvt.u64.u32 	%rd3216, %r6902;
	or.b64  	%rd3217, %rd3215, %rd3216;
	cvt.rn.f64.s64 	%fd291, %rd3217;
	mul.f64 	%fd292, %fd291, 0d3BF921FB54442D19;
	cvt.rn.f32.f64 	%f3637, %fd292;
	neg.f32 	%f3638, %f3637;
	setp.lt.s32 	%p1167, %r6899, 0;
	selp.f32 	%f6315, %f3638, %f3637, %p1167;
$L__BB0_1170:
	add.s32 	%r6904, %r10658, 1;
	mul.rn.f32 	%f3640, %f6315, %f6315;
	and.b32  	%r6905, %r10658, 1;
	setp.eq.b32 	%p1169, %r6905, 1;
	selp.f32 	%f3641, %f6315, 0f3F800000, %p1169;
	fma.rn.f32 	%f3642, %f3640, %f3641, 0f00000000;
	fma.rn.f32 	%f3643, %f3640, 0f37CBAC00, 0fBAB607ED;
	selp.f32 	%f3644, 0fB94D4153, %f3643, %p1169;
	selp.f32 	%f3645, 0f3C0885E4, 0f3D2AAABB, %p1169;
	fma.rn.f32 	%f3646, %f3644, %f3640, %f3645;
	selp.f32 	%f3647, 0fBE2AAAA8, 0fBEFFFFFF, %p1169;
	fma.rn.f32 	%f3648, %f3646, %f3640, %f3647;
	fma.rn.f32 	%f3649, %f3648, %f3642, %f3641;
	and.b32  	%r6906, %r6904, 2;
	setp.eq.s32 	%p1170, %r6906, 0;
	mov.f32 	%f3650, 0f00000000;
	sub.f32 	%f3651, %f3650, %f3649;
	selp.f32 	%f3652, %f3649, %f3651, %p1170;
	add.f32 	%f3653, %f595, %f595;
	mul.f32 	%f599, %f3653, %f3652;
	mov.u32 	%r10662, %r11230;
	mov.f32 	%f6316, %f6458;
	@%p776 bra 	$L__BB0_1178;
	setp.neu.f32 	%p1171, %f27, 0f7F800000;
	@%p1171 bra 	$L__BB0_1173;
	mov.f32 	%f3656, 0f00000000;
	mul.rn.f32 	%f6316, %f25, %f3656;
	mov.b32 	%r10662, 0;
	bra.uni 	$L__BB0_1178;
$L__BB0_1173:
	mov.b32 	%r1812, %f25;
	mov.b64 	%rd4806, 0;
	mov.b32 	%r10659, 0;
	mov.u64 	%rd4804, __cudart_i2opi_f;
	shl.b32 	%r6909, %r1812, 8;
	or.b32  	%r6910, %r6909, -2147483648;
	mov.u64 	%rd4805, %rd1;
$L__BB0_1174:
	.pragma "nounroll";
	ld.global.nc.u32 	%r6908, [%rd4804];
	mad.wide.u32 	%rd3220, %r6908, %r6910, %rd4806;
	shr.u64 	%rd4806, %rd3220, 32;
	st.local.u32 	[%rd4805], %rd3220;
	add.s32 	%r10659, %r10659, 1;
	add.s64 	%rd4805, %rd4805, 4;
	add.s64 	%rd4804, %rd4804, 4;
	setp.ne.s32 	%p1172, %r10659, 6;
	@%p1172 bra 	$L__BB0_1174;
	shr.u32 	%r6911, %r1812, 23;
	st.local.u32 	[%rd1+24], %rd4806;
	and.b32  	%r1815, %r6911, 31;
	and.b32  	%r6912, %r6911, 224;
	add.s32 	%r6913, %r6912, -128;
	shr.u32 	%r6914, %r6913, 5;
	mul.wide.u32 	%rd3221, %r6914, 4;
	sub.s64 	%rd1033, %rd1, %rd3221;
	ld.local.u32 	%r10660, [%rd1033+24];
	ld.local.u32 	%r10661, [%rd1033+20];
	setp.eq.s32 	%p1173, %r1815, 0;
	@%p1173 bra 	$L__BB0_1177;
	shf.l.wrap.b32 	%r10660, %r10661, %r10660, %r1815;
	ld.local.u32 	%r6915, [%rd1033+16];
	shf.l.wrap.b32 	%r10661, %r6915, %r10661, %r1815;
$L__BB0_1177:
	shr.u32 	%r6916, %r10660, 30;
	shf.l.wrap.b32 	%r6917, %r10661, %r10660, 2;
	shl.b32 	%r6918, %r10661, 2;
	shr.u32 	%r6919, %r6917, 31;
	add.s32 	%r6920, %r6919, %r6916;
	neg.s32 	%r6921, %r6920;
	setp.lt.s32 	%p1174, %r1812, 0;
	selp.b32 	%r10662, %r6921, %r6920, %p1174;
	xor.b32  	%r6922, %r6917, %r1812;
	shr.s32 	%r6923, %r6917, 31;
	xor.b32  	%r6924, %r6923, %r6917;
	xor.b32  	%r6925, %r6923, %r6918;
	cvt.u64.u32 	%rd3222, %r6924;
	shl.b64 	%rd3223, %rd3222, 32;
	cvt.u64.u32 	%rd3224, %r6925;
	or.b64  	%rd3225, %rd3223, %rd3224;
	cvt.rn.f64.s64 	%fd293, %rd3225;
	mul.f64 	%fd294, %fd293, 0d3BF921FB54442D19;
	cvt.rn.f32.f64 	%f3654, %fd294;
	neg.f32 	%f3655, %f3654;
	setp.lt.s32 	%p1175, %r6922, 0;
	selp.f32 	%f6316, %f3655, %f3654, %p1175;
$L__BB0_1178:
	add.s32 	%r6927, %r10662, 1;
	mul.rn.f32 	%f3657, %f6316, %f6316;
	and.b32  	%r6928, %r10662, 1;
	setp.eq.b32 	%p1177, %r6928, 1;
	selp.f32 	%f3658, %f6316, 0f3F800000, %p1177;
	fma.rn.f32 	%f3659, %f3657, %f3658, 0f00000000;
	fma.rn.f32 	%f3660, %f3657, 0f37CBAC00, 0fBAB607ED;
	selp.f32 	%f3661, 0fB94D4153, %f3660, %p1177;
	selp.f32 	%f3662, 0f3C0885E4, 0f3D2AAABB, %p1177;
	fma.rn.f32 	%f3663, %f3661, %f3657, %f3662;
	selp.f32 	%f3664, 0fBE2AAAA8, 0fBEFFFFFF, %p1177;
	fma.rn.f32 	%f3665, %f3663, %f3657, %f3664;
	fma.rn.f32 	%f3666, %f3665, %f3659, %f3658;
	and.b32  	%r6929, %r6927, 2;
	setp.eq.s32 	%p1178, %r6929, 0;
	mov.f32 	%f3667, 0f00000000;
	sub.f32 	%f3668, %f3667, %f3666;
	selp.f32 	%f3669, %f3666, %f3668, %p1178;
	mul.f32 	%f3670, %f599, %f3669;
	sub.f32 	%f603, %f591, %f3670;
	mov.u32 	%r10666, %r11218;
	mov.f32 	%f6317, %f6455;
	@%p760 bra 	$L__BB0_1186;
	setp.neu.f32 	%p1179, %f6, 0f7F800000;
	@%p1179 bra 	$L__BB0_1181;
	mov.f32 	%f3673, 0f00000000;
	mul.rn.f32 	%f6317, %f4, %f3673;
	mov.b32 	%r10666, 0;
	bra.uni 	$L__BB0_1186;
$L__BB0_1181:
	mov.b32 	%r1824, %f4;
	mov.b64 	%rd4809, 0;
	mov.b32 	%r10663, 0;
	mov.u64 	%rd4807, __cudart_i2opi_f;
	shl.b32 	%r6932, %r1824, 8;
	or.b32  	%r6933, %r6932, -2147483648;
	mov.u64 	%rd4808, %rd1;
$L__BB0_1182:
	.pragma "nounroll";
	ld.global.nc.u32 	%r6931, [%rd4807];
	mad.wide.u32 	%rd3228, %r6931, %r6933, %rd4809;
	shr.u64 	%rd4809, %rd3228, 32;
	st.local.u32 	[%rd4808], %rd3228;
	add.s32 	%r10663, %r10663, 1;
	add.s64 	%rd4808, %rd4808, 4;
	add.s64 	%rd4807, %rd4807, 4;
	setp.ne.s32 	%p1180, %r10663, 6;
	@%p1180 bra 	$L__BB0_1182;
	shr.u32 	%r6934, %r1824, 23;
	st.local.u32 	[%rd1+24], %rd4809;
	and.b32  	%r1827, %r6934, 31;
	and.b32  	%r6935, %r6934, 224;
	add.s32 	%r6936, %r6935, -128;
	shr.u32 	%r6937, %r6936, 5;
	mul.wide.u32 	%rd3229, %r6937, 4;
	sub.s64 	%rd1040, %rd1, %rd3229;
	ld.local.u32 	%r10664, [%rd1040+24];
	ld.local.u32 	%r10665, [%rd1040+20];
	setp.eq.s32 	%p1181, %r1827, 0;
	@%p1181 bra 	$L__BB0_1185;
	shf.l.wrap.b32 	%r10664, %r10665, %r10664, %r1827;
	ld.local.u32 	%r6938, [%rd1040+16];
	shf.l.wrap.b32 	%r10665, %r6938, %r10665, %r1827;
$L__BB0_1185:
	shr.u32 	%r6939, %r10664, 30;
	shf.l.wrap.b32 	%r6940, %r10665, %r10664, 2;
	shl.b32 	%r6941, %r10665, 2;
	shr.u32 	%r6942, %r6940, 31;
	add.s32 	%r6943, %r6942, %r6939;
	neg.s32 	%r6944, %r6943;
	setp.lt.s32 	%p1182, %r1824, 0;
	selp.b32 	%r10666, %r6944, %r6943, %p1182;
	xor.b32  	%r6945, %r6940, %r1824;
	shr.s32 	%r6946, %r6940, 31;
	xor.b32  	%r6947, %r6946, %r6940;
	xor.b32  	%r6948, %r6946, %r6941;
	cvt.u64.u32 	%rd3230, %r6947;
	shl.b64 	%rd3231, %rd3230, 32;
	cvt.u64.u32 	%rd3232, %r6948;
	or.b64  	%rd3233, %rd3231, %rd3232;
	cvt.rn.f64.s64 	%fd295, %rd3233;
	mul.f64 	%fd296, %fd295, 0d3BF921FB54442D19;
	cvt.rn.f32.f64 	%f3671, %fd296;
	neg.f32 	%f3672, %f3671;
	setp.lt.s32 	%p1183, %r6945, 0;
	selp.f32 	%f6317, %f3672, %f3671, %p1183;
$L__BB0_1186:
	add.s32 	%r6950, %r10666, 1;
	mul.rn.f32 	%f3674, %f6317, %f6317;
	and.b32  	%r6951, %r10666, 1;
	setp.eq.b32 	%p1185, %r6951, 1;
	selp.f32 	%f3675, %f6317, 0f3F800000, %p1185;
	fma.rn.f32 	%f3676, %f3674, %f3675, 0f00000000;
	fma.rn.f32 	%f3677, %f3674, 0f37CBAC00, 0fBAB607ED;
	selp.f32 	%f3678, 0fB94D4153, %f3677, %p1185;
	selp.f32 	%f3679, 0f3C0885E4, 0f3D2AAABB, %p1185;
	fma.rn.f32 	%f3680, %f3678, %f3674, %f3679;
	selp.f32 	%f3681, 0fBE2AAAA8, 0fBEFFFFFF, %p1185;
	fma.rn.f32 	%f3682, %f3680, %f3674, %f3681;
	fma.rn.f32 	%f3683, %f3682, %f3676, %f3675;
	and.b32  	%r6952, %r6950, 2;
	setp.eq.s32 	%p1186, %r6952, 0;
	mov.f32 	%f3684, 0f00000000;
	sub.f32 	%f3685, %f3684, %f3683;
	selp.f32 	%f607, %f3683, %f3685, %p1186;
	mov.u32 	%r10670, %r11222;
	mov.f32 	%f6318, %f6456;
	@%p752 bra 	$L__BB0_1194;
	setp.neu.f32 	%p1187, %f13, 0f7F800000;
	@%p1187 bra 	$L__BB0_1189;
	mov.f32 	%f3688, 0f00000000;
	mul.rn.f32 	%f6318, %f11, %f3688;
	mov.b32 	%r10670, 0;
	bra.uni 	$L__BB0_1194;
$L__BB0_1189:
	mov.b32 	%r1836, %f11;
	mov.b64 	%rd4812, 0;
	mov.b32 	%r10667, 0;
	mov.u64 	%rd4810, __cudart_i2opi_f;
	shl.b32 	%r6955, %r1836, 8;
	or.b32  	%r6956, %r6955, -2147483648;
	mov.u64 	%rd4811, %rd1;
$L__BB0_1190:
	.pragma "nounroll";
	ld.global.nc.u32 	%r6954, [%rd4810];
	mad.wide.u32 	%rd3236, %r6954, %r6956, %rd4812;
	shr.u64 	%rd4812, %rd3236, 32;
	st.local.u32 	[%rd4811], %rd3236;
	add.s32 	%r10667, %r10667, 1;
	add.s64 	%rd4811, %rd4811, 4;
	add.s64 	%rd4810, %rd4810, 4;
	setp.ne.s32 	%p1188, %r10667, 6;
	@%p1188 bra 	$L__BB0_1190;
	shr.u32 	%r6957, %r1836, 23;
	st.local.u32 	[%rd1+24], %rd4812;
	and.b32  	%r1839, %r6957, 31;
	and.b32  	%r6958, %r6957, 224;
	add.s32 	%r6959, %r6958, -128;
	shr.u32 	%r6960, %r6959, 5;
	mul.wide.u32 	%rd3237, %r6960, 4;
	sub.s64 	%rd1047, %rd1, %rd3237;
	ld.local.u32 	%r10668, [%rd1047+24];
	ld.local.u32 	%r10669, [%rd1047+20];
	setp.eq.s32 	%p1189, %r1839, 0;
	@%p1189 bra 	$L__BB0_1193;
	shf.l.wrap.b32 	%r10668, %r10669, %r10668, %r1839;
	ld.local.u32 	%r6961, [%rd1047+16];
	shf.l.wrap.b32 	%r10669, %r6961, %r10669, %r1839;
$L__BB0_1193:
	shr.u32 	%r6962, %r10668, 30;
	shf.l.wrap.b32 	%r6963, %r10669, %r10668, 2;
	shl.b32 	%r6964, %r10669, 2;
	shr.u32 	%r6965, %r6963, 31;
	add.s32 	%r6966, %r6965, %r6962;
	neg.s32 	%r6967, %r6966;
	setp.lt.s32 	%p1190, %r1836, 0;
	selp.b32 	%r10670, %r6967, %r6966, %p1190;
	xor.b32  	%r6968, %r6963, %r1836;
	shr.s32 	%r6969, %r6963, 31;
	xor.b32  	%r6970, %r6969, %r6963;
	xor.b32  	%r6971, %r6969, %r6964;
	cvt.u64.u32 	%rd3238, %r6970;
	shl.b64 	%rd3239, %rd3238, 32;
	cvt.u64.u32 	%rd3240, %r6971;
	or.b64  	%rd3241, %rd3239, %rd3240;
	cvt.rn.f64.s64 	%fd297, %rd3241;
	mul.f64 	%fd298, %fd297, 0d3BF921FB54442D19;
	cvt.rn.f32.f64 	%f3686, %fd298;
	neg.f32 	%f3687, %f3686;
	setp.lt.s32 	%p1191, %r6968, 0;
	selp.f32 	%f6318, %f3687, %f3686, %p1191;
$L__BB0_1194:
	add.s32 	%r6973, %r10670, 1;
	mul.rn.f32 	%f3689, %f6318, %f6318;
	and.b32  	%r6974, %r10670, 1;
	setp.eq.b32 	%p1193, %r6974, 1;
	selp.f32 	%f3690, %f6318, 0f3F800000, %p1193;
	fma.rn.f32 	%f3691, %f3689, %f3690, 0f00000000;
	fma.rn.f32 	%f3692, %f3689, 0f37CBAC00, 0fBAB607ED;
	selp.f32 	%f3693, 0fB94D4153, %f3692, %p1193;
	selp.f32 	%f3694, 0f3C0885E4, 0f3D2AAABB, %p1193;
	fma.rn.f32 	%f3695, %f3693, %f3689, %f3694;
	selp.f32 	%f3696, 0fBE2AAAA8, 0fBEFFFFFF, %p1193;
	fma.rn.f32 	%f3697, %f3695, %f3689, %f3696;
	fma.rn.f32 	%f3698, %f3697, %f3691, %f3690;
	and.b32  	%r6975, %r6973, 2;
	setp.eq.s32 	%p1194, %r6975, 0;
	mov.f32 	%f3699, 0f00000000;
	sub.f32 	%f3700, %f3699, %f3698;
	selp.f32 	%f3701, %f3698, %f3700, %p1194;
	mul.f32 	%f3702, %f607, 0f41F00000;
	mul.f32 	%f611, %f3702, %f3701;
	mov.u32 	%r10674, %r11226;
	mov.f32 	%f6319, %f6457;
	@%p768 bra 	$L__BB0_1202;
	setp.neu.f32 	%p1195, %f20, 0f7F800000;
	@%p1195 bra 	$L__BB0_1197;
	mov.f32 	%f3705, 0f00000000;
	mul.rn.f32 	%f6319, %f18, %f3705;
	mov.b32 	%r10674, 0;
	bra.uni 	$L__BB0_1202;
$L__BB0_1197:
	mov.b32 	%r1848, %f18;
	mov.b64 	%rd4815, 0;
	mov.b32 	%r10671, 0;
	mov.u64 	%rd4813, __cudart_i2opi_f;
	shl.b32 	%r6978, %r1848, 8;
	or.b32  	%r6979, %r6978, -2147483648;
	mov.u64 	%rd4814, %rd1;
$L__BB0_1198:
	.pragma "nounroll";
	ld.global.nc.u32 	%r6977, [%rd4813];
	mad.wide.u32 	%rd3244, %r6977, %r6979, %rd4815;
	shr.u64 	%rd4815, %rd3244, 32;
	st.local.u32 	[%rd4814], %rd3244;
	add.s32 	%r10671, %r10671, 1;
	add.s64 	%rd4814, %rd4814, 4;
	add.s64 	%rd4813, %rd4813, 4;
	setp.ne.s32 	%p1196, %r10671, 6;
	@%p1196 bra 	$L__BB0_1198;
	shr.u32 	%r6980, %r1848, 23;
	st.local.u32 	[%rd1+24], %rd4815;
	and.b32  	%r1851, %r6980, 31;
	and.b32  	%r6981, %r6980, 224;
	add.s32 	%r6982, %r6981, -128;
	shr.u32 	%r6983, %r6982, 5;
	mul.wide.u32 	%rd3245, %r6983, 4;
	sub.s64 	%rd1054, %rd1, %rd3245;
	ld.local.u32 	%r10672, [%rd1054+24];
	ld.local.u32 	%r10673, [%rd1054+20];
	setp.eq.s32 	%p1197, %r1851, 0;
	@%p1197 bra 	$L__BB0_1201;
	shf.l.wrap.b32 	%r10672, %r10673, %r10672, %r1851;
	ld.local.u32 	%r6984, [%rd1054+16];
	shf.l.wrap.b32 	%r10673, %r6984, %r10673, %r1851;
$L__BB0_1201:
	shr.u32 	%r6985, %r10672, 30;
	shf.l.wrap.b32 	%r6986, %r10673, %r10672, 2;
	shl.b32 	%r6987, %r10673, 2;
	shr.u32 	%r6988, %r6986, 31;
	add.s32 	%r6989, %r6988, %r6985;
	neg.s32 	%r6990, %r6989;
	setp.lt.s32 	%p1198, %r1848, 0;
	selp.b32 	%r10674, %r6990, %r6989, %p1198;
	xor.b32  	%r6991, %r6986, %r1848;
	shr.s32 	%r6992, %r6986, 31;
	xor.b32  	%r6993, %r6992, %r6986;
	xor.b32  	%r6994, %r6992, %r6987;
	cvt.u64.u32 	%rd3246, %r6993;
	shl.b64 	%rd3247, %rd3246, 32;
	cvt.u64.u32 	%rd3248, %r6994;
	or.b64  	%rd3249, %rd3247, %rd3248;
	cvt.rn.f64.s64 	%fd299, %rd3249;
	mul.f64 	%fd300, %fd299, 0d3BF921FB54442D19;
	cvt.rn.f32.f64 	%f3703, %fd300;
	neg.f32 	%f3704, %f3703;
	setp.lt.s32 	%p1199, %r6991, 0;
	selp.f32 	%f6319, %f3704, %f3703, %p1199;
$L__BB0_1202:
	add.s32 	%r6996, %r10674, 1;
	mul.rn.f32 	%f3706, %f6319, %f6319;
	and.b32  	%r6997, %r10674, 1;
	setp.eq.b32 	%p1201, %r6997, 1;
	selp.f32 	%f3707, %f6319, 0f3F800000, %p1201;
	fma.rn.f32 	%f3708, %f3706, %f3707, 0f00000000;
	fma.rn.f32 	%f3709, %f3706, 0f37CBAC00, 0fBAB607ED;
	selp.f32 	%f3710, 0fB94D4153, %f3709, %p1201;
	selp.f32 	%f3711, 0f3C0885E4, 0f3D2AAABB, %p1201;
	fma.rn.f32 	%f3712, %f3710, %f3706, %f3711;
	selp.f32 	%f3713, 0fBE2AAAA8, 0fBEFFFFFF, %p1201;
	fma.rn.f32 	%f3714, %f3712, %f3706, %f3713;
	fma.rn.f32 	%f3715, %f3714, %f3708, %f3707;
	and.b32  	%r6998, %r6996, 2;
	setp.eq.s32 	%p1202, %r6998, 0;
	mov.f32 	%f3716, 0f00000000;
	sub.f32 	%f3717, %f3716, %f3715;
	selp.f32 	%f3718, %f3715, %f3717, %p1202;
	mul.f32 	%f615, %f611, %f3718;
	mov.u32 	%r10678, %r11230;
	mov.f32 	%f6320, %f6458;
	@%p776 bra 	$L__BB0_1210;
	setp.neu.f32 	%p1203, %f27, 0f7F800000;
	@%p1203 bra 	$L__BB0_1205;
	mov.f32 	%f3721, 0f00000000;
	mul.rn.f32 	%f6320, %f25, %f3721;
	mov.b32 	%r10678, 0;
	bra.uni 	$L__BB0_1210;
$L__BB0_1205:
	mov.b32 	%r1860, %f25;
	mov.b64 	%rd4818, 0;
	mov.b32 	%r10675, 0;
	mov.u64 	%rd4816, __cudart_i2opi_f;
	shl.b32 	%r7001, %r1860, 8;
	or.b32  	%r7002, %r7001, -2147483648;
	mov.u64 	%rd4817, %rd1;
$L__BB0_1206:
	.pragma "nounroll";
	ld.global.nc.u32 	%r7000, [%rd4816];
	mad.wide.u32 	%rd3252, %r7000, %r7002, %rd4818;
	shr.u64 	%rd4818, %rd3252, 32;
	st.local.u32 	[%rd4817], %rd3252;
	add.s32 	%r10675, %r10675, 1;
	add.s64 	%rd4817, %rd4817, 4;
	add.s64 	%rd4816, %rd4816, 4;
	setp.ne.s32 	%p1204, %r10675, 6;
	@%p1204 bra 	$L__BB0_1206;
	shr.u32 	%r7003, %r1860, 23;
	st.local.u32 	[%rd1+24], %rd4818;
	and.b32  	%r1863, %r7003, 31;
	and.b32  	%r7004, %r7003, 224;
	add.s32 	%r7005, %r7004, -128;
	shr.u32 	%r7006, %r7005, 5;
	mul.wide.u32 	%rd3253, %r7006, 4;
	sub.s64 	%rd1061, %rd1, %rd3253;
	ld.local.u32 	%r10676, [%rd1061+24];
	ld.local.u32 	%r10677, [%rd1061+20];
	setp.eq.s32 	%p1205, %r1863, 0;
	@%p1205 bra 	$L__BB0_1209;
	shf.l.wrap.b32 	%r10676, %r10677, %r10676, %r1863;
	ld.local.u32 	%r7007, [%rd1061+16];
	shf.l.wrap.b32 	%r10677, %r7007, %r10677, %r1863;
$L__BB0_1209:
	shr.u32 	%r7008, %r10676, 30;
	shf.l.wrap.b32 	%r7009, %r10677, %r10676, 2;
	shl.b32 	%r7010, %r10677, 2;
	shr.u32 	%r7011, %r7009, 31;
	add.s32 	%r7012, %r7011, %r7008;
	neg.s32 	%r7013, %r7012;
	setp.lt.s32 	%p1206, %r1860, 0;
	selp.b32 	%r10678, %r7013, %r7012, %p1206;
	xor.b32  	%r7014, %r7009, %r1860;
	shr.s32 	%r7015, %r7009, 31;
	xor.b32  	%r7016, %r7015, %r7009;
	xor.b32  	%r7017, %r7015, %r7010;
	cvt.u64.u32 	%rd3254, %r7016;
	shl.b64 	%rd3255, %rd3254, 32;
	cvt.u64.u32 	%rd3256, %r7017;
	or.b64  	%rd3257, %rd3255, %rd3256;
	cvt.rn.f64.s64 	%fd301, %rd3257;
	mul.f64 	%fd302, %fd301, 0d3BF921FB54442D19;
	cvt.rn.f32.f64 	%f3719, %fd302;
	neg.f32 	%f3720, %f3719;
	setp.lt.s32 	%p1207, %r7014, 0;
	selp.f32 	%f6320, %f3720, %f3719, %p1207;
$L__BB0_1210:
	add.s32 	%r7019, %r10678, 1;
	mul.rn.f32 	%f3722, %f6320, %f6320;
	and.b32  	%r7020, %r10678, 1;
	setp.eq.b32 	%p1209, %r7020, 1;
	selp.f32 	%f3723, %f6320, 0f3F800000, %p1209;
	fma.rn.f32 	%f3724, %f3722, %f3723, 0f00000000;
	fma.rn.f32 	%f3725, %f3722, 0f37CBAC00, 0fBAB607ED;
	selp.f32 	%f3726, 0fB94D4153, %f3725, %p1209;
	selp.f32 	%f3727, 0f3C0885E4, 0f3D2AAABB, %p1209;
	fma.rn.f32 	%f3728, %f3726, %f3722, %f3727;
	selp.f32 	%f3729, 0fBE2AAAA8, 0fBEFFFFFF, %p1209;
	fma.rn.f32 	%f3730, %f3728, %f3722, %f3729;
	fma.rn.f32 	%f3731, %f3730, %f3724, %f3723;
	and.b32  	%r7021, %r7019, 2;
	setp.eq.s32 	%p1210, %r7021, 0;
	mov.f32 	%f3732, 0f00000000;
	sub.f32 	%f3733, %f3732, %f3731;
	selp.f32 	%f3734, %f3731, %f3733, %p1210;
	fma.rn.f32 	%f619, %f615, %f3734, %f603;
	mov.u32 	%r10682, %r11222;
	mov.f32 	%f6321, %f6456;
	@%p752 bra 	$L__BB0_1218;
	setp.neu.f32 	%p1211, %f13, 0f7F800000;
	@%p1211 bra 	$L__BB0_1213;
	mov.f32 	%f3737, 0f00000000;
	mul.rn.f32 	%f6321, %f11, %f3737;
	mov.b32 	%r10682, 0;
	bra.uni 	$L__BB0_1218;
$L__BB0_1213:
	mov.b32 	%r1872, %f11;
	mov.b64 	%rd4821, 0;
	mov.b32 	%r10679, 0;
	mov.u64 	%rd4819, __cudart_i2opi_f;
	shl.b32 	%r7024, %r1872, 8;
	or.b32  	%r7025, %r7024, -2147483648;
	mov.u64 	%rd4820, %rd1;
$L__BB0_1214:
	.pragma "nounroll";
	ld.global.nc.u32 	%r7023, [%rd4819];
	mad.wide.u32 	%rd3260, %r7023, %r7025, %rd4821;
	shr.u64 	%rd4821, %rd3260, 32;
	st.local.u32 	[%rd4820], %rd3260;
	add.s32 	%r10679, %r10679, 1;
	add.s64 	%rd4820, %rd4820, 4;
	add.s64 	%rd4819, %rd4819, 4;
	setp.ne.s32 	%p1212, %r10679, 6;
	@%p1212 bra 	$L__BB0_1214;
	shr.u32 	%r7026, %r1872, 23;
	st.local.u32 	[%rd1+24], %rd4821;
	and.b32  	%r1875, %r7026, 31;
	and.b32  	%r7027, %r7026, 224;
	add.s32 	%r7028, %r7027, -128;
	shr.u32 	%r7029, %r7028, 5;
	mul.wide.u32 	%rd3261, %r7029, 4;
	sub.s64 	%rd1068, %rd1, %rd3261;
	ld.local.u32 	%r10680, [%rd1068+24];
	ld.local.u32 	%r10681, [%rd1068+20];
	setp.eq.s32 	%p1213, %r1875, 0;
	@%p1213 bra 	$L__BB0_1217;
	shf.l.wrap.b32 	%r10680, %r10681, %r10680, %r1875;
	ld.local.u32 	%r7030, [%rd1068+16];
	shf.l.wrap.b32 	%r10681, %r7030, %r10681, %r1875;
$L__BB0_1217:
	shr.u32 	%r7031, %r10680, 30;
	shf.l.wrap.b32 	%r7032, %r10681, %r10680, 2;
	shl.b32 	%r7033, %r10681, 2;
	shr.u32 	%r7034, %r7032, 31;
	add.s32 	%r7035, %r7034, %r7031;
	neg.s32 	%r7036, %r7035;
	setp.lt.s32 	%p1214, %r1872, 0;
	selp.b32 	%r10682, %r7036, %r7035, %p1214;
	xor.b32  	%r7037, %r7032, %r1872;
	shr.s32 	%r7038, %r7032, 31;
	xor.b32  	%r7039, %r7038, %r7032;
	xor.b32  	%r7040, %r7038, %r7033;
	cvt.u64.u32 	%rd3262, %r7039;
	shl.b64 	%rd3263, %rd3262, 32;
	cvt.u64.u32 	%rd3264, %r7040;
	or.b64  	%rd3265, %rd3263, %rd3264;
	cvt.rn.f64.s64 	%fd303, %rd3265;
	mul.f64 	%fd304, %fd303, 0d3BF921FB54442D19;
	cvt.rn.f32.f64 	%f3735, %fd304;
	neg.f32 	%f3736, %f3735;
	setp.lt.s32 	%p1215, %r7037, 0;
	selp.f32 	%f6321, %f3736, %f3735, %p1215;
$L__BB0_1218:
	mul.rn.f32 	%f3738, %f6321, %f6321;
	and.b32  	%r7042, %r10682, 1;
	setp.eq.b32 	%p1217, %r7042, 1;
	selp.f32 	%f3739, 0f3F800000, %f6321, %p1217;
	fma.rn.f32 	%f3740, %f3738, %f3739, 0f00000000;
	fma.rn.f32 	%f3741, %f3738, 0f37CBAC00, 0fBAB607ED;
	selp.f32 	%f3742, %f3741, 0fB94D4153, %p1217;
	selp.f32 	%f3743, 0f3D2AAABB, 0f3C0885E4, %p1217;
	fma.rn.f32 	%f3744, %f3742, %f3738, %f3743;
	selp.f32 	%f3745, 0fBEFFFFFF, 0fBE2AAAA8, %p1217;
	fma.rn.f32 	%f3746, %f3744, %f3738, %f3745;
	fma.rn.f32 	%f3747, %f3746, %f3740, %f3739;
	and.b32  	%r7043, %r10682, 2;
	setp.eq.s32 	%p1218, %r7043, 0;
	mov.f32 	%f3748, 0f00000000;
	sub.f32 	%f3749, %f3748, %f3747;
	selp.f32 	%f3750, %f3747, %f3749, %p1218;
	mul.f32 	%f3751, %f619, 0f4048F5C3;
	mul.f32 	%f623, %f3751, %f3750;
	mov.u32 	%r10686, %r11218;
	mov.f32 	%f6322, %f6455;
	@%p760 bra 	$L__BB0_1226;
	setp.neu.f32 	%p1219, %f6, 0f7F800000;
	@%p1219 bra 	$L__BB0_1221;
	mov.f32 	%f3754, 0f00000000;
	mul.rn.f32 	%f6322, %f4, %f3754;
	mov.b32 	%r10686, 0;
	bra.uni 	$L__BB0_1226;
$L__BB0_1221:
	mov.b32 	%r1884, %f4;
	mov.b64 	%rd4824, 0;
	mov.b32 	%r10683, 0;
	mov.u64 	%rd4822, __cudart_i2opi_f;
	shl.b32 	%r7046, %r1884, 8;
	or.b32  	%r7047, %r7046, -2147483648;
	mov.u64 	%rd4823, %rd1;
$L__BB0_1222:
	.pragma "nounroll";
	ld.global.nc.u32 	%r7045, [%rd4822];
	mad.wide.u32 	%rd3268, %r7045, %r7047, %rd4824;
	shr.u64 	%rd4824, %rd3268, 32;
	st.local.u32 	[%rd4823], %rd3268;
	add.s32 	%r10683, %r10683, 1;
	add.s64 	%rd4823, %rd4823, 4;
	add.s64 	%rd4822, %rd4822, 4;
	setp.ne.s32 	%p1220, %r10683, 6;
	@%p1220 bra 	$L__BB0_1222;
	shr.u32 	%r7048, %r1884, 23;
	st.local.u32 	[%rd1+24], %rd4824;
	and.b32  	%r1887, %r7048, 31;
	and.b32  	%r7049, %r7048, 224;
	add.s32 	%r7050, %r7049, -128;
	shr.u32 	%r7051, %r7050, 5;
	mul.wide.u32 	%rd3269, %r7051, 4;
	sub.s64 	%rd1075, %rd1, %rd3269;
	ld.local.u32 	%r10684, [%rd1075+24];
	ld.local.u32 	%r10685, [%rd1075+20];
	setp.eq.s32 	%p1221, %r1887, 0;
	@%p1221 bra 	$L__BB0_1225;
	shf.l.wrap.b32 	%r10684, %r10685, %r10684, %r1887;
	ld.local.u32 	%r7052, [%rd1075+16];
	shf.l.wrap.b32 	%r10685, %r7052, %r10685, %r1887;
$L__BB0_1225:
	shr.u32 	%r7053, %r10684, 30;
	shf.l.wrap.b32 	%r7054, %r10685, %r10684, 2;
	shl.b32 	%r7055, %r10685, 2;
	shr.u32 	%r7056, %r7054, 31;
	add.s32 	%r7057, %r7056, %r7053;
	neg.s32 	%r7058, %r7057;
	setp.lt.s32 	%p1222, %r1884, 0;
	selp.b32 	%r10686, %r7058, %r7057, %p1222;
	xor.b32  	%r7059, %r7054, %r1884;
	shr.s32 	%r7060, %r7054, 31;
	xor.b32  	%r7061, %r7060, %r7054;
	xor.b32  	%r7062, %r7060, %r7055;
	cvt.u64.u32 	%rd3270, %r7061;
	shl.b64 	%rd3271, %rd3270, 32;
	cvt.u64.u32 	%rd3272, %r7062;
	or.b64  	%rd3273, %rd3271, %rd3272;
	cvt.rn.f64.s64 	%fd305, %rd3273;
	mul.f64 	%fd306, %fd305, 0d3BF921FB54442D19;
	cvt.rn.f32.f64 	%f3752, %fd306;
	neg.f32 	%f3753, %f3752;
	setp.lt.s32 	%p1223, %r7059, 0;
	selp.f32 	%f6322, %f3753, %f3752, %p1223;
$L__BB0_1226:
	mul.rn.f32 	%f3755, %f6322, %f6322;
	and.b32  	%r7064, %r10686, 1;
	setp.eq.b32 	%p1225, %r7064, 1;
	selp.f32 	%f3756, 0f3F800000, %f6322, %p1225;
	fma.rn.f32 	%f3757, %f3755, %f3756, 0f00000000;
	fma.rn.f32 	%f3758, %f3755, 0f37CBAC00, 0fBAB607ED;
	selp.f32 	%f3759, %f3758, 0fB94D4153, %p1225;
	selp.f32 	%f3760, 0f3D2AAABB, 0f3C0885E4, %p1225;
	fma.rn.f32 	%f3761, %f3759, %f3755, %f3760;
	selp.f32 	%f3762, 0fBEFFFFFF, 0fBE2AAAA8, %p1225;
	fma.rn.f32 	%f3763, %f3761, %f3755, %f3762;
	fma.rn.f32 	%f3764, %f3763, %f3757, %f3756;
	and.b32  	%r7065, %r10686, 2;
	setp.eq.s32 	%p1226, %r7065, 0;
	mov.f32 	%f3765, 0f00000000;
	sub.f32 	%f3766, %f3765, %f3764;
	selp.f32 	%f627, %f3764, %f3766, %p1226;
	mov.u32 	%r10690, %r11222;
	mov.f32 	%f6323, %f6456;
	@%p752 bra 	$L__BB0_1234;
	setp.neu.f32 	%p1227, %f13, 0f7F800000;
	@%p1227 bra 	$L__BB0_1229;
	mov.f32 	%f3769, 0f00000000;
	mul.rn.f32 	%f6323, %f11, %f3769;
	mov.b32 	%r10690, 0;
	bra.uni 	$L__BB0_1234;
$L__BB0_1229:
	mov.b32 	%r1896, %f11;
	mov.b64 	%rd4827, 0;
	mov.b32 	%r10687, 0;
	mov.u64 	%rd4825, __cudart_i2opi_f;
	shl.b32 	%r7068, %r1896, 8;
	or.b32  	%r7069, %r7068, -2147483648;
	mov.u64 	%rd4826, %rd1;
$L__BB0_1230:
	.pragma "nounroll";
	ld.global.nc.u32 	%r7067, [%rd4825];
	mad.wide.u32 	%rd3276, %r7067, %r7069, %rd4827;
	shr.u64 	%rd4827, %rd3276, 32;
	st.local.u32 	[%rd4826], %rd3276;
	add.s32 	%r10687, %r10687, 1;
	add.s64 	%rd4826, %rd4826, 4;
	add.s64 	%rd4825, %rd4825, 4;
	setp.ne.s32 	%p1228, %r10687, 6;
	@%p1228 bra 	$L__BB0_1230;
	shr.u32 	%r7070, %r1896, 23;
	st.local.u32 	[%rd1+24], %rd4827;
	and.b32  	%r1899, %r7070, 31;
	and.b32  	%r7071, %r7070, 224;
	add.s32 	%r7072, %r7071, -128;
	shr.u32 	%r7073, %r7072, 5;
	mul.wide.u32 	%rd3277, %r7073, 4;
	sub.s64 	%rd1082, %rd1, %rd3277;
	ld.local.u32 	%r10688, [%rd1082+24];
	ld.local.u32 	%r10689, [%rd1082+20];
	setp.eq.s32 	%p1229, %r1899, 0;
	@%p1229 bra 	$L__BB0_1233;
	shf.l.wrap.b32 	%r10688, %r10689, %r10688, %r1899;
	ld.local.u32 	%r7074, [%rd1082+16];
	shf.l.wrap.b32 	%r10689, %r7074, %r10689, %r1899;
$L__BB0_1233:
	shr.u32 	%r7075, %r10688, 30;
	shf.l.wrap.b32 	%r7076, %r10689, %r10688, 2;
	shl.b32 	%r7077, %r10689, 2;
	shr.u32 	%r7078, %r7076, 31;
	add.s32 	%r7079, %r7078, %r7075;
	neg.s32 	%r7080, %r7079;
	setp.lt.s32 	%p1230, %r1896, 0;
	selp.b32 	%r10690, %r7080, %r7079, %p1230;
	xor.b32  	%r7081, %r7076, %r1896;
	shr.s32 	%r7082, %r7076, 31;
	xor.b32  	%r7083, %r7082, %r7076;
	xor.b32  	%r7084, %r7082, %r7077;
	cvt.u64.u32 	%rd3278, %r7083;
	shl.b64 	%rd3279, %rd3278, 32;
	cvt.u64.u32 	%rd3280, %r7084;
	or.b64  	%rd3281, %rd3279, %rd3280;
	cvt.rn.f64.s64 	%fd307, %rd3281;
	mul.f64 	%fd308, %fd307, 0d3BF921FB54442D19;
	cvt.rn.f32.f64 	%f3767, %fd308;
	neg.f32 	%f3768, %f3767;
	setp.lt.s32 	%p1231, %r7081, 0;
	selp.f32 	%f6323, %f3768, %f3767, %p1231;
$L__BB0_1234:
	mul.rn.f32 	%f3770, %f6323, %f6323;
	and.b32  	%r7086, %r10690, 1;
	setp.eq.b32 	%p1233, %r7086, 1;
	selp.f32 	%f3771, 0f3F800000, %f6323, %p1233;
	fma.rn.f32 	%f3772, %f3770, %f3771, 0f00000000;
	fma.rn.f32 	%f3773, %f3770, 0f37CBAC00, 0fBAB607ED;
	selp.f32 	%f3774, %f3773, 0fB94D4153, %p1233;
	selp.f32 	%f3775, 0f3D2AAABB, 0f3C0885E4, %p1233;
	fma.rn.f32 	%f3776, %f3774, %f3770, %f3775;
	selp.f32 	%f3777, 0fBEFFFFFF, 0fBE2AAAA8, %p1233;
	fma.rn.f32 	%f3778, %f3776, %f3770, %f3777;
	fma.rn.f32 	%f3779, %f3778, %f3772, %f3771;
	and.b32  	%r7087, %r10690, 2;
	setp.eq.s32 	%p1234, %r7087, 0;
	mov.f32 	%f3780, 0f00000000;
	sub.f32 	%f3781, %f3780, %f3779;
	selp.f32 	%f3782, %f3779, %f3781, %p1234;
	mul.f32 	%f3783, %f627, 0fC1200000;
	mul.f32 	%f631, %f3783, %f3782;
	mov.u32 	%r10694, %r11218;
	mov.f32 	%f6324, %f6455;
	@%p760 bra 	$L__BB0_1242;
	setp.neu.f32 	%p1235, %f6, 0f7F800000;
	@%p1235 bra 	$L__BB0_1237;
	mov.f32 	%f3786, 0f00000000;
	mul.rn.f32 	%f6324, %f4, %f3786;
	mov.b32 	%r10694, 0;
	bra.uni 	$L__BB0_1242;
$L__BB0_1237:
	mov.b32 	%r1908, %f4;
	mov.b64 	%rd4830, 0;
	mov.b32 	%r10691, 0;
	mov.u64 	%rd4828, __cudart_i2opi_f;
	shl.b32 	%r7090, %r1908, 8;
	or.b32  	%r7091, %r7090, -2147483648;
	mov.u64 	%rd4829, %rd1;
$L__BB0_1238:
	.pragma "nounroll";
	ld.global.nc.u32 	%r7089, [%rd4828];
	mad.wide.u32 	%rd3284, %r7089, %r7091, %rd4830;
	shr.u64 	%rd4830, %rd3284, 32;
	st.local.u32 	[%rd4829], %rd3284;
	add.s32 	%r10691, %r10691, 1;
	add.s64 	%rd4829, %rd4829, 4;
	add.s64 	%rd4828, %rd4828, 4;
	setp.ne.s32 	%p1236, %r10691, 6;
	@%p1236 bra 	$L__BB0_1238;
	shr.u32 	%r7092, %r1908, 23;
	st.local.u32 	[%rd1+24], %rd4830;
	and.b32  	%r1911, %r7092, 31;
	and.b32  	%r7093, %r7092, 224;
	add.s32 	%r7094, %r7093, -128;
	shr.u32 	%r7095, %r7094, 5;
	mul.wide.u32 	%rd3285, %r7095, 4;
	sub.s64 	%rd1089, %rd1, %rd3285;
	ld.local.u32 	%r10692, [%rd1089+24];
	ld.local.u32 	%r10693, [%rd1089+20];
	setp.eq.s32 	%p1237, %r1911, 0;
	@%p1237 bra 	$L__BB0_1241;
	shf.l.wrap.b32 	%r10692, %r10693, %r10692, %r1911;
	ld.local.u32 	%r7096, [%rd1089+16];
	shf.l.wrap.b32 	%r10693, %r7096, %r10693, %r1911;
$L__BB0_1241:
	shr.u32 	%r7097, %r10692, 30;
	shf.l.wrap.b32 	%r7098, %r10693, %r10692, 2;
	shl.b32 	%r7099, %r10693, 2;
	shr.u32 	%r7100, %r7098, 31;
	add.s32 	%r7101, %r7100, %r7097;
	neg.s32 	%r7102, %r7101;
	setp.lt.s32 	%p1238, %r1908, 0;
	selp.b32 	%r10694, %r7102, %r7101, %p1238;
	xor.b32  	%r7103, %r7098, %r1908;
	shr.s32 	%r7104, %r7098, 31;
	xor.b32  	%r7105, %r7104, %r7098;
	xor.b32  	%r7106, %r7104, %r7099;
	cvt.u64.u32 	%rd3286, %r7105;
	shl.b64 	%rd3287, %rd3286, 32;
	cvt.u64.u32 	%rd3288, %r7106;
	or.b64  	%rd3289, %rd3287, %rd3288;
	cvt.rn.f64.s64 	%fd309, %rd3289;
	mul.f64 	%fd310, %fd309, 0d3BF921FB54442D19;
	cvt.rn.f32.f64 	%f3784, %fd310;
	neg.f32 	%f3785, %f3784;
	setp.lt.s32 	%p1239, %r7103, 0;
	selp.f32 	%f6324, %f3785, %f3784, %p1239;
$L__BB0_1242:
	add.s32 	%r7108, %r10694, 1;
	mul.rn.f32 	%f3787, %f6324, %f6324;
	and.b32  	%r7109, %r10694, 1;
	setp.eq.b32 	%p1241, %r7109, 1;
	selp.f32 	%f3788, %f6324, 0f3F800000, %p1241;
	fma.rn.f32 	%f3789, %f3787, %f3788, 0f00000000;
	fma.rn.f32 	%f3790, %f3787, 0f37CBAC00, 0fBAB607ED;
	selp.f32 	%f3791, 0fB94D4153, %f3790, %p1241;
	selp.f32 	%f3792, 0f3C0885E4, 0f3D2AAABB, %p1241;
	fma.rn.f32 	%f3793, %f3791, %f3787, %f3792;
	selp.f32 	%f3794, 0fBE2AAAA8, 0fBEFFFFFF, %p1241;
	fma.rn.f32 	%f3795, %f3793, %f3787, %f3794;
	fma.rn.f32 	%f3796, %f3795, %f3789, %f3788;
	and.b32  	%r7110, %r7108, 2;
	setp.eq.s32 	%p1242, %r7110, 0;
	mov.f32 	%f3797, 0f00000000;
	sub.f32 	%f3798, %f3797, %f3796;
	selp.f32 	%f3799, %f3796, %f3798, %p1242;
	mul.f32 	%f635, %f631, %f3799;
	mov.u32 	%r10698, %r11226;
	mov.f32 	%f6325, %f6457;
	@%p768 bra 	$L__BB0_1250;
	setp.neu.f32 	%p1243, %f20, 0f7F800000;
	@%p1243 bra 	$L__BB0_1245;
	mov.f32 	%f3802, 0f00000000;
	mul.rn.f32 	%f6325, %f18, %f3802;
	mov.b32 	%r10698, 0;
	bra.uni 	$L__BB0_1250;
$L__BB0_1245:
	mov.b32 	%r1920, %f18;
	mov.b64 	%rd4833, 0;
	mov.b32 	%r10695, 0;
	mov.u64 	%rd4831, __cudart_i2opi_f;
	shl.b32 	%r7113, %r1920, 8;
	or.b32  	%r7114, %r7113, -2147483648;
	mov.u64 	%rd4832, %rd1;
$L__BB0_1246:
	.pragma "nounroll";
	ld.global.nc.u32 	%r7112, [%rd4831];
	mad.wide.u32 	%rd3292, %r7112, %r7114, %rd4833;
	shr.u64 	%rd4833, %rd3292, 32;
	st.local.u32 	[%rd4832], %rd3292;
	add.s32 	%r10695, %r10695, 1;
	add.s64 	%rd4832, %rd4832, 4;
	add.s64 	%rd4831, %rd4831, 4;
	setp.ne.s32 	%p1244, %r10695, 6;
	@%p1244 bra 	$L__BB0_1246;
	shr.u32 	%r7115, %r1920, 23;
	st.local.u32 	[%rd1+24], %rd4833;
	and.b32  	%r1923, %r7115, 31;
	and.b32  	%r7116, %r7115, 224;
	add.s32 	%r7117, %r7116, -128;
	shr.u32 	%r7118, %r7117, 5;
	mul.wide.u32 	%rd3293, %r7118, 4;
	sub.s64 	%rd1096, %rd1, %rd3293;
	ld.local.u32 	%r10696, [%rd1096+24];
	ld.local.u32 	%r10697, [%rd1096+20];
	setp.eq.s32 	%p1245, %r1923, 0;
	@%p1245 bra 	$L__BB0_1249;
	shf.l.wrap.b32 	%r10696, %r10697, %r10696, %r1923;
	ld.local.u32 	%r7119, [%rd1096+16];
	shf.l.wrap.b32 	%r10697, %r7119, %r10697, %r1923;
$L__BB0_1249:
	shr.u32 	%r7120, %r10696, 30;
	shf.l.wrap.b32 	%r7121, %r10697, %r10696, 2;
	shl.b32 	%r7122, %r10697, 2;
	shr.u32 	%r7123, %r7121, 31;
	add.s32 	%r7124, %r7123, %r7120;
	neg.s32 	%r7125, %r7124;
	setp.lt.s32 	%p1246, %r1920, 0;
	selp.b32 	%r10698, %r7125, %r7124, %p1246;
	xor.b32  	%r7126, %r7121, %r1920;
	shr.s32 	%r7127, %r7121, 31;
	xor.b32  	%r7128, %r7127, %r7121;
	xor.b32  	%r7129, %r7127, %r7122;
	cvt.u64.u32 	%rd3294, %r7128;
	shl.b64 	%rd3295, %rd3294, 32;
	cvt.u64.u32 	%rd3296, %r7129;
	or.b64  	%rd3297, %rd3295, %rd3296;
	cvt.rn.f64.s64 	%fd311, %rd3297;
	mul.f64 	%fd312, %fd311, 0d3BF921FB54442D19;
	cvt.rn.f32.f64 	%f3800, %fd312;
	neg.f32 	%f3801, %f3800;
	setp.lt.s32 	%p1247, %r7126, 0;
	selp.f32 	%f6325, %f3801, %f3800, %p1247;
$L__BB0_1250:
	add.s32 	%r7131, %r10698, 1;
	mul.rn.f32 	%f3803, %f6325, %f6325;
	and.b32  	%r7132, %r10698, 1;
	setp.eq.b32 	%p1249, %r7132, 1;
	selp.f32 	%f3804, %f6325, 0f3F800000, %p1249;
	fma.rn.f32 	%f3805, %f3803, %f3804, 0f00000000;
	fma.rn.f32 	%f3806, %f3803, 0f37CBAC00, 0fBAB607ED;
	selp.f32 	%f3807, 0fB94D4153, %f3806, %p1249;
	selp.f32 	%f3808, 0f3C0885E4, 0f3D2AAABB, %p1249;
	fma.rn.f32 	%f3809, %f3807, %f3803, %f3808;
	selp.f32 	%f3810, 0fBE2AAAA8, 0fBEFFFFFF, %p1249;
	fma.rn.f32 	%f3811, %f3809, %f3803, %f3810;
	fma.rn.f32 	%f3812, %f3811, %f3805, %f3804;
	and.b32  	%r7133, %r7131, 2;
	setp.eq.s32 	%p1250, %r7133, 0;
	mov.f32 	%f3813, 0f00000000;
	sub.f32 	%f3814, %f3813, %f3812;
	selp.f32 	%f3815, %f3812, %f3814, %p1250;
	mul.f32 	%f639, %f635, %f3815;
	mov.u32 	%r10702, %r11230;
	mov.f32 	%f6326, %f6458;
	@%p776 bra 	$L__BB0_1258;
	setp.neu.f32 	%p1251, %f27, 0f7F800000;
	@%p1251 bra 	$L__BB0_1253;
	mov.f32 	%f3818, 0f00000000;
	mul.rn.f32 	%f6326, %f25, %f3818;
	mov.b32 	%r10702, 0;
	bra.uni 	$L__BB0_1258;
$L__BB0_1253:
	mov.b32 	%r1932, %f25;
	mov.b64 	%rd4836, 0;
	mov.b32 	%r10699, 0;
	mov.u64 	%rd4834, __cudart_i2opi_f;
	shl.b32 	%r7136, %r1932, 8;
	or.b32  	%r7137, %r7136, -2147483648;
	mov.u64 	%rd4835, %rd1;
$L__BB0_1254:
	.pragma "nounroll";
	ld.global.nc.u32 	%r7135, [%rd4834];
	mad.wide.u32 	%rd3300, %r7135, %r7137, %rd4836;
	shr.u64 	%rd4836, %rd3300, 32;
	st.local.u32 	[%rd4835], %rd3300;
	add.s32 	%r10699, %r10699, 1;
	add.s64 	%rd4835, %rd4835, 4;
	add.s64 	%rd4834, %rd4834, 4;
	setp.ne.s32 	%p1252, %r10699, 6;
	@%p1252 bra 	$L__BB0_1254;
	shr.u32 	%r7138, %r1932, 23;
	st.local.u32 	[%rd1+24], %rd4836;
	and.b32  	%r1935, %r7138, 31;
	and.b32  	%r7139, %r7138, 224;
	add.s32 	%r7140, %r7139, -128;
	shr.u32 	%r7141, %r7140, 5;
	mul.wide.u32 	%rd3301, %r7141, 4;
	sub.s64 	%rd1103, %rd1, %rd3301;
	ld.local.u32 	%r10700, [%rd1103+24];
	ld.local.u32 	%r10701, [%rd1103+20];
	setp.eq.s32 	%p1253, %r1935, 0;
	@%p1253 bra 	$L__BB0_1257;
	shf.l.wrap.b32 	%r10700, %r10701, %r10700, %r1935;
	ld.local.u32 	%r7142, [%rd1103+16];
	shf.l.wrap.b32 	%r10701, %r7142, %r10701, %r1935;
$L__BB0_1257:
	shr.u32 	%r7143, %r10700, 30;
	shf.l.wrap.b32 	%r7144, %r10701, %r10700, 2;
	shl.b32 	%r7145, %r10701, 2;
	shr.u32 	%r7146, %r7144, 31;
	add.s32 	%r7147, %r7146, %r7143;
	neg.s32 	%r7148, %r7147;
	setp.lt.s32 	%p1254, %r1932, 0;
	selp.b32 	%r10702, %r7148, %r7147, %p1254;
	xor.b32  	%r7149, %r7144, %r1932;
	shr.s32 	%r7150, %r7144, 31;
	xor.b32  	%r7151, %r7150, %r7144;
	xor.b32  	%r7152, %r7150, %r7145;
	cvt.u64.u32 	%rd3302, %r7151;
	shl.b64 	%rd3303, %rd3302, 32;
	cvt.u64.u32 	%rd3304, %r7152;
	or.b64  	%rd3305, %rd3303, %rd3304;
	cvt.rn.f64.s64 	%fd313, %rd3305;
	mul.f64 	%fd314, %fd313, 0d3BF921FB54442D19;
	cvt.rn.f32.f64 	%f3816, %fd314;
	neg.f32 	%f3817, %f3816;
	setp.lt.s32 	%p1255, %r7149, 0;
	selp.f32 	%f6326, %f3817, %f3816, %p1255;
$L__BB0_1258:
	add.s32 	%r7154, %r10702, 1;
	mul.rn.f32 	%f3819, %f6326, %f6326;
	and.b32  	%r7155, %r10702, 1;
	setp.eq.b32 	%p1257, %r7155, 1;
	selp.f32 	%f3820, %f6326, 0f3F800000, %p1257;
	fma.rn.f32 	%f3821, %f3819, %f3820, 0f00000000;
	fma.rn.f32 	%f3822, %f3819, 0f37CBAC00, 0fBAB607ED;
	selp.f32 	%f3823, 0fB94D4153, %f3822, %p1257;
	selp.f32 	%f3824, 0f3C0885E4, 0f3D2AAABB, %p1257;
	fma.rn.f32 	%f3825, %f3823, %f3819, %f3824;
	selp.f32 	%f3826, 0fBE2AAAA8, 0fBEFFFFFF, %p1257;
	fma.rn.f32 	%f3827, %f3825, %f3819, %f3826;
	fma.rn.f32 	%f3828, %f3827, %f3821, %f3820;
	and.b32  	%r7156, %r7154, 2;
	setp.eq.s32 	%p1258, %r7156, 0;
	mov.f32 	%f3829, 0f00000000;
	sub.f32 	%f3830, %f3829, %f3828;
	selp.f32 	%f3831, %f3828, %f3830, %p1258;
	mul.f32 	%f643, %f639, %f3831;
	mov.u32 	%r10706, %r11218;
	mov.f32 	%f6327, %f6455;
	@%p760 bra 	$L__BB0_1266;
	setp.neu.f32 	%p1259, %f6, 0f7F800000;
	@%p1259 bra 	$L__BB0_1261;
	mov.f32 	%f3834, 0f00000000;
	mul.rn.f32 	%f6327, %f4, %f3834;
	mov.b32 	%r10706, 0;
	bra.uni 	$L__BB0_1266;
$L__BB0_1261:
	mov.b32 	%r1944, %f4;
	mov.b64 	%rd4839, 0;
	mov.b32 	%r10703, 0;
	mov.u64 	%rd4837, __cudart_i2opi_f;
	shl.b32 	%r7159, %r1944, 8;
	or.b32  	%r7160, %r7159, -2147483648;
	mov.u64 	%rd4838, %rd1;
$L__BB0_1262:
	.pragma "nounroll";
	ld.global.nc.u32 	%r7158, [%rd4837];
	mad.wide.u32 	%rd3308, %r7158, %r7160, %rd4839;
	shr.u64 	%rd4839, %rd3308, 32;
	st.local.u32 	[%rd4838], %rd3308;
	add.s32 	%r10703, %r10703, 1;
	add.s64 	%rd4838, %rd4838, 4;
	add.s64 	%rd4837, %rd4837, 4;
	setp.ne.s32 	%p1260, %r10703, 6;
	@%p1260 bra 	$L__BB0_1262;
	shr.u32 	%r7161, %r1944, 23;
	st.local.u32 	[%rd1+24], %rd4839;
	and.b32  	%r1947, %r7161, 31;
	and.b32  	%r7162, %r7161, 224;
	add.s32 	%r7163, %r7162, -128;
	shr.u32 	%r7164, %r7163, 5;
	mul.wide.u32 	%rd3309, %r7164, 4;
	sub.s64 	%rd1110, %rd1, %rd3309;
	ld.local.u32 	%r10704, [%rd1110+24];
	ld.local.u32 	%r10705, [%rd1110+20];
	setp.eq.s32 	%p1261, %r1947, 0;
	@%p1261 bra 	$L__BB0_1265;
	shf.l.wrap.b32 	%r10704, %r10705, %r10704, %r1947;
	ld.local.u32 	%r7165, [%rd1110+16];
	shf.l.wrap.b32 	%r10705, %r7165, %r10705, %r1947;
$L__BB0_1265:
	shr.u32 	%r7166, %r10704, 30;
	shf.l.wrap.b32 	%r7167, %r10705, %r10704, 2;
	shl.b32 	%r7168, %r10705, 2;
	shr.u32 	%r7169, %r7167, 31;
	add.s32 	%r7170, %r7169, %r7166;
	neg.s32 	%r7171, %r7170;
	setp.lt.s32 	%p1262, %r1944, 0;
	selp.b32 	%r10706, %r7171, %r7170, %p1262;
	xor.b32  	%r7172, %r7167, %r1944;
	shr.s32 	%r7173, %r7167, 31;
	xor.b32  	%r7174, %r7173, %r7167;
	xor.b32  	%r7175, %r7173, %r7168;
	cvt.u64.u32 	%rd3310, %r7174;
	shl.b64 	%rd3311, %rd3310, 32;
	cvt.u64.u32 	%rd3312, %r7175;
	or.b64  	%rd3313, %rd3311, %rd3312;
	cvt.rn.f64.s64 	%fd315, %rd3313;
	mul.f64 	%fd316, %fd315, 0d3BF921FB54442D19;
	cvt.rn.f32.f64 	%f3832, %fd316;
	neg.f32 	%f3833, %f3832;
	setp.lt.s32 	%p1263, %r7172, 0;
	selp.f32 	%f6327, %f3833, %f3832, %p1263;
$L__BB0_1266:
	mul.rn.f32 	%f3835, %f6327, %f6327;
	and.b32  	%r7177, %r10706, 1;
	setp.eq.b32 	%p1265, %r7177, 1;
	selp.f32 	%f3836, 0f3F800000, %f6327, %p1265;
	fma.rn.f32 	%f3837, %f3835, %f3836, 0f00000000;
	fma.rn.f32 	%f3838, %f3835, 0f37CBAC00, 0fBAB607ED;
	selp.f32 	%f3839, %f3838, 0fB94D4153, %p1265;
	selp.f32 	%f3840, 0f3D2AAABB, 0f3C0885E4, %p1265;
	fma.rn.f32 	%f3841, %f3839, %f3835, %f3840;
	selp.f32 	%f3842, 0fBEFFFFFF, 0fBE2AAAA8, %p1265;
	fma.rn.f32 	%f3843, %f3841, %f3835, %f3842;
	fma.rn.f32 	%f3844, %f3843, %f3837, %f3836;
	and.b32  	%r7178, %r10706, 2;
	setp.eq.s32 	%p1266, %r7178, 0;
	mov.f32 	%f3845, 0f00000000;
	sub.f32 	%f3846, %f3845, %f3844;
	selp.f32 	%f3847, %f3844, %f3846, %p1266;
	fma.rn.f32 	%f647, %f3847, 0fC1700000, %f643;
	mov.u32 	%r10710, %r11222;
	mov.f32 	%f6328, %f6456;
	@%p752 bra 	$L__BB0_1274;
	setp.neu.f32 	%p1267, %f13, 0f7F800000;
	@%p1267 bra 	$L__BB0_1269;
	mov.f32 	%f3850, 0f00000000;
	mul.rn.f32 	%f6328, %f11, %f3850;
	mov.b32 	%r10710, 0;
	bra.uni 	$L__BB0_1274;
$L__BB0_1269:
	mov.b32 	%r1956, %f11;
	mov.b64 	%rd4842, 0;
	mov.b32 	%r10707, 0;
	mov.u64 	%rd4840, __cudart_i2opi_f;
	shl.b32 	%r7181, %r1956, 8;
	or.b32  	%r7182, %r7181, -2147483648;
	mov.u64 	%rd4841, %rd1;
$L__BB0_1270:
	.pragma "nounroll";
	ld.global.nc.u32 	%r7180, [%rd4840];
	mad.wide.u32 	%rd3316, %r7180, %r7182, %rd4842;
	shr.u64 	%rd4842, %rd3316, 32;
	st.local.u32 	[%rd4841], %rd3316;
	add.s32 	%r10707, %r10707, 1;
	add.s64 	%rd4841, %rd4841, 4;
	add.s64 	%rd4840, %rd4840, 4;
	setp.ne.s32 	%p1268, %r10707, 6;
	@%p1268 bra 	$L__BB0_1270;
	shr.u32 	%r7183, %r1956, 23;
	st.local.u32 	[%rd1+24], %rd4842;
	and.b32  	%r1959, %r7183, 31;
	and.b32  	%r7184, %r7183, 224;
	add.s32 	%r7185, %r7184, -128;
	shr.u32 	%r7186, %r7185, 5;
	mul.wide.u32 	%rd3317, %r7186, 4;
	sub.s64 	%rd1117, %rd1, %rd3317;
	ld.local.u32 	%r10708, [%rd1117+24];
	ld.local.u32 	%r10709, [%rd1117+20];
	setp.eq.s32 	%p1269, %r1959, 0;
	@%p1269 bra 	$L__BB0_1273;
	shf.l.wrap.b32 	%r10708, %r10709, %r10708, %r1959;
	ld.local.u32 	%r7187, [%rd1117+16];
	shf.l.wrap.b32 	%r10709, %r7187, %r10709, %r1959;
$L__BB0_1273:
	shr.u32 	%r7188, %r10708, 30;
	shf.l.wrap.b32 	%r7189, %r10709, %r10708, 2;
	shl.b32 	%r7190, %r10709, 2;
	shr.u32 	%r7191, %r7189, 31;
	add.s32 	%r7192, %r7191, %r7188;
	neg.s32 	%r7193, %r7192;
	setp.lt.s32 	%p1270, %r1956, 0;
	selp.b32 	%r10710, %r7193, %r7192, %p1270;
	xor.b32  	%r7194, %r7189, %r1956;
	shr.s32 	%r7195, %r7189, 31;
	xor.b32  	%r7196, %r7195, %r7189;
	xor.b32  	%r7197, %r7195, %r7190;
	cvt.u64.u32 	%rd3318, %r7196;
	shl.b64 	%rd3319, %rd3318, 32;
	cvt.u64.u32 	%rd3320, %r7197;
	or.b64  	%rd3321, %rd3319, %rd3320;
	cvt.rn.f64.s64 	%fd317, %rd3321;
	mul.f64 	%fd318, %fd317, 0d3BF921FB54442D19;
	cvt.rn.f32.f64 	%f3848, %fd318;
	neg.f32 	%f3849, %f3848;
	setp.lt.s32 	%p1271, %r7194, 0;
	selp.f32 	%f6328, %f3849, %f3848, %p1271;
$L__BB0_1274:
	mul.rn.f32 	%f3851, %f6328, %f6328;
	and.b32  	%r7199, %r10710, 1;
	setp.eq.b32 	%p1273, %r7199, 1;
	selp.f32 	%f3852, 0f3F800000, %f6328, %p1273;
	fma.rn.f32 	%f3853, %f3851, %f3852, 0f00000000;
	fma.rn.f32 	%f3854, %f3851, 0f37CBAC00, 0fBAB607ED;
	selp.f32 	%f3855, %f3854, 0fB94D4153, %p1273;
	selp.f32 	%f3856, 0f3D2AAABB, 0f3C0885E4, %p1273;
	fma.rn.f32 	%f3857, %f3855, %f3851, %f3856;
	selp.f32 	%f3858, 0fBEFFFFFF, 0fBE2AAAA8, %p1273;
	fma.rn.f32 	%f3859, %f3857, %f3851, %f3858;
	fma.rn.f32 	%f3860, %f3859, %f3853, %f3852;
	and.b32  	%r7200, %r10710, 2;
	setp.eq.s32 	%p1274, %r7200, 0;
	mov.f32 	%f3861, 0f00000000;
	sub.f32 	%f3862, %f3861, %f3860;
	selp.f32 	%f651, %f3860, %f3862, %p1274;
	mov.u32 	%r10714, %r11226;
	mov.f32 	%f6329, %f6457;
	@%p768 bra 	$L__BB0_1282;
	setp.neu.f32 	%p1275, %f20, 0f7F800000;
	@%p1275 bra 	$L__BB0_1277;
	mov.f32 	%f3865, 0f00000000;
	mul.rn.f32 	%f6329, %f18, %f3865;
	mov.b32 	%r10714, 0;
	bra.uni 	$L__BB0_1282;
$L__BB0_1277:
	mov.b32 	%r1968, %f18;
	mov.b64 	%rd4845, 0;
	mov.b32 	%r10711, 0;
	mov.u64 	%rd4843, __cudart_i2opi_f;
	shl.b32 	%r7203, %r1968, 8;
	or.b32  	%r7204, %r7203, -2147483648;
	mov.u64 	%rd4844, %rd1;
$L__BB0_1278:
	.pragma "nounroll";
	ld.global.nc.u32 	%r7202, [%rd4843];
	mad.wide.u32 	%rd3324, %r7202, %r7204, %rd4845;
	shr.u64 	%rd4845, %rd3324, 32;
	st.local.u32 	[%rd4844], %rd3324;
	add.s32 	%r10711, %r10711, 1;
	add.s64 	%rd4844, %rd4844, 4;
	add.s64 	%rd4843, %rd4843, 4;
	setp.ne.s32 	%p1276, %r10711, 6;
	@%p1276 bra 	$L__BB0_1278;
	shr.u32 	%r7205, %r1968, 23;
	st.local.u32 	[%rd1+24], %rd4845;
	and.b32  	%r1971, %r7205, 31;
	and.b32  	%r7206, %r7205, 224;
	add.s32 	%r7207, %r7206, -128;
	shr.u32 	%r7208, %r7207, 5;
	mul.wide.u32 	%rd3325, %r7208, 4;
	sub.s64 	%rd1124, %rd1, %rd3325;
	ld.local.u32 	%r10712, [%rd1124+24];
	ld.local.u32 	%r10713, [%rd1124+20];
	setp.eq.s32 	%p1277, %r1971, 0;
	@%p1277 bra 	$L__BB0_1281;
	shf.l.wrap.b32 	%r10712, %r10713, %r10712, %r1971;
	ld.local.u32 	%r7209, [%rd1124+16];
	shf.l.wrap.b32 	%r10713, %r7209, %r10713, %r1971;
$L__BB0_1281:
	shr.u32 	%r7210, %r10712, 30;
	shf.l.wrap.b32 	%r7211, %r10713, %r10712, 2;
	shl.b32 	%r7212, %r10713, 2;
	shr.u32 	%r7213, %r7211, 31;
	add.s32 	%r7214, %r7213, %r7210;
	neg.s32 	%r7215, %r7214;
	setp.lt.s32 	%p1278, %r1968, 0;
	selp.b32 	%r10714, %r7215, %r7214, %p1278;
	xor.b32  	%r7216, %r7211, %r1968;
	shr.s32 	%r7217, %r7211, 31;
	xor.b32  	%r7218, %r7217, %r7211;
	xor.b32  	%r7219, %r7217, %r7212;
	cvt.u64.u32 	%rd3326, %r7218;
	shl.b64 	%rd3327, %rd3326, 32;
	cvt.u64.u32 	%rd3328, %r7219;
	or.b64  	%rd3329, %rd3327, %rd3328;
	cvt.rn.f64.s64 	%fd319, %rd3329;
	mul.f64 	%fd320, %fd319, 0d3BF921FB54442D19;
	cvt.rn.f32.f64 	%f3863, %fd320;
	neg.f32 	%f3864, %f3863;
	setp.lt.s32 	%p1279, %r7216, 0;
	selp.f32 	%f6329, %f3864, %f3863, %p1279;
$L__BB0_1282:
	mul.rn.f32 	%f3866, %f6329, %f6329;
	and.b32  	%r7221, %r10714, 1;
	setp.eq.b32 	%p1280, %r7221, 1;
	selp.f32 	%f3867, 0f3F800000, %f6329, %p1280;
	fma.rn.f32 	%f3868, %f3866, %f3867, 0f00000000;
	fma.rn.f32 	%f3869, %f3866, 0f37CBAC00, 0fBAB607ED;
	selp.f32 	%f3870, %f3869, 0fB94D4153, %p1280;
	selp.f32 	%f3871, 0f3D2AAABB, 0f3C0885E4, %p1280;
	fma.rn.f32 	%f3872, %f3870, %f3866, %f3871;
	selp.f32 	%f3873, 0fBEFFFFFF, 0fBE2AAAA8, %p1280;
	fma.rn.f32 	%f3874, %f3872, %f3866, %f3873;
	fma.rn.f32 	%f3875, %f3874, %f3868, %f3867;
	and.b32  	%r7222, %r10714, 2;
	setp.eq.s32 	%p1281, %r7222, 0;
	mov.f32 	%f3876, 0f00000000;
	sub.f32 	%f3877, %f3876, %f3875;
	selp.f32 	%f3878, %f3875, %f3877, %p1281;
	mul.f32 	%f3879, %f651, 0f41700000;
	mul.f32 	%f655, %f3879, %f3878;
	add.f32 	%f3880, %f1, %f2;
	mul.f32 	%f656, %f3880, 0f4048F5C3;
	mul.f32 	%f3881, %f656, 0f3F22F983;
	cvt.rni.s32.f32 	%r10818, %f3881;
	cvt.rn.f32.s32 	%f3882, %r10818;
	fma.rn.f32 	%f3883, %f3882, 0fBFC90FDA, %f656;
	fma.rn.f32 	%f3884, %f3882, 0fB3A22168, %f3883;
	fma.rn.f32 	%f6355, %f3882, 0fA7C234C5, %f3884;
	abs.f32 	%f658, %f656;
	setp.ltu.f32 	%p1282, %f658, 0f47CE4780;
	mov.u32 	%r10718, %r10818;
	mov.f32 	%f6330, %f6355;
	@%p1282 bra 	$L__BB0_1290;
	setp.neu.f32 	%p1283, %f658, 0f7F800000;
	@%p1283 bra 	$L__BB0_1285;
	mov.f32 	%f3887, 0f00000000;
	mul.rn.f32 	%f6330, %f656, %f3887;
	mov.b32 	%r10718, 0;
	bra.uni 	$L__BB0_1290;
$L__BB0_1285:
	mov.b32 	%r1981, %f656;
	mov.b64 	%rd4848, 0;
	mov.b32 	%r10715, 0;
	mov.u64 	%rd4846, __cudart_i2opi_f;
	shl.b32 	%r7225, %r1981, 8;
	or.b32  	%r7226, %r7225, -2147483648;
	mov.u64 	%rd4847, %rd1;
$L__BB0_1286:
	.pragma "nounroll";
	ld.global.nc.u32 	%r7224, [%rd4846];
	mad.wide.u32 	%rd3332, %r7224, %r7226, %rd4848;
	shr.u64 	%rd4848, %rd3332, 32;
	st.local.u32 	[%rd4847], %rd3332;
	add.s32 	%r10715, %r10715, 1;
	add.s64 	%rd4847, %rd4847, 4;
	add.s64 	%rd4846, %rd4846, 4;
	setp.ne.s32 	%p1284, %r10715, 6;
	@%p1284 bra 	$L__BB0_1286;
	shr.u32 	%r7227, %r1981, 23;
	st.local.u32 	[%rd1+24], %rd4848;
	and.b32  	%r1984, %r7227, 31;
	and.b32  	%r7228, %r7227, 224;
	add.s32 	%r7229, %r7228, -128;
	shr.u32 	%r7230, %r7229, 5;
	mul.wide.u32 	%rd3333, %r7230, 4;
	sub.s64 	%rd1131, %rd1, %rd3333;
	ld.local.u32 	%r10716, [%rd1131+24];
	ld.local.u32 	%r10717, [%rd1131+20];
	setp.eq.s32 	%p1285, %r1984, 0;
	@%p1285 bra 	$L__BB0_1289;
	shf.l.wrap.b32 	%r10716, %r10717, %r10716, %r1984;
	ld.local.u32 	%r7231, [%rd1131+16];
	shf.l.wrap.b32 	%r10717, %r7231, %r10717, %r1984;
$L__BB0_1289:
	shr.u32 	%r7232, %r10716, 30;
	shf.l.wrap.b32 	%r7233, %r10717, %r10716, 2;
	shl.b32 	%r7234, %r10717, 2;
	shr.u32 	%r7235, %r7233, 31;
	add.s32 	%r7236, %r7235, %r7232;
	neg.s32 	%r7237, %r7236;
	setp.lt.s32 	%p1286, %r1981, 0;
	selp.b32 	%r10718, %r7237, %r7236, %p1286;
	xor.b32  	%r7238, %r7233, %r1981;
	shr.s32 	%r7239, %r7233, 31;
	xor.b32  	%r7240, %r7239, %r7233;
	xor.b32  	%r7241, %r7239, %r7234;
	cvt.u64.u32 	%rd3334, %r7240;
	shl.b64 	%rd3335, %rd3334, 32;
	cvt.u64.u32 	%rd3336, %r7241;
	or.b64  	%rd3337, %rd3335, %rd3336;
	cvt.rn.f64.s64 	%fd321, %rd3337;
	mul.f64 	%fd322, %fd321, 0d3BF921FB54442D19;
	cvt.rn.f32.f64 	%f3885, %fd322;
	neg.f32 	%f3886, %f3885;
	setp.lt.s32 	%p1287, %r7238, 0;
	selp.f32 	%f6330, %f3886, %f3885, %p1287;
$L__BB0_1290:
	mul.rn.f32 	%f3888, %f6330, %f6330;
	and.b32  	%r7243, %r10718, 1;
	setp.eq.b32 	%p1289, %r7243, 1;
	selp.f32 	%f3889, 0f3F800000, %f6330, %p1289;
	fma.rn.f32 	%f3890, %f3888, %f3889, 0f00000000;
	fma.rn.f32 	%f3891, %f3888, 0f37CBAC00, 0fBAB607ED;
	selp.f32 	%f3892, %f3891, 0fB94D4153, %p1289;
	selp.f32 	%f3893, 0f3D2AAABB, 0f3C0885E4, %p1289;
	fma.rn.f32 	%f3894, %f3892, %f3888, %f3893;
	selp.f32 	%f3895, 0fBEFFFFFF, 0fBE2AAAA8, %p1289;
	fma.rn.f32 	%f3896, %f3894, %f3888, %f3895;
	fma.rn.f32 	%f3897, %f3896, %f3890, %f3889;
	and.b32  	%r7244, %r10718, 2;
	setp.eq.s32 	%p1290, %r7244, 0;
	mov.f32 	%f3898, 0f00000000;
	sub.f32 	%f3899, %f3898, %f3897;
	selp.f32 	%f3900, %f3897, %f3899, %p1290;
	mul.f32 	%f662, %f655, %f3900;
	mov.u32 	%r10722, %r11218;
	mov.f32 	%f6331, %f6455;
	@%p760 bra 	$L__BB0_1298;
	setp.neu.f32 	%p1291, %f6, 0f7F800000;
	@%p1291 bra 	$L__BB0_1293;
	mov.f32 	%f3903, 0f00000000;
	mul.rn.f32 	%f6331, %f4, %f3903;
	mov.b32 	%r10722, 0;
	bra.uni 	$L__BB0_1298;
$L__BB0_1293:
	mov.b32 	%r1993, %f4;
	mov.b64 	%rd4851, 0;
	mov.b32 	%r10719, 0;
	mov.u64 	%rd4849, __cudart_i2opi_f;
	shl.b32 	%r7247, %r1993, 8;
	or.b32  	%r7248, %r7247, -2147483648;
	mov.u64 	%rd4850, %rd1;
$L__BB0_1294:
	.pragma "nounroll";
	ld.global.nc.u32 	%r7246, [%rd4849];
	mad.wide.u32 	%rd3340, %r7246, %r7248, %rd4851;
	shr.u64 	%rd4851, %rd3340, 32;
	st.local.u32 	[%rd4850], %rd3340;
	add.s32 	%r10719, %r10719, 1;
	add.s64 	%rd4850, %rd4850, 4;
	add.s64 	%rd4849, %rd4849, 4;
	setp.ne.s32 	%p1292, %r10719, 6;
	@%p1292 bra 	$L__BB0_1294;
	shr.u32 	%r7249, %r1993, 23;
	st.local.u32 	[%rd1+24], %rd4851;
	and.b32  	%r1996, %r7249, 31;
	and.b32  	%r7250, %r7249, 224;
	add.s32 	%r7251, %r7250, -128;
	shr.u32 	%r7252, %r7251, 5;
	mul.wide.u32 	%rd3341, %r7252, 4;
	sub.s64 	%rd1138, %rd1, %rd3341;
	ld.local.u32 	%r10720, [%rd1138+24];
	ld.local.u32 	%r10721, [%rd1138+20];
	setp.eq.s32 	%p1293, %r1996, 0;
	@%p1293 bra 	$L__BB0_1297;
	shf.l.wrap.b32 	%r10720, %r10721, %r10720, %r1996;
	ld.local.u32 	%r7253, [%rd1138+16];
	shf.l.wrap.b32 	%r10721, %r7253, %r10721, %r1996;
$L__BB0_1297:
	shr.u32 	%r7254, %r10720, 30;
	shf.l.wrap.b32 	%r7255, %r10721, %r10720, 2;
	shl.b32 	%r7256, %r10721, 2;
	shr.u32 	%r7257, %r7255, 31;
	add.s32 	%r7258, %r7257, %r7254;
	neg.s32 	%r7259, %r7258;
	setp.lt.s32 	%p1294, %r1993, 0;
	selp.b32 	%r10722, %r7259, %r7258, %p1294;
	xor.b32  	%r7260, %r7255, %r1993;
	shr.s32 	%r7261, %r7255, 31;
	xor.b32  	%r7262, %r7261, %r7255;
	xor.b32  	%r7263, %r7261, %r7256;
	cvt.u64.u32 	%rd3342, %r7262;
	shl.b64 	%rd3343, %rd3342, 32;
	cvt.u64.u32 	%rd3344, %r7263;
	or.b64  	%rd3345, %rd3343, %rd3344;
	cvt.rn.f64.s64 	%fd323, %rd3345;
	mul.f64 	%fd324, %fd323, 0d3BF921FB54442D19;
	cvt.rn.f32.f64 	%f3901, %fd324;
	neg.f32 	%f3902, %f3901;
	setp.lt.s32 	%p1295, %r7260, 0;
	selp.f32 	%f6331, %f3902, %f3901, %p1295;
$L__BB0_1298:
	add.s32 	%r7265, %r10722, 1;
	mul.rn.f32 	%f3904, %f6331, %f6331;
	and.b32  	%r7266, %r10722, 1;
	setp.eq.b32 	%p1297, %r7266, 1;
	selp.f32 	%f3905, %f6331, 0f3F800000, %p1297;
	fma.rn.f32 	%f3906, %f3904, %f3905, 0f00000000;
	fma.rn.f32 	%f3907, %f3904, 0f37CBAC00, 0fBAB607ED;
	selp.f32 	%f3908, 0fB94D4153, %f3907, %p1297;
	selp.f32 	%f3909, 0f3C0885E4, 0f3D2AAABB, %p1297;
	fma.rn.f32 	%f3910, %f3908, %f3904, %f3909;
	selp.f32 	%f3911, 0fBE2AAAA8, 0fBEFFFFFF, %p1297;
	fma.rn.f32 	%f3912, %f3910, %f3904, %f3911;
	fma.rn.f32 	%f3913, %f3912, %f3906, %f3905;
	and.b32  	%r7267, %r7265, 2;
	setp.eq.s32 	%p1298, %r7267, 0;
	mov.f32 	%f3914, 0f00000000;
	sub.f32 	%f3915, %f3914, %f3913;
	selp.f32 	%f3916, %f3913, %f3915, %p1298;
	mul.f32 	%f666, %f662, %f3916;
	mov.u32 	%r10726, %r11230;
	mov.f32 	%f6332, %f6458;
	@%p776 bra 	$L__BB0_1306;
	setp.neu.f32 	%p1299, %f27, 0f7F800000;
	@%p1299 bra 	$L__BB0_1301;
	mov.f32 	%f3919, 0f00000000;
	mul.rn.f32 	%f6332, %f25, %f3919;
	mov.b32 	%r10726, 0;
	bra.uni 	$L__BB0_1306;
$L__BB0_1301:
	mov.b32 	%r2005, %f25;
	mov.b64 	%rd4854, 0;
	mov.b32 	%r10723, 0;
	mov.u64 	%rd4852, __cudart_i2opi_f;
	shl.b32 	%r7270, %r2005, 8;
	or.b32  	%r7271, %r7270, -2147483648;
	mov.u64 	%rd4853, %rd1;
$L__BB0_1302:
	.pragma "nounroll";
	ld.global.nc.u32 	%r7269, [%rd4852];
	mad.wide.u32 	%rd3348, %r7269, %r7271, %rd4854;
	shr.u64 	%rd4854, %rd3348, 32;
	st.local.u32 	[%rd4853], %rd3348;
	add.s32 	%r10723, %r10723, 1;
	add.s64 	%rd4853, %rd4853, 4;
	add.s64 	%rd4852, %rd4852, 4;
	setp.ne.s32 	%p1300, %r10723, 6;
	@%p1300 bra 	$L__BB0_1302;
	shr.u32 	%r7272, %r2005, 23;
	st.local.u32 	[%rd1+24], %rd4854;
	and.b32  	%r2008, %r7272, 31;
	and.b32  	%r7273, %r7272, 224;
	add.s32 	%r7274, %r7273, -128;
	shr.u32 	%r7275, %r7274, 5;
	mul.wide.u32 	%rd3349, %r7275, 4;
	sub.s64 	%rd1145, %rd1, %rd3349;
	ld.local.u32 	%r10724, [%rd1145+24];
	ld.local.u32 	%r10725, [%rd1145+20];
	setp.eq.s32 	%p1301, %r2008, 0;
	@%p1301 bra 	$L__BB0_1305;
	shf.l.wrap.b32 	%r10724, %r10725, %r10724, %r2008;
	ld.local.u32 	%r7276, [%rd1145+16];
	shf.l.wrap.b32 	%r10725, %r7276, %r10725, %r2008;
$L__BB0_1305:
	shr.u32 	%r7277, %r10724, 30;
	shf.l.wrap.b32 	%r7278, %r10725, %r10724, 2;
	shl.b32 	%r7279, %r10725, 2;
	shr.u32 	%r7280, %r7278, 31;
	add.s32 	%r7281, %r7280, %r7277;
	neg.s32 	%r7282, %r7281;
	setp.lt.s32 	%p1302, %r2005, 0;
	selp.b32 	%r10726, %r7282, %r7281, %p1302;
	xor.b32  	%r7283, %r7278, %r2005;
	shr.s32 	%r7284, %r7278, 31;
	xor.b32  	%r7285, %r7284, %r7278;
	xor.b32  	%r7286, %r7284, %r7279;
	cvt.u64.u32 	%rd3350, %r7285;
	shl.b64 	%rd3351, %rd3350, 32;
	cvt.u64.u32 	%rd3352, %r7286;
	or.b64  	%rd3353, %rd3351, %rd3352;
	cvt.rn.f64.s64 	%fd325, %rd3353;
	mul.f64 	%fd326, %fd325, 0d3BF921FB54442D19;
	cvt.rn.f32.f64 	%f3917, %fd326;
	neg.f32 	%f3918, %f3917;
	setp.lt.s32 	%p1303, %r7283, 0;
	selp.f32 	%f6332, %f3918, %f3917, %p1303;
$L__BB0_1306:
	add.s32 	%r7288, %r10726, 1;
	mul.rn.f32 	%f3920, %f6332, %f6332;
	and.b32  	%r7289, %r10726, 1;
	setp.eq.b32 	%p1305, %r7289, 1;
	selp.f32 	%f3921, %f6332, 0f3F800000, %p1305;
	fma.rn.f32 	%f3922, %f3920, %f3921, 0f00000000;
	fma.rn.f32 	%f3923, %f3920, 0f37CBAC00, 0fBAB607ED;
	selp.f32 	%f3924, 0fB94D4153, %f3923, %p1305;
	selp.f32 	%f3925, 0f3C0885E4, 0f3D2AAABB, %p1305;
	fma.rn.f32 	%f3926, %f3924, %f3920, %f3925;
	selp.f32 	%f3927, 0fBE2AAAA8, 0fBEFFFFFF, %p1305;
	fma.rn.f32 	%f3928, %f3926, %f3920, %f3927;
	fma.rn.f32 	%f3929, %f3928, %f3922, %f3921;
	and.b32  	%r7290, %r7288, 2;
	setp.eq.s32 	%p1306, %r7290, 0;
	mov.f32 	%f3930, 0f00000000;
	sub.f32 	%f3931, %f3930, %f3929;
	selp.f32 	%f3932, %f3929, %f3931, %p1306;
	mul.f32 	%f3933, %f666, %f3932;
	sub.f32 	%f670, %f647, %f3933;
	mov.u32 	%r10730, %r11222;
	mov.f32 	%f6333, %f6456;
	@%p752 bra 	$L__BB0_1314;
	setp.neu.f32 	%p1307, %f13, 0f7F800000;
	@%p1307 bra 	$L__BB0_1309;
	mov.f32 	%f3936, 0f00000000;
	mul.rn.f32 	%f6333, %f11, %f3936;
	mov.b32 	%r10730, 0;
	bra.uni 	$L__BB0_1314;
$L__BB0_1309:
	mov.b32 	%r2017, %f11;
	mov.b64 	%rd4857, 0;
	mov.b32 	%r10727, 0;
	mov.u64 	%rd4855, __cudart_i2opi_f;
	shl.b32 	%r7293, %r2017, 8;
	or.b32  	%r7294, %r7293, -2147483648;
	mov.u64 	%rd4856, %rd1;
$L__BB0_1310:
	.pragma "nounroll";
	ld.global.nc.u32 	%r7292, [%rd4855];
	mad.wide.u32 	%rd3356, %r7292, %r7294, %rd4857;
	shr.u64 	%rd4857, %rd3356, 32;
	st.local.u32 	[%rd4856], %rd3356;
	add.s32 	%r10727, %r10727, 1;
	add.s64 	%rd4856, %rd4856, 4;
	add.s64 	%rd4855, %rd4855, 4;
	setp.ne.s32 	%p1308, %r10727, 6;
	@%p1308 bra 	$L__BB0_1310;
	shr.u32 	%r7295, %r2017, 23;
	st.local.u32 	[%rd1+24], %rd4857;
	and.b32  	%r2020, %r7295, 31;
	and.b32  	%r7296, %r7295, 224;
	add.s32 	%r7297, %r7296, -128;
	shr.u32 	%r7298, %r7297, 5;
	mul.wide.u32 	%rd3357, %r7298, 4;
	sub.s64 	%rd1152, %rd1, %rd3357;
	ld.local.u32 	%r10728, [%rd1152+24];
	ld.local.u32 	%r10729, [%rd1152+20];
	setp.eq.s32 	%p1309, %r2020, 0;
	@%p1309 bra 	$L__BB0_1313;
	shf.l.wrap.b32 	%r10728, %r10729, %r10728, %r2020;
	ld.local.u32 	%r7299, [%rd1152+16];
	shf.l.wrap.b32 	%r10729, %r7299, %r10729, %r2020;
$L__BB0_1313:
	shr.u32 	%r7300, %r10728, 30;
	shf.l.wrap.b32 	%r7301, %r10729, %r10728, 2;
	shl.b32 	%r7302, %r10729, 2;
	shr.u32 	%r7303, %r7301, 31;
	add.s32 	%r7304, %r7303, %r7300;
	neg.s32 	%r7305, %r7304;
	setp.lt.s32 	%p1310, %r2017, 0;
	selp.b32 	%r10730, %r7305, %r7304, %p1310;
	xor.b32  	%r7306, %r7301, %r2017;
	shr.s32 	%r7307, %r7301, 31;
	xor.b32  	%r7308, %r7307, %r7301;
	xor.b32  	%r7309, %r7307, %r7302;
	cvt.u64.u32 	%rd3358, %r7308;
	shl.b64 	%rd3359, %rd3358, 32;
	cvt.u64.u32 	%rd3360, %r7309;
	or.b64  	%rd3361, %rd3359, %rd3360;
	cvt.rn.f64.s64 	%fd327, %rd3361;
	mul.f64 	%fd328, %fd327, 0d3BF921FB54442D19;
	cvt.rn.f32.f64 	%f3934, %fd328;
	neg.f32 	%f3935, %f3934;
	setp.lt.s32 	%p1311, %r7306, 0;
	selp.f32 	%f6333, %f3935, %f3934, %p1311;
$L__BB0_1314:
	mul.rn.f32 	%f3937, %f6333, %f6333;
	and.b32  	%r7311, %r10730, 1;
	setp.eq.b32 	%p1313, %r7311, 1;
	selp.f32 	%f3938, 0f3F800000, %f6333, %p1313;
	fma.rn.f32 	%f3939, %f3937, %f3938, 0f00000000;
	fma.rn.f32 	%f3940, %f3937, 0f37CBAC00, 0fBAB607ED;
	selp.f32 	%f3941, %f3940, 0fB94D4153, %p1313;
	selp.f32 	%f3942, 0f3D2AAABB, 0f3C0885E4, %p1313;
	fma.rn.f32 	%f3943, %f3941, %f3937, %f3942;
	selp.f32 	%f3944, 0fBEFFFFFF, 0fBE2AAAA8, %p1313;
	fma.rn.f32 	%f3945, %f3943, %f3937, %f3944;
	fma.rn.f32 	%f3946, %f3945, %f3939, %f3938;
	and.b32  	%r7312, %r10730, 2;
	setp.eq.s32 	%p1314, %r7312, 0;
	mov.f32 	%f3947, 0f00000000;
	sub.f32 	%f3948, %f3947, %f3946;
	selp.f32 	%f674, %f3946, %f3948, %p1314;
	mov.u32 	%r10734, %r11218;
	mov.f32 	%f6334, %f6455;
	@%p760 bra 	$L__BB0_1322;
	setp.neu.f32 	%p1315, %f6, 0f7F800000;
	@%p1315 bra 	$L__BB0_1317;
	mov.f32 	%f3951, 0f00000000;
	mul.rn.f32 	%f6334, %f4, %f3951;
	mov.b32 	%r10734, 0;
	bra.uni 	$L__BB0_1322;
$L__BB0_1317:
	mov.b32 	%r2029, %f4;
	mov.b64 	%rd4860, 0;
	mov.b32 	%r10731, 0;
	mov.u64 	%rd4858, __cudart_i2opi_f;
	shl.b32 	%r7315, %r2029, 8;
	or.b32  	%r7316, %r7315, -2147483648;
	mov.u64 	%rd4859, %rd1;
$L__BB0_1318:
	.pragma "nounroll";
	ld.global.nc.u32 	%r7314, [%rd4858];
	mad.wide.u32 	%rd3364, %r7314, %r7316, %rd4860;
	shr.u64 	%rd4860, %rd3364, 32;
	st.local.u32 	[%rd4859], %rd3364;
	add.s32 	%r10731, %r10731, 1;
	add.s64 	%rd4859, %rd4859, 4;
	add.s64 	%rd4858, %rd4858, 4;
	setp.ne.s32 	%p1316, %r10731, 6;
	@%p1316 bra 	$L__BB0_1318;
	shr.u32 	%r7317, %r2029, 23;
	st.local.u32 	[%rd1+24], %rd4860;
	and.b32  	%r2032, %r7317, 31;
	and.b32  	%r7318, %r7317, 224;
	add.s32 	%r7319, %r7318, -128;
	shr.u32 	%r7320, %r7319, 5;
	mul.wide.u32 	%rd3365, %r7320, 4;
	sub.s64 	%rd1159, %rd1, %rd3365;
	ld.local.u32 	%r10732, [%rd1159+24];
	ld.local.u32 	%r10733, [%rd1159+20];
	setp.eq.s32 	%p1317, %r2032, 0;
	@%p1317 bra 	$L__BB0_1321;
	shf.l.wrap.b32 	%r10732, %r10733, %r10732, %r2032;
	ld.local.u32 	%r7321, [%rd1159+16];
	shf.l.wrap.b32 	%r10733, %r7321, %r10733, %r2032;
$L__BB0_1321:
	shr.u32 	%r7322, %r10732, 30;
	shf.l.wrap.b32 	%r7323, %r10733, %r10732, 2;
	shl.b32 	%r7324, %r10733, 2;
	shr.u32 	%r7325, %r7323, 31;
	add.s32 	%r7326, %r7325, %r7322;
	neg.s32 	%r7327, %r7326;
	setp.lt.s32 	%p1318, %r2029, 0;
	selp.b32 	%r10734, %r7327, %r7326, %p1318;
	xor.b32  	%r7328, %r7323, %r2029;
	shr.s32 	%r7329, %r7323, 31;
	xor.b32  	%r7330, %r7329, %r7323;
	xor.b32  	%r7331, %r7329, %r7324;
	cvt.u64.u32 	%rd3366, %r7330;
	shl.b64 	%rd3367, %rd3366, 32;
	cvt.u64.u32 	%rd3368, %r7331;
	or.b64  	%rd3369, %rd3367, %rd3368;
	cvt.rn.f64.s64 	%fd329, %rd3369;
	mul.f64 	%fd330, %fd329, 0d3BF921FB54442D19;
	cvt.rn.f32.f64 	%f3949, %fd330;
	neg.f32 	%f3950, %f3949;
	setp.lt.s32 	%p1319, %r7328, 0;
	selp.f32 	%f6334, %f3950, %f3949, %p1319;
$L__BB0_1322:
	add.s32 	%r7333, %r10734, 1;
	mul.rn.f32 	%f3952, %f6334, %f6334;
	and.b32  	%r7334, %r10734, 1;
	setp.eq.b32 	%p1321, %r7334, 1;
	selp.f32 	%f3953, %f6334, 0f3F800000, %p1321;
	fma.rn.f32 	%f3954, %f3952, %f3953, 0f00000000;
	fma.rn.f32 	%f3955, %f3952, 0f37CBAC00, 0fBAB607ED;
	selp.f32 	%f3956, 0fB94D4153, %f3955, %p1321;
	selp.f32 	%f3957, 0f3C0885E4, 0f3D2AAABB, %p1321;
	fma.rn.f32 	%f3958, %f3956, %f3952, %f3957;
	selp.f32 	%f3959, 0fBE2AAAA8, 0fBEFFFFFF, %p1321;
	fma.rn.f32 	%f3960, %f3958, %f3952, %f3959;
	fma.rn.f32 	%f3961, %f3960, %f3954, %f3953;
	and.b32  	%r7335, %r7333, 2;
	setp.eq.s32 	%p1322, %r7335, 0;
	mov.f32 	%f3962, 0f00000000;
	sub.f32 	%f3963, %f3962, %f3961;
	selp.f32 	%f3964, %f3961, %f3963, %p1322;
	mul.f32 	%f3965, %f674, 0f41700000;
	mul.f32 	%f678, %f3965, %f3964;
	mov.u32 	%r10738, %r11222;
	mov.f32 	%f6335, %f6456;
	@%p752 bra 	$L__BB0_1330;
	setp.neu.f32 	%p1323, %f13, 0f7F800000;
	@%p1323 bra 	$L__BB0_1325;
	mov.f32 	%f3968, 0f00000000;
	mul.rn.f32 	%f6335, %f11, %f3968;
	mov.b32 	%r10738, 0;
	bra.uni 	$L__BB0_1330;
$L__BB0_1325:
	mov.b32 	%r2041, %f11;
	mov.b64 	%rd4863, 0;
	mov.b32 	%r10735, 0;
	mov.u64 	%rd4861, __cudart_i2opi_f;
	shl.b32 	%r7338, %r2041, 8;
	or.b32  	%r7339, %r7338, -2147483648;
	mov.u64 	%rd4862, %rd1;
$L__BB0_1326:
	.pragma "nounroll";
	ld.global.nc.u32 	%r7337, [%rd4861];
	mad.wide.u32 	%rd3372, %r7337, %r7339, %rd4863;
	shr.u64 	%rd4863, %rd3372, 32;
	st.local.u32 	[%rd4862], %rd3372;
	add.s32 	%r10735, %r10735, 1;
	add.s64 	%rd4862, %rd4862, 4;
	add.s64 	%rd4861, %rd4861, 4;
	setp.ne.s32 	%p1324, %r10735, 6;
	@%p1324 bra 	$L__BB0_1326;
	shr.u32 	%r7340, %r2041, 23;
	st.local.u32 	[%rd1+24], %rd4863;
	and.b32  	%r2044, %r7340, 31;
	and.b32  	%r7341, %r7340, 224;
	add.s32 	%r7342, %r7341, -128;
	shr.u32 	%r7343, %r7342, 5;
	mul.wide.u32 	%rd3373, %r7343, 4;
	sub.s64 	%rd1166, %rd1, %rd3373;
	ld.local.u32 	%r10736, [%rd1166+24];
	ld.local.u32 	%r10737, [%rd1166+20];
	setp.eq.s32 	%p1325, %r2044, 0;
	@%p1325 bra 	$L__BB0_1329;
	shf.l.wrap.b32 	%r10736, %r10737, %r10736, %r2044;
	ld.local.u32 	%r7344, [%rd1166+16];
	shf.l.wrap.b32 	%r10737, %r7344, %r10737, %r2044;
$L__BB0_1329:
	shr.u32 	%r7345, %r10736, 30;
	shf.l.wrap.b32 	%r7346, %r10737, %r10736, 2;
	shl.b32 	%r7347, %r10737, 2;
	shr.u32 	%r7348, %r7346, 31;
	add.s32 	%r7349, %r7348, %r7345;
	neg.s32 	%r7350, %r7349;
	setp.lt.s32 	%p1326, %r2041, 0;
	selp.b32 	%r10738, %r7350, %r7349, %p1326;
	xor.b32  	%r7351, %r7346, %r2041;
	shr.s32 	%r7352, %r7346, 31;
	xor.b32  	%r7353, %r7352, %r7346;
	xor.b32  	%r7354, %r7352, %r7347;
	cvt.u64.u32 	%rd3374, %r7353;
	shl.b64 	%rd3375, %rd3374, 32;
	cvt.u64.u32 	%rd3376, %r7354;
	or.b64  	%rd3377, %rd3375, %rd3376;
	cvt.rn.f64.s64 	%fd331, %rd3377;
	mul.f64 	%fd332, %fd331, 0d3BF921FB54442D19;
	cvt.rn.f32.f64 	%f3966, %fd332;
	neg.f32 	%f3967, %f3966;
	setp.lt.s32 	%p1327, %r7351, 0;
	selp.f32 	%f6335, %f3967, %f3966, %p1327;
$L__BB0_1330:
	add.s32 	%r7356, %r10738, 1;
	mul.rn.f32 	%f3969, %f6335, %f6335;
	and.b32  	%r7357, %r10738, 1;
	setp.eq.b32 	%p1329, %r7357, 1;
	selp.f32 	%f3970, %f6335, 0f3F800000, %p1329;
	fma.rn.f32 	%f3971, %f3969, %f3970, 0f00000000;
	fma.rn.f32 	%f3972, %f3969, 0f37CBAC00, 0fBAB607ED;
	selp.f32 	%f3973, 0fB94D4153, %f3972, %p1329;
	selp.f32 	%f3974, 0f3C0885E4, 0f3D2AAABB, %p1329;
	fma.rn.f32 	%f3975, %f3973, %f3969, %f3974;
	selp.f32 	%f3976, 0fBE2AAAA8, 0fBEFFFFFF, %p1329;
	fma.rn.f32 	%f3977, %f3975, %f3969, %f3976;
	fma.rn.f32 	%f3978, %f3977, %f3971, %f3970;
	and.b32  	%r7358, %r7356, 2;
	setp.eq.s32 	%p1330, %r7358, 0;
	mov.f32 	%f3979, 0f00000000;
	sub.f32 	%f3980, %f3979, %f3978;
	selp.f32 	%f3981, %f3978, %f3980, %p1330;
	mul.f32 	%f682, %f678, %f3981;
	mov.u32 	%r10742, %r11230;
	mov.f32 	%f6336, %f6458;
	@%p776 bra 	$L__BB0_1338;
	setp.neu.f32 	%p1331, %f27, 0f7F800000;
	@%p1331 bra 	$L__BB0_1333;
	mov.f32 	%f3984, 0f00000000;
	mul.rn.f32 	%f6336, %f25, %f3984;
	mov.b32 	%r10742, 0;
	bra.uni 	$L__BB0_1338;
$L__BB0_1333:
	mov.b32 	%r2053, %f25;
	mov.b64 	%rd4866, 0;
	mov.b32 	%r10739, 0;
	mov.u64 	%rd4864, __cudart_i2opi_f;
	shl.b32 	%r7361, %r2053, 8;
	or.b32  	%r7362, %r7361, -2147483648;
	mov.u64 	%rd4865, %rd1;
$L__BB0_1334:
	.pragma "nounroll";
	ld.global.nc.u32 	%r7360, [%rd4864];
	mad.wide.u32 	%rd3380, %r7360, %r7362, %rd4866;
	shr.u64 	%rd4866, %rd3380, 32;
	st.local.u32 	[%rd4865], %rd3380;
	add.s32 	%r10739, %r10739, 1;
	add.s64 	%rd4865, %rd4865, 4;
	add.s64 	%rd4864, %rd4864, 4;
	setp.ne.s32 	%p1332, %r10739, 6;
	@%p1332 bra 	$L__BB0_1334;
	shr.u32 	%r7363, %r2053, 23;
	st.local.u32 	[%rd1+24], %rd4866;
	and.b32  	%r2056, %r7363, 31;
	and.b32  	%r7364, %r7363, 224;
	add.s32 	%r7365, %r7364, -128;
	shr.u32 	%r7366, %r7365, 5;
	mul.wide.u32 	%rd3381, %r7366, 4;
	sub.s64 	%rd1173, %rd1, %rd3381;
	ld.local.u32 	%r10740, [%rd1173+24];
	ld.local.u32 	%r10741, [%rd1173+20];
	setp.eq.s32 	%p1333, %r2056, 0;
	@%p1333 bra 	$L__BB0_1337;
	shf.l.wrap.b32 	%r10740, %r10741, %r10740, %r2056;
	ld.local.u32 	%r7367, [%rd1173+16];
	shf.l.wrap.b32 	%r10741, %r7367, %r10741, %r2056;
$L__BB0_1337:
	shr.u32 	%r7368, %r10740, 30;
	shf.l.wrap.b32 	%r7369, %r10741, %r10740, 2;
	shl.b32 	%r7370, %r10741, 2;
	shr.u32 	%r7371, %r7369, 31;
	add.s32 	%r7372, %r7371, %r7368;
	neg.s32 	%r7373, %r7372;
	setp.lt.s32 	%p1334, %r2053, 0;
	selp.b32 	%r10742, %r7373, %r7372, %p1334;
	xor.b32  	%r7374, %r7369, %r2053;
	shr.s32 	%r7375, %r7369, 31;
	xor.b32  	%r7376, %r7375, %r7369;
	xor.b32  	%r7377, %r7375, %r7370;
	cvt.u64.u32 	%rd3382, %r7376;
	shl.b64 	%rd3383, %rd3382, 32;
	cvt.u64.u32 	%rd3384, %r7377;
	or.b64  	%rd3385, %rd3383, %rd3384;
	cvt.rn.f64.s64 	%fd333, %rd3385;
	mul.f64 	%fd334, %fd333, 0d3BF921FB54442D19;
	cvt.rn.f32.f64 	%f3982, %fd334;
	neg.f32 	%f3983, %f3982;
	setp.lt.s32 	%p1335, %r7374, 0;
	selp.f32 	%f6336, %f3983, %f3982, %p1335;
$L__BB0_1338:
	add.s32 	%r7379, %r10742, 1;
	mul.rn.f32 	%f3985, %f6336, %f6336;
	and.b32  	%r7380, %r10742, 1;
	setp.eq.b32 	%p1337, %r7380, 1;
	selp.f32 	%f3986, %f6336, 0f3F800000, %p1337;
	fma.rn.f32 	%f3987, %f3985, %f3986, 0f00000000;
	fma.rn.f32 	%f3988, %f3985, 0f37CBAC00, 0fBAB607ED;
	selp.f32 	%f3989, 0fB94D4153, %f3988, %p1337;
	selp.f32 	%f3990, 0f3C0885E4, 0f3D2AAABB, %p1337;
	fma.rn.f32 	%f3991, %f3989, %f3985, %f3990;
	selp.f32 	%f3992, 0fBE2AAAA8, 0fBEFFFFFF, %p1337;
	fma.rn.f32 	%f3993, %f3991, %f3985, %f3992;
	fma.rn.f32 	%f3994, %f3993, %f3987, %f3986;
	and.b32  	%r7381, %r7379, 2;
	setp.eq.s32 	%p1338, %r7381, 0;
	mov.f32 	%f3995, 0f00000000;
	sub.f32 	%f3996, %f3995, %f3994;
	selp.f32 	%f3997, %f3994, %f3996, %p1338;
	fma.rn.f32 	%f686, %f682, %f3997, %f670;
	mov.u32 	%r10746, %r11222;
	mov.f32 	%f6337, %f6456;
	@%p752 bra 	$L__BB0_1346;
	setp.neu.f32 	%p1339, %f13, 0f7F800000;
	@%p1339 bra 	$L__BB0_1341;
	mov.f32 	%f4000, 0f00000000;
	mul.rn.f32 	%f6337, %f11, %f4000;
	mov.b32 	%r10746, 0;
	bra.uni 	$L__BB0_1346;
$L__BB0_1341:
	mov.b32 	%r2065, %f11;
	mov.b64 	%rd4869, 0;
	mov.b32 	%r10743, 0;
	mov.u64 	%rd4867, __cudart_i2opi_f;
	shl.b32 	%r7384, %r2065, 8;
	or.b32  	%r7385, %r7384, -2147483648;
	mov.u64 	%rd4868, %rd1;
$L__BB0_1342:
	.pragma "nounroll";
	ld.global.nc.u32 	%r7383, [%rd4867];
	mad.wide.u32 	%rd3388, %r7383, %r7385, %rd4869;
	shr.u64 	%rd4869, %rd3388, 32;
	st.local.u32 	[%rd4868], %rd3388;
	add.s32 	%r10743, %r10743, 1;
	add.s64 	%rd4868, %rd4868, 4;
	add.s64 	%rd4867, %rd4867, 4;
	setp.ne.s32 	%p1340, %r10743, 6;
	@%p1340 bra 	$L__BB0_1342;
	shr.u32 	%r7386, %r2065, 23;
	st.local.u32 	[%rd1+24], %rd4869;
	and.b32  	%r2068, %r7386, 31;
	and.b32  	%r7387, %r7386, 224;
	add.s32 	%r7388, %r7387, -128;
	shr.u32 	%r7389, %r7388, 5;
	mul.wide.u32 	%rd3389, %r7389, 4;
	sub.s64 	%rd1180, %rd1, %rd3389;
	ld.local.u32 	%r10744, [%rd1180+24];
	ld.local.u32 	%r10745, [%rd1180+20];
	setp.eq.s32 	%p1341, %r2068, 0;
	@%p1341 bra 	$L__BB0_1345;
	shf.l.wrap.b32 	%r10744, %r10745, %r10744, %r2068;
	ld.local.u32 	%r7390, [%rd1180+16];
	shf.l.wrap.b32 	%r10745, %r7390, %r10745, %r2068;
$L__BB0_1345:
	shr.u32 	%r7391, %r10744, 30;
	shf.l.wrap.b32 	%r7392, %r10745, %r10744, 2;
	shl.b32 	%r7393, %r10745, 2;
	shr.u32 	%r7394, %r7392, 31;
	add.s32 	%r7395, %r7394, %r7391;
	neg.s32 	%r7396, %r7395;
	setp.lt.s32 	%p1342, %r2065, 0;
	selp.b32 	%r10746, %r7396, %r7395, %p1342;
	xor.b32  	%r7397, %r7392, %r2065;
	shr.s32 	%r7398, %r7392, 31;
	xor.b32  	%r7399, %r7398, %r7392;
	xor.b32  	%r7400, %r7398, %r7393;
	cvt.u64.u32 	%rd3390, %r7399;
	shl.b64 	%rd3391, %rd3390, 32;
	cvt.u64.u32 	%rd3392, %r7400;
	or.b64  	%rd3393, %rd3391, %rd3392;
	cvt.rn.f64.s64 	%fd335, %rd3393;
	mul.f64 	%fd336, %fd335, 0d3BF921FB54442D19;
	cvt.rn.f32.f64 	%f3998, %fd336;
	neg.f32 	%f3999, %f3998;
	setp.lt.s32 	%p1343, %r7397, 0;
	selp.f32 	%f6337, %f3999, %f3998, %p1343;
$L__BB0_1346:
	mul.rn.f32 	%f4001, %f6337, %f6337;
	and.b32  	%r7402, %r10746, 1;
	setp.eq.b32 	%p1345, %r7402, 1;
	selp.f32 	%f4002, 0f3F800000, %f6337, %p1345;
	fma.rn.f32 	%f4003, %f4001, %f4002, 0f00000000;
	fma.rn.f32 	%f4004, %f4001, 0f37CBAC00, 0fBAB607ED;
	selp.f32 	%f4005, %f4004, 0fB94D4153, %p1345;
	selp.f32 	%f4006, 0f3D2AAABB, 0f3C0885E4, %p1345;
	fma.rn.f32 	%f4007, %f4005, %f4001, %f4006;
	selp.f32 	%f4008, 0fBEFFFFFF, 0fBE2AAAA8, %p1345;
	fma.rn.f32 	%f4009, %f4007, %f4001, %f4008;
	fma.rn.f32 	%f4010, %f4009, %f4003, %f4002;
	and.b32  	%r7403, %r10746, 2;
	setp.eq.s32 	%p1346, %r7403, 0;
	mov.f32 	%f4011, 0f00000000;
	sub.f32 	%f4012, %f4011, %f4010;
	selp.f32 	%f690, %f4010, %f4012, %p1346;
	mov.u32 	%r10750, %r11218;
	mov.f32 	%f6338, %f6455;
	@%p760 bra 	$L__BB0_1354;
	setp.neu.f32 	%p1347, %f6, 0f7F800000;
	@%p1347 bra 	$L__BB0_1349;
	mov.f32 	%f4015, 0f00000000;
	mul.rn.f32 	%f6338, %f4, %f4015;
	mov.b32 	%r10750, 0;
	bra.uni 	$L__BB0_1354;
$L__BB0_1349:
	mov.b32 	%r2077, %f4;
	mov.b64 	%rd4872, 0;
	mov.b32 	%r10747, 0;
	mov.u64 	%rd4870, __cudart_i2opi_f;
	shl.b32 	%r7406, %r2077, 8;
	or.b32  	%r7407, %r7406, -2147483648;
	mov.u64 	%rd4871, %rd1;
$L__BB0_1350:
	.pragma "nounroll";
	ld.global.nc.u32 	%r7405, [%rd4870];
	mad.wide.u32 	%rd3396, %r7405, %r7407, %rd4872;
	shr.u64 	%rd4872, %rd3396, 32;
	st.local.u32 	[%rd4871], %rd3396;
	add.s32 	%r10747, %r10747, 1;
	add.s64 	%rd4871, %rd4871, 4;
	add.s64 	%rd4870, %rd4870, 4;
	setp.ne.s32 	%p1348, %r10747, 6;
	@%p1348 bra 	$L__BB0_1350;
	shr.u32 	%r7408, %r2077, 23;
	st.local.u32 	[%rd1+24], %rd4872;
	and.b32  	%r2080, %r7408, 31;
	and.b32  	%r7409, %r7408, 224;
	add.s32 	%r7410, %r7409, -128;
	shr.u32 	%r7411, %r7410, 5;
	mul.wide.u32 	%rd3397, %r7411, 4;
	sub.s64 	%rd1187, %rd1, %rd3397;
	ld.local.u32 	%r10748, [%rd1187+24];
	ld.local.u32 	%r10749, [%rd1187+20];
	setp.eq.s32 	%p1349, %r2080, 0;
	@%p1349 bra 	$L__BB0_1353;
	shf.l.wrap.b32 	%r10748, %r10749, %r10748, %r2080;
	ld.local.u32 	%r7412, [%rd1187+16];
	shf.l.wrap.b32 	%r10749, %r7412, %r10749, %r2080;
$L__BB0_1353:
	shr.u32 	%r7413, %r10748, 30;
	shf.l.wrap.b32 	%r7414, %r10749, %r10748, 2;
	shl.b32 	%r7415, %r10749, 2;
	shr.u32 	%r7416, %r7414, 31;
	add.s32 	%r7417, %r7416, %r7413;
	neg.s32 	%r7418, %r7417;
	setp.lt.s32 	%p1350, %r2077, 0;
	selp.b32 	%r10750, %r7418, %r7417, %p1350;
	xor.b32  	%r7419, %r7414, %r2077;
	shr.s32 	%r7420, %r7414, 31;
	xor.b32  	%r7421, %r7420, %r7414;
	xor.b32  	%r7422, %r7420, %r7415;
	cvt.u64.u32 	%rd3398, %r7421;
	shl.b64 	%rd3399, %rd3398, 32;
	cvt.u64.u32 	%rd3400, %r7422;
	or.b64  	%rd3401, %rd3399, %rd3400;
	cvt.rn.f64.s64 	%fd337, %rd3401;
	mul.f64 	%fd338, %fd337, 0d3BF921FB54442D19;
	cvt.rn.f32.f64 	%f4013, %fd338;
	neg.f32 	%f4014, %f4013;
	setp.lt.s32 	%p1351, %r7419, 0;
	selp.f32 	%f6338, %f4014, %f4013, %p1351;
$L__BB0_1354:
	add.s32 	%r7424, %r10750, 1;
	mul.rn.f32 	%f4016, %f6338, %f6338;
	and.b32  	%r7425, %r10750, 1;
	setp.eq.b32 	%p1353, %r7425, 1;
	selp.f32 	%f4017, %f6338, 0f3F800000, %p1353;
	fma.rn.f32 	%f4018, %f4016, %f4017, 0f00000000;
	fma.rn.f32 	%f4019, %f4016, 0f37CBAC00, 0fBAB607ED;
	selp.f32 	%f4020, 0fB94D4153, %f4019, %p1353;
	selp.f32 	%f4021, 0f3C0885E4, 0f3D2AAABB, %p1353;
	fma.rn.f32 	%f4022, %f4020, %f4016, %f4021;
	selp.f32 	%f4023, 0fBE2AAAA8, 0fBEFFFFFF, %p1353;
	fma.rn.f32 	%f4024, %f4022, %f4016, %f4023;
	fma.rn.f32 	%f4025, %f4024, %f4018, %f4017;
	and.b32  	%r7426, %r7424, 2;
	setp.eq.s32 	%p1354, %r7426, 0;
	mov.f32 	%f4026, 0f00000000;
	sub.f32 	%f4027, %f4026, %f4025;
	selp.f32 	%f4028, %f4025, %f4027, %p1354;
	mul.f32 	%f4029, %f690, 0f42100000;
	mul.f32 	%f694, %f4029, %f4028;
	mov.u32 	%r10754, %r11226;
	mov.f32 	%f6339, %f6457;
	@%p768 bra 	$L__BB0_1362;
	setp.neu.f32 	%p1355, %f20, 0f7F800000;
	@%p1355 bra 	$L__BB0_1357;
	mov.f32 	%f4032, 0f00000000;
	mul.rn.f32 	%f6339, %f18, %f4032;
	mov.b32 	%r10754, 0;
	bra.uni 	$L__BB0_1362;
$L__BB0_1357:
	mov.b32 	%r2089, %f18;
	mov.b64 	%rd4875, 0;
	mov.b32 	%r10751, 0;
	mov.u64 	%rd4873, __cudart_i2opi_f;
	shl.b32 	%r7429, %r2089, 8;
	or.b32  	%r7430, %r7429, -2147483648;
	mov.u64 	%rd4874, %rd1;
$L__BB0_1358:
	.pragma "nounroll";
	ld.global.nc.u32 	%r7428, [%rd4873];
	mad.wide.u32 	%rd3404, %r7428, %r7430, %rd4875;
	shr.u64 	%rd4875, %rd3404, 32;
	st.local.u32 	[%rd4874], %rd3404;
	add.s32 	%r10751, %r10751, 1;
	add.s64 	%rd4874, %rd4874, 4;
	add.s64 	%rd4873, %rd4873, 4;
	setp.ne.s32 	%p1356, %r10751, 6;
	@%p1356 bra 	$L__BB0_1358;
	shr.u32 	%r7431, %r2089, 23;
	st.local.u32 	[%rd1+24], %rd4875;
	and.b32  	%r2092, %r7431, 31;
	and.b32  	%r7432, %r7431, 224;
	add.s32 	%r7433, %r7432, -128;
	shr.u32 	%r7434, %r7433, 5;
	mul.wide.u32 	%rd3405, %r7434, 4;
	sub.s64 	%rd1194, %rd1, %rd3405;
	ld.local.u32 	%r10752, [%rd1194+24];
	ld.local.u32 	%r10753, [%rd1194+20];
	setp.eq.s32 	%p1357, %r2092, 0;
	@%p1357 bra 	$L__BB0_1361;
	shf.l.wrap.b32 	%r10752, %r10753, %r10752, %r2092;
	ld.local.u32 	%r7435, [%rd1194+16];
	shf.l.wrap.b32 	%r10753, %r7435, %r10753, %r2092;
$L__BB0_1361:
	shr.u32 	%r7436, %r10752, 30;
	shf.l.wrap.b32 	%r7437, %r10753, %r10752, 2;
	shl.b32 	%r7438, %r10753, 2;
	shr.u32 	%r7439, %r7437, 31;
	add.s32 	%r7440, %r7439, %r7436;
	neg.s32 	%r7441, %r7440;
	setp.lt.s32 	%p1358, %r2089, 0;
	selp.b32 	%r10754, %r7441, %r7440, %p1358;
	xor.b32  	%r7442, %r7437, %r2089;
	shr.s32 	%r7443, %r7437, 31;
	xor.b32  	%r7444, %r7443, %r7437;
	xor.b32  	%r7445, %r7443, %r7438;
	cvt.u64.u32 	%rd3406, %r7444;
	shl.b64 	%rd3407, %rd3406, 32;
	cvt.u64.u32 	%rd3408, %r7445;
	or.b64  	%rd3409, %rd3407, %rd3408;
	cvt.rn.f64.s64 	%fd339, %rd3409;
	mul.f64 	%fd340, %fd339, 0d3BF921FB54442D19;
	cvt.rn.f32.f64 	%f4030, %fd340;
	neg.f32 	%f4031, %f4030;
	setp.lt.s32 	%p1359, %r7442, 0;
	selp.f32 	%f6339, %f4031, %f4030, %p1359;
$L__BB0_1362:
	add.s32 	%r7447, %r10754, 1;
	mul.rn.f32 	%f4033, %f6339, %f6339;
	and.b32  	%r7448, %r10754, 1;
	setp.eq.b32 	%p1361, %r7448, 1;
	selp.f32 	%f4034, %f6339, 0f3F800000, %p1361;
	fma.rn.f32 	%f4035, %f4033, %f4034, 0f00000000;
	fma.rn.f32 	%f4036, %f4033, 0f37CBAC00, 0fBAB607ED;
	selp.f32 	%f4037, 0fB94D4153, %f4036, %p1361;
	selp.f32 	%f4038, 0f3C0885E4, 0f3D2AAABB, %p1361;
	fma.rn.f32 	%f4039, %f4037, %f4033, %f4038;
	selp.f32 	%f4040, 0fBE2AAAA8, 0fBEFFFFFF, %p1361;
	fma.rn.f32 	%f4041, %f4039, %f4033, %f4040;
	fma.rn.f32 	%f4042, %f4041, %f4035, %f4034;
	and.b32  	%r7449, %r7447, 2;
	setp.eq.s32 	%p1362, %r7449, 0;
	mov.f32 	%f4043, 0f00000000;
	sub.f32 	%f4044, %f4043, %f4042;
	selp.f32 	%f4045, %f4042, %f4044, %p1362;
	mul.f32 	%f698, %f694, %f4045;
	mov.u32 	%r10758, %r11230;
	mov.f32 	%f6340, %f6458;
	@%p776 bra 	$L__BB0_1370;
	setp.neu.f32 	%p1363, %f27, 0f7F800000;
	@%p1363 bra 	$L__BB0_1365;
	mov.f32 	%f4048, 0f00000000;
	mul.rn.f32 	%f6340, %f25, %f4048;
	mov.b32 	%r10758, 0;
	bra.uni 	$L__BB0_1370;
$L__BB0_1365:
	mov.b32 	%r2101, %f25;
	mov.b64 	%rd4878, 0;
	mov.b32 	%r10755, 0;
	mov.u64 	%rd4876, __cudart_i2opi_f;
	shl.b32 	%r7452, %r2101, 8;
	or.b32  	%r7453, %r7452, -2147483648;
	mov.u64 	%rd4877, %rd1;
$L__BB0_1366:
	.pragma "nounroll";
	ld.global.nc.u32 	%r7451, [%rd4876];
	mad.wide.u32 	%rd3412, %r7451, %r7453, %rd4878;
	shr.u64 	%rd4878, %rd3412, 32;
	st.local.u32 	[%rd4877], %rd3412;
	add.s32 	%r10755, %r10755, 1;
	add.s64 	%rd4877, %rd4877, 4;
	add.s64 	%rd4876, %rd4876, 4;
	setp.ne.s32 	%p1364, %r10755, 6;
	@%p1364 bra 	$L__BB0_1366;
	shr.u32 	%r7454, %r2101, 23;
	st.local.u32 	[%rd1+24], %rd4878;
	and.b32  	%r2104, %r7454, 31;
	and.b32  	%r7455, %r7454, 224;
	add.s32 	%r7456, %r7455, -128;
	shr.u32 	%r7457, %r7456, 5;
	mul.wide.u32 	%rd3413, %r7457, 4;
	sub.s64 	%rd1201, %rd1, %rd3413;
	ld.local.u32 	%r10756, [%rd1201+24];
	ld.local.u32 	%r10757, [%rd1201+20];
	setp.eq.s32 	%p1365, %r2104, 0;
	@%p1365 bra 	$L__BB0_1369;
	shf.l.wrap.b32 	%r10756, %r10757, %r10756, %r2104;
	ld.local.u32 	%r7458, [%rd1201+16];
	shf.l.wrap.b32 	%r10757, %r7458, %r10757, %r2104;
$L__BB0_1369:
	shr.u32 	%r7459, %r10756, 30;
	shf.l.wrap.b32 	%r7460, %r10757, %r10756, 2;
	shl.b32 	%r7461, %r10757, 2;
	shr.u32 	%r7462, %r7460, 31;
	add.s32 	%r7463, %r7462, %r7459;
	neg.s32 	%r7464, %r7463;
	setp.lt.s32 	%p1366, %r2101, 0;
	selp.b32 	%r10758, %r7464, %r7463, %p1366;
	xor.b32  	%r7465, %r7460, %r2101;
	shr.s32 	%r7466, %r7460, 31;
	xor.b32  	%r7467, %r7466, %r7460;
	xor.b32  	%r7468, %r7466, %r7461;
	cvt.u64.u32 	%rd3414, %r7467;
	shl.b64 	%rd3415, %rd3414, 32;
	cvt.u64.u32 	%rd3416, %r7468;
	or.b64  	%rd3417, %rd3415, %rd3416;
	cvt.rn.f64.s64 	%fd341, %rd3417;
	mul.f64 	%fd342, %fd341, 0d3BF921FB54442D19;
	cvt.rn.f32.f64 	%f4046, %fd342;
	neg.f32 	%f4047, %f4046;
	setp.lt.s32 	%p1367, %r7465, 0;
	selp.f32 	%f6340, %f4047, %f4046, %p1367;
$L__BB0_1370:
	add.s32 	%r7470, %r10758, 1;
	mul.rn.f32 	%f4049, %f6340, %f6340;
	and.b32  	%r7471, %r10758, 1;
	setp.eq.b32 	%p1369, %r7471, 1;
	selp.f32 	%f4050, %f6340, 0f3F800000, %p1369;
	fma.rn.f32 	%f4051, %f4049, %f4050, 0f00000000;
	fma.rn.f32 	%f4052, %f4049, 0f37CBAC00, 0fBAB607ED;
	selp.f32 	%f4053, 0fB94D4153, %f4052, %p1369;
	selp.f32 	%f4054, 0f3C0885E4, 0f3D2AAABB, %p1369;
	fma.rn.f32 	%f4055, %f4053, %f4049, %f4054;
	selp.f32 	%f4056, 0fBE2AAAA8, 0fBEFFFFFF, %p1369;
	fma.rn.f32 	%f4057, %f4055, %f4049, %f4056;
	fma.rn.f32 	%f4058, %f4057, %f4051, %f4050;
	and.b32  	%r7472, %r7470, 2;
	setp.eq.s32 	%p1370, %r7472, 0;
	mov.f32 	%f4059, 0f00000000;
	sub.f32 	%f4060, %f4059, %f4058;
	selp.f32 	%f4061, %f4058, %f4060, %p1370;
	fma.rn.f32 	%f702, %f698, %f4061, %f686;
	mov.u32 	%r10762, %r11218;
	mov.f32 	%f6341, %f6455;
	@%p760 bra 	$L__BB0_1378;
	setp.neu.f32 	%p1371, %f6, 0f7F800000;
	@%p1371 bra 	$L__BB0_1373;
	mov.f32 	%f4064, 0f00000000;
	mul.rn.f32 	%f6341, %f4, %f4064;
	mov.b32 	%r10762, 0;
	bra.uni 	$L__BB0_1378;
$L__BB0_1373:
	mov.b32 	%r2113, %f4;
	mov.b64 	%rd4881, 0;
	mov.b32 	%r10759, 0;
	mov.u64 	%rd4879, __cudart_i2opi_f;
	shl.b32 	%r7475, %r2113, 8;
	or.b32  	%r7476, %r7475, -2147483648;
	mov.u64 	%rd4880, %rd1;
$L__BB0_1374:
	.pragma "nounroll";
	ld.global.nc.u32 	%r7474, [%rd4879];
	mad.wide.u32 	%rd3420, %r7474, %r7476, %rd4881;
	shr.u64 	%rd4881, %rd3420, 32;
	st.local.u32 	[%rd4880], %rd3420;
	add.s32 	%r10759, %r10759, 1;
	add.s64 	%rd4880, %rd4880, 4;
	add.s64 	%rd4879, %rd4879, 4;
	setp.ne.s32 	%p1372, %r10759, 6;
	@%p1372 bra 	$L__BB0_1374;
	shr.u32 	%r7477, %r2113, 23;
	st.local.u32 	[%rd1+24], %rd4881;
	and.b32  	%r2116, %r7477, 31;
	and.b32  	%r7478, %r7477, 224;
	add.s32 	%r7479, %r7478, -128;
	shr.u32 	%r7480, %r7479, 5;
	mul.wide.u32 	%rd3421, %r7480, 4;
	sub.s64 	%rd1208, %rd1, %rd3421;
	ld.local.u32 	%r10760, [%rd1208+24];
	ld.local.u32 	%r10761, [%rd1208+20];
	setp.eq.s32 	%p1373, %r2116, 0;
	@%p1373 bra 	$L__BB0_1377;
	shf.l.wrap.b32 	%r10760, %r10761, %r10760, %r2116;
	ld.local.u32 	%r7481, [%rd1208+16];
	shf.l.wrap.b32 	%r10761, %r7481, %r10761, %r2116;
$L__BB0_1377:
	shr.u32 	%r7482, %r10760, 30;
	shf.l.wrap.b32 	%r7483, %r10761, %r10760, 2;
	shl.b32 	%r7484, %r10761, 2;
	shr.u32 	%r7485, %r7483, 31;
	add.s32 	%r7486, %r7485, %r7482;
	neg.s32 	%r7487, %r7486;
	setp.lt.s32 	%p1374, %r2113, 0;
	selp.b32 	%r10762, %r7487, %r7486, %p1374;
	xor.b32  	%r7488, %r7483, %r2113;
	shr.s32 	%r7489, %r7483, 31;
	xor.b32  	%r7490, %r7489, %r7483;
	xor.b32  	%r7491, %r7489, %r7484;
	cvt.u64.u32 	%rd3422, %r7490;
	shl.b64 	%rd3423, %rd3422, 32;
	cvt.u64.u32 	%rd3424, %r7491;
	or.b64  	%rd3425, %rd3423, %rd3424;
	cvt.rn.f64.s64 	%fd343, %rd3425;
	mul.f64 	%fd344, %fd343, 0d3BF921FB54442D19;
	cvt.rn.f32.f64 	%f4062, %fd344;
	neg.f32 	%f4063, %f4062;
	setp.lt.s32 	%p1375, %r7488, 0;
	selp.f32 	%f6341, %f4063, %f4062, %p1375;
$L__BB0_1378:
	add.s32 	%r7493, %r10762, 1;
	mul.rn.f32 	%f4065, %f6341, %f6341;
	and.b32  	%r7494, %r10762, 1;
	setp.eq.b32 	%p1377, %r7494, 1;
	selp.f32 	%f4066, %f6341, 0f3F800000, %p1377;
	fma.rn.f32 	%f4067, %f4065, %f4066, 0f00000000;
	fma.rn.f32 	%f4068, %f4065, 0f37CBAC00, 0fBAB607ED;
	selp.f32 	%f4069, 0fB94D4153, %f4068, %p1377;
	selp.f32 	%f4070, 0f3C0885E4, 0f3D2AAABB, %p1377;
	fma.rn.f32 	%f4071, %f4069, %f4065, %f4070;
	selp.f32 	%f4072, 0fBE2AAAA8, 0fBEFFFFFF, %p1377;
	fma.rn.f32 	%f4073, %f4071, %f4065, %f4072;
	fma.rn.f32 	%f4074, %f4073, %f4067, %f4066;
	and.b32  	%r7495, %r7493, 2;
	setp.eq.s32 	%p1378, %r7495, 0;
	mov.f32 	%f4075, 0f00000000;
	sub.f32 	%f4076, %f4075, %f4074;
	selp.f32 	%f706, %f4074, %f4076, %p1378;
	mov.u32 	%r10766, %r11222;
	mov.f32 	%f6342, %f6456;
	@%p752 bra 	$L__BB0_1386;
	setp.neu.f32 	%p1379, %f13, 0f7F800000;
	@%p1379 bra 	$L__BB0_1381;
	mov.f32 	%f4079, 0f00000000;
	mul.rn.f32 	%f6342, %f11, %f4079;
	mov.b32 	%r10766, 0;
	bra.uni 	$L__BB0_1386;
$L__BB0_1381:
	mov.b32 	%r2125, %f11;
	mov.b64 	%rd4884, 0;
	mov.b32 	%r10763, 0;
	mov.u64 	%rd4882, __cudart_i2opi_f;
	shl.b32 	%r7498, %r2125, 8;
	or.b32  	%r7499, %r7498, -2147483648;
	mov.u64 	%rd4883, %rd1;
$L__BB0_1382:
	.pragma "nounroll";
	ld.global.nc.u32 	%r7497, [%rd4882];
	mad.wide.u32 	%rd3428, %r7497, %r7499, %rd4884;
	shr.u64 	%rd4884, %rd3428, 32;
	st.local.u32 	[%rd4883], %rd3428;
	add.s32 	%r10763, %r10763, 1;
	add.s64 	%rd4883, %rd4883, 4;
	add.s64 	%rd4882, %rd4882, 4;
	setp.ne.s32 	%p1380, %r10763, 6;
	@%p1380 bra 	$L__BB0_1382;
	shr.u32 	%r7500, %r2125, 23;
	st.local.u32 	[%rd1+24], %rd4884;
	and.b32  	%r2128, %r7500, 31;
	and.b32  	%r7501, %r7500, 224;
	add.s32 	%r7502, %r7501, -128;
	shr.u32 	%r7503, %r7502, 5;
	mul.wide.u32 	%rd3429, %r7503, 4;
	sub.s64 	%rd1215, %rd1, %rd3429;
	ld.local.u32 	%r10764, [%rd1215+24];
	ld.local.u32 	%r10765, [%rd1215+20];
	setp.eq.s32 	%p1381, %r2128, 0;
	@%p1381 bra 	$L__BB0_1385;
	shf.l.wrap.b32 	%r10764, %r10765, %r10764, %r2128;
	ld.local.u32 	%r7504, [%rd1215+16];
	shf.l.wrap.b32 	%r10765, %r7504, %r10765, %r2128;
$L__BB0_1385:
	shr.u32 	%r7505, %r10764, 30;
	shf.l.wrap.b32 	%r7506, %r10765, %r10764, 2;
	shl.b32 	%r7507, %r10765, 2;
	shr.u32 	%r7508, %r7506, 31;
	add.s32 	%r7509, %r7508, %r7505;
	neg.s32 	%r7510, %r7509;
	setp.lt.s32 	%p1382, %r2125, 0;
	selp.b32 	%r10766, %r7510, %r7509, %p1382;
	xor.b32  	%r7511, %r7506, %r2125;
	shr.s32 	%r7512, %r7506, 31;
	xor.b32  	%r7513, %r7512, %r7506;
	xor.b32  	%r7514, %r7512, %r7507;
	cvt.u64.u32 	%rd3430, %r7513;
	shl.b64 	%rd3431, %rd3430, 32;
	cvt.u64.u32 	%rd3432, %r7514;
	or.b64  	%rd3433, %rd3431, %rd3432;
	cvt.rn.f64.s64 	%fd345, %rd3433;
	mul.f64 	%fd346, %fd345, 0d3BF921FB54442D19;
	cvt.rn.f32.f64 	%f4077, %fd346;
	neg.f32 	%f4078, %f4077;
	setp.lt.s32 	%p1383, %r7511, 0;
	selp.f32 	%f6342, %f4078, %f4077, %p1383;
$L__BB0_1386:
	add.s32 	%r7516, %r10766, 1;
	mul.rn.f32 	%f4080, %f6342, %f6342;
	and.b32  	%r7517, %r10766, 1;
	setp.eq.b32 	%p1385, %r7517, 1;
	selp.f32 	%f4081, %f6342, 0f3F800000, %p1385;
	fma.rn.f32 	%f4082, %f4080, %f4081, 0f00000000;
	fma.rn.f32 	%f4083, %f4080, 0f37CBAC00, 0fBAB607ED;
	selp.f32 	%f4084, 0fB94D4153, %f4083, %p1385;
	selp.f32 	%f4085, 0f3C0885E4, 0f3D2AAABB, %p1385;
	fma.rn.f32 	%f4086, %f4084, %f4080, %f4085;
	selp.f32 	%f4087, 0fBE2AAAA8, 0fBEFFFFFF, %p1385;
	fma.rn.f32 	%f4088, %f4086, %f4080, %f4087;
	fma.rn.f32 	%f4089, %f4088, %f4082, %f4081;
	and.b32  	%r7518, %r7516, 2;
	setp.eq.s32 	%p1386, %r7518, 0;
	mov.f32 	%f4090, 0f00000000;
	sub.f32 	%f4091, %f4090, %f4089;
	selp.f32 	%f4092, %f4089, %f4091, %p1386;
	mul.f32 	%f4093, %f706, 0f41900000;
	mul.f32 	%f710, %f4093, %f4092;
	mov.u32 	%r10770, %r11226;
	mov.f32 	%f6343, %f6457;
	@%p768 bra 	$L__BB0_1394;
	setp.neu.f32 	%p1387, %f20, 0f7F800000;
	@%p1387 bra 	$L__BB0_1389;
	mov.f32 	%f4096, 0f00000000;
	mul.rn.f32 	%f6343, %f18, %f4096;
	mov.b32 	%r10770, 0;
	bra.uni 	$L__BB0_1394;
$L__BB0_1389:
	mov.b32 	%r2137, %f18;
	mov.b64 	%rd4887, 0;
	mov.b32 	%r10767, 0;
	mov.u64 	%rd4885, __cudart_i2opi_f;
	shl.b32 	%r7521, %r2137, 8;
	or.b32  	%r7522, %r7521, -2147483648;
	mov.u64 	%rd4886, %rd1;
$L__BB0_1390:
	.pragma "nounroll";
	ld.global.nc.u32 	%r7520, [%rd4885];
	mad.wide.u32 	%rd3436, %r7520, %r7522, %rd4887;
	shr.u64 	%rd4887, %rd3436, 32;
	st.local.u32 	[%rd4886], %rd3436;
	add.s32 	%r10767, %r10767, 1;
	add.s64 	%rd4886, %rd4886, 4;
	add.s64 	%rd4885, %rd4885, 4;
	setp.ne.s32 	%p1388, %r10767, 6;
	@%p1388 bra 	$L__BB0_1390;
	shr.u32 	%r7523, %r2137, 23;
	st.local.u32 	[%rd1+24], %rd4887;
	and.b32  	%r2140, %r7523, 31;
	and.b32  	%r7524, %r7523, 224;
	add.s32 	%r7525, %r7524, -128;
	shr.u32 	%r7526, %r7525, 5;
	mul.wide.u32 	%rd3437, %r7526, 4;
	sub.s64 	%rd1222, %rd1, %rd3437;
	ld.local.u32 	%r10768, [%rd1222+24];
	ld.local.u32 	%r10769, [%rd1222+20];
	setp.eq.s32 	%p1389, %r2140, 0;
	@%p1389 bra 	$L__BB0_1393;
	shf.l.wrap.b32 	%r10768, %r10769, %r10768, %r2140;
	ld.local.u32 	%r7527, [%rd1222+16];
	shf.l.wrap.b32 	%r10769, %r7527, %r10769, %r2140;
$L__BB0_1393:
	shr.u32 	%r7528, %r10768, 30;
	shf.l.wrap.b32 	%r7529, %r10769, %r10768, 2;
	shl.b32 	%r7530, %r10769, 2;
	shr.u32 	%r7531, %r7529, 31;
	add.s32 	%r7532, %r7531, %r7528;
	neg.s32 	%r7533, %r7532;
	setp.lt.s32 	%p1390, %r2137, 0;
	selp.b32 	%r10770, %r7533, %r7532, %p1390;
	xor.b32  	%r7534, %r7529, %r2137;
	shr.s32 	%r7535, %r7529, 31;
	xor.b32  	%r7536, %r7535, %r7529;
	xor.b32  	%r7537, %r7535, %r7530;
	cvt.u64.u32 	%rd3438, %r7536;
	shl.b64 	%rd3439, %rd3438, 32;
	cvt.u64.u32 	%rd3440, %r7537;
	or.b64  	%rd3441, %rd3439, %rd3440;
	cvt.rn.f64.s64 	%fd347, %rd3441;
	mul.f64 	%fd348, %fd347, 0d3BF921FB54442D19;
	cvt.rn.f32.f64 	%f4094, %fd348;
	neg.f32 	%f4095, %f4094;
	setp.lt.s32 	%p1391, %r7534, 0;
	selp.f32 	%f6343, %f4095, %f4094, %p1391;
$L__BB0_1394:
	add.s32 	%r7539, %r10770, 1;
	mul.rn.f32 	%f4097, %f6343, %f6343;
	and.b32  	%r7540, %r10770, 1;
	setp.eq.b32 	%p1393, %r7540, 1;
	selp.f32 	%f4098, %f6343, 0f3F800000, %p1393;
	fma.rn.f32 	%f4099, %f4097, %f4098, 0f00000000;
	fma.rn.f32 	%f4100, %f4097, 0f37CBAC00, 0fBAB607ED;
	selp.f32 	%f4101, 0fB94D4153, %f4100, %p1393;
	selp.f32 	%f4102, 0f3C0885E4, 0f3D2AAABB, %p1393;
	fma.rn.f32 	%f4103, %f4101, %f4097, %f4102;
	selp.f32 	%f4104, 0fBE2AAAA8, 0fBEFFFFFF, %p1393;
	fma.rn.f32 	%f4105, %f4103, %f4097, %f4104;
	fma.rn.f32 	%f4106, %f4105, %f4099, %f4098;
	and.b32  	%r7541, %r7539, 2;
	setp.eq.s32 	%p1394, %r7541, 0;
	mov.f32 	%f4107, 0f00000000;
	sub.f32 	%f4108, %f4107, %f4106;
	selp.f32 	%f4109, %f4106, %f4108, %p1394;
	mul.f32 	%f714, %f710, %f4109;
	mov.u32 	%r10774, %r11230;
	mov.f32 	%f6344, %f6458;
	@%p776 bra 	$L__BB0_1402;
	setp.neu.f32 	%p1395, %f27, 0f7F800000;
	@%p1395 bra 	$L__BB0_1397;
	mov.f32 	%f4112, 0f00000000;
	mul.rn.f32 	%f6344, %f25, %f4112;
	mov.b32 	%r10774, 0;
	bra.uni 	$L__BB0_1402;
$L__BB0_1397:
	mov.b32 	%r2149, %f25;
	mov.b64 	%rd4890, 0;
	mov.b32 	%r10771, 0;
	mov.u64 	%rd4888, __cudart_i2opi_f;
	shl.b32 	%r7544, %r2149, 8;
	or.b32  	%r7545, %r7544, -2147483648;
	mov.u64 	%rd4889, %rd1;
$L__BB0_1398:
	.pragma "nounroll";
	ld.global.nc.u32 	%r7543, [%rd4888];
	mad.wide.u32 	%rd3444, %r7543, %r7545, %rd4890;
	shr.u64 	%rd4890, %rd3444, 32;
	st.local.u32 	[%rd4889], %rd3444;
	add.s32 	%r10771, %r10771, 1;
	add.s64 	%rd4889, %rd4889, 4;
	add.s64 	%rd4888, %rd4888, 4;
	setp.ne.s32 	%p1396, %r10771, 6;
	@%p1396 bra 	$L__BB0_1398;
	shr.u32 	%r7546, %r2149, 23;
	st.local.u32 	[%rd1+24], %rd4890;
	and.b32  	%r2152, %r7546, 31;
	and.b32  	%r7547, %r7546, 224;
	add.s32 	%r7548, %r7547, -128;
	shr.u32 	%r7549, %r7548, 5;
	mul.wide.u32 	%rd3445, %r7549, 4;
	sub.s64 	%rd1229, %rd1, %rd3445;
	ld.local.u32 	%r10772, [%rd1229+24];
	ld.local.u32 	%r10773, [%rd1229+20];
	setp.eq.s32 	%p1397, %r2152, 0;
	@%p1397 bra 	$L__BB0_1401;
	shf.l.wrap.b32 	%r10772, %r10773, %r10772, %r2152;
	ld.local.u32 	%r7550, [%rd1229+16];
	shf.l.wrap.b32 	%r10773, %r7550, %r10773, %r2152;
$L__BB0_1401:
	shr.u32 	%r7551, %r10772, 30;
	shf.l.wrap.b32 	%r7552, %r10773, %r10772, 2;
	shl.b32 	%r7553, %r10773, 2;
	shr.u32 	%r7554, %r7552, 31;
	add.s32 	%r7555, %r7554, %r7551;
	neg.s32 	%r7556, %r7555;
	setp.lt.s32 	%p1398, %r2149, 0;
	selp.b32 	%r10774, %r7556, %r7555, %p1398;
	xor.b32  	%r7557, %r7552, %r2149;
	shr.s32 	%r7558, %r7552, 31;
	xor.b32  	%r7559, %r7558, %r7552;
	xor.b32  	%r7560, %r7558, %r7553;
	cvt.u64.u32 	%rd3446, %r7559;
	shl.b64 	%rd3447, %rd3446, 32;
	cvt.u64.u32 	%rd3448, %r7560;
	or.b64  	%rd3449, %rd3447, %rd3448;
	cvt.rn.f64.s64 	%fd349, %rd3449;
	mul.f64 	%fd350, %fd349, 0d3BF921FB54442D19;
	cvt.rn.f32.f64 	%f4110, %fd350;
	neg.f32 	%f4111, %f4110;
	setp.lt.s32 	%p1399, %r7557, 0;
	selp.f32 	%f6344, %f4111, %f4110, %p1399;
$L__BB0_1402:
	add.s32 	%r7562, %r10774, 1;
	mul.rn.f32 	%f4113, %f6344, %f6344;
	and.b32  	%r7563, %r10774, 1;
	setp.eq.b32 	%p1401, %r7563, 1;
	selp.f32 	%f4114, %f6344, 0f3F800000, %p1401;
	fma.rn.f32 	%f4115, %f4113, %f4114, 0f00000000;
	fma.rn.f32 	%f4116, %f4113, 0f37CBAC00, 0fBAB607ED;
	selp.f32 	%f4117, 0fB94D4153, %f4116, %p1401;
	selp.f32 	%f4118, 0f3C0885E4, 0f3D2AAABB, %p1401;
	fma.rn.f32 	%f4119, %f4117, %f4113, %f4118;
	selp.f32 	%f4120, 0fBE2AAAA8, 0fBEFFFFFF, %p1401;
	fma.rn.f32 	%f4121, %f4119, %f4113, %f4120;
	fma.rn.f32 	%f4122, %f4121, %f4115, %f4114;
	and.b32  	%r7564, %r7562, 2;
	setp.eq.s32 	%p1402, %r7564, 0;
	mov.f32 	%f4123, 0f00000000;
	sub.f32 	%f4124, %f4123, %f4122;
	selp.f32 	%f4125, %f4122, %f4124, %p1402;
	mul.f32 	%f4126, %f714, %f4125;
	sub.f32 	%f718, %f702, %f4126;
	mov.u32 	%r10778, %r11218;
	mov.f32 	%f6345, %f6455;
	@%p760 bra 	$L__BB0_1410;
	setp.neu.f32 	%p1403, %f6, 0f7F800000;
	@%p1403 bra 	$L__BB0_1405;
	mov.f32 	%f4129, 0f00000000;
	mul.rn.f32 	%f6345, %f4, %f4129;
	mov.b32 	%r10778, 0;
	bra.uni 	$L__BB0_1410;
$L__BB0_1405:
	mov.b32 	%r2161, %f4;
	mov.b64 	%rd4893, 0;
	mov.b32 	%r10775, 0;
	mov.u64 	%rd4891, __cudart_i2opi_f;
	shl.b32 	%r7567, %r2161, 8;
	or.b32  	%r7568, %r7567, -2147483648;
	mov.u64 	%rd4892, %rd1;
$L__BB0_1406:
	.pragma "nounroll";
	ld.global.nc.u32 	%r7566, [%rd4891];
	mad.wide.u32 	%rd3452, %r7566, %r7568, %rd4893;
	shr.u64 	%rd4893, %rd3452, 32;
	st.local.u32 	[%rd4892], %rd3452;
	add.s32 	%r10775, %r10775, 1;
	add.s64 	%rd4892, %rd4892, 4;
	add.s64 	%rd4891, %rd4891, 4;
	setp.ne.s32 	%p1404, %r10775, 6;
	@%p1404 bra 	$L__BB0_1406;
	shr.u32 	%r7569, %r2161, 23;
	st.local.u32 	[%rd1+24], %rd4893;
	and.b32  	%r2164, %r7569, 31;
	and.b32  	%r7570, %r7569, 224;
	add.s32 	%r7571, %r7570, -128;
	shr.u32 	%r7572, %r7571, 5;
	mul.wide.u32 	%rd3453, %r7572, 4;
	sub.s64 	%rd1236, %rd1, %rd3453;
	ld.local.u32 	%r10776, [%rd1236+24];
	ld.local.u32 	%r10777, [%rd1236+20];
	setp.eq.s32 	%p1405, %r2164, 0;
	@%p1405 bra 	$L__BB0_1409;
	shf.l.wrap.b32 	%r10776, %r10777, %r10776, %r2164;
	ld.local.u32 	%r7573, [%rd1236+16];
	shf.l.wrap.b32 	%r10777, %r7573, %r10777, %r2164;
$L__BB0_1409:
	shr.u32 	%r7574, %r10776, 30;
	shf.l.wrap.b32 	%r7575, %r10777, %r10776, 2;
	shl.b32 	%r7576, %r10777, 2;
	shr.u32 	%r7577, %r7575, 31;
	add.s32 	%r7578, %r7577, %r7574;
	neg.s32 	%r7579, %r7578;
	setp.lt.s32 	%p1406, %r2161, 0;
	selp.b32 	%r10778, %r7579, %r7578, %p1406;
	xor.b32  	%r7580, %r7575, %r2161;
	shr.s32 	%r7581, %r7575, 31;
	xor.b32  	%r7582, %r7581, %r7575;
	xor.b32  	%r7583, %r7581, %r7576;
	cvt.u64.u32 	%rd3454, %r7582;
	shl.b64 	%rd3455, %rd3454, 32;
	cvt.u64.u32 	%rd3456, %r7583;
	or.b64  	%rd3457, %rd3455, %rd3456;
	cvt.rn.f64.s64 	%fd351, %rd3457;
	mul.f64 	%fd352, %fd351, 0d3BF921FB54442D19;
	cvt.rn.f32.f64 	%f4127, %fd352;
	neg.f32 	%f4128, %f4127;
	setp.lt.s32 	%p1407, %r7580, 0;
	selp.f32 	%f6345, %f4128, %f4127, %p1407;
$L__BB0_1410:
	add.s32 	%r7585, %r10778, 1;
	mul.rn.f32 	%f4130, %f6345, %f6345;
	and.b32  	%r7586, %r10778, 1;
	setp.eq.b32 	%p1409, %r7586, 1;
	selp.f32 	%f4131, %f6345, 0f3F800000, %p1409;
	fma.rn.f32 	%f4132, %f4130, %f4131, 0f00000000;
	fma.rn.f32 	%f4133, %f4130, 0f37CBAC00, 0fBAB607ED;
	selp.f32 	%f4134, 0fB94D4153, %f4133, %p1409;
	selp.f32 	%f4135, 0f3C0885E4, 0f3D2AAABB, %p1409;
	fma.rn.f32 	%f4136, %f4134, %f4130, %f4135;
	selp.f32 	%f4137, 0fBE2AAAA8, 0fBEFFFFFF, %p1409;
	fma.rn.f32 	%f4138, %f4136, %f4130, %f4137;
	fma.rn.f32 	%f4139, %f4138, %f4132, %f4131;
	and.b32  	%r7587, %r7585, 2;
	setp.eq.s32 	%p1410, %r7587, 0;
	mov.f32 	%f4140, 0f00000000;
	sub.f32 	%f4141, %f4140, %f4139;
	selp.f32 	%f722, %f4139, %f4141, %p1410;
	mov.u32 	%r10782, %r11222;
	mov.f32 	%f6346, %f6456;
	@%p752 bra 	$L__BB0_1418;
	setp.neu.f32 	%p1411, %f13, 0f7F800000;
	@%p1411 bra 	$L__BB0_1413;
	mov.f32 	%f4144, 0f00000000;
	mul.rn.f32 	%f6346, %f11, %f4144;
	mov.b32 	%r10782, 0;
	bra.uni 	$L__BB0_1418;
$L__BB0_1413:
	mov.b32 	%r2173, %f11;
	mov.b64 	%rd4896, 0;
	mov.b32 	%r10779, 0;
	mov.u64 	%rd4894, __cudart_i2opi_f;
	shl.b32 	%r7590, %r2173, 8;
	or.b32  	%r7591, %r7590, -2147483648;
	mov.u64 	%rd4895, %rd1;
$L__BB0_1414:
	.pragma "nounroll";
	ld.global.nc.u32 	%r7589, [%rd4894];
	mad.wide.u32 	%rd3460, %r7589, %r7591, %rd4896;
	shr.u64 	%rd4896, %rd3460, 32;
	st.local.u32 	[%rd4895], %rd3460;
	add.s32 	%r10779, %r10779, 1;
	add.s64 	%rd4895, %rd4895, 4;
	add.s64 	%rd4894, %rd4894, 4;
	setp.ne.s32 	%p1412, %r10779, 6;
	@%p1412 bra 	$L__BB0_1414;
	shr.u32 	%r7592, %r2173, 23;
	st.local.u32 	[%rd1+24], %rd4896;
	and.b32  	%r2176, %r7592, 31;
	and.b32  	%r7593, %r7592, 224;
	add.s32 	%r7594, %r7593, -128;
	shr.u32 	%r7595, %r7594, 5;
	mul.wide.u32 	%rd3461, %r7595, 4;
	sub.s64 	%rd1243, %rd1, %rd3461;
	ld.local.u32 	%r10780, [%rd1243+24];
	ld.local.u32 	%r10781, [%rd1243+20];
	setp.eq.s32 	%p1413, %r2176, 0;
	@%p1413 bra 	$L__BB0_1417;
	shf.l.wrap.b32 	%r10780, %r10781, %r10780, %r2176;
	ld.local.u32 	%r7596, [%rd1243+16];
	shf.l.wrap.b32 	%r10781, %r7596, %r10781, %r2176;
$L__BB0_1417:
	shr.u32 	%r7597, %r10780, 30;
	shf.l.wrap.b32 	%r7598, %r10781, %r10780, 2;
	shl.b32 	%r7599, %r10781, 2;
	shr.u32 	%r7600, %r7598, 31;
	add.s32 	%r7601, %r7600, %r7597;
	neg.s32 	%r7602, %r7601;
	setp.lt.s32 	%p1414, %r2173, 0;
	selp.b32 	%r10782, %r7602, %r7601, %p1414;
	xor.b32  	%r7603, %r7598, %r2173;
	shr.s32 	%r7604, %r7598, 31;
	xor.b32  	%r7605, %r7604, %r7598;
	xor.b32  	%r7606, %r7604, %r7599;
	cvt.u64.u32 	%rd3462, %r7605;
	shl.b64 	%rd3463, %rd3462, 32;
	cvt.u64.u32 	%rd3464, %r7606;
	or.b64  	%rd3465, %rd3463, %rd3464;
	cvt.rn.f64.s64 	%fd353, %rd3465;
	mul.f64 	%fd354, %fd353, 0d3BF921FB54442D19;
	cvt.rn.f32.f64 	%f4142, %fd354;
	neg.f32 	%f4143, %f4142;
	setp.lt.s32 	%p1415, %r7603, 0;
	selp.f32 	%f6346, %f4143, %f4142, %p1415;
$L__BB0_1418:
	add.s32 	%r7608, %r10782, 1;
	mul.rn.f32 	%f4145, %f6346, %f6346;
	and.b32  	%r7609, %r10782, 1;
	setp.eq.b32 	%p1417, %r7609, 1;
	selp.f32 	%f4146, %f6346, 0f3F800000, %p1417;
	fma.rn.f32 	%f4147, %f4145, %f4146, 0f00000000;
	fma.rn.f32 	%f4148, %f4145, 0f37CBAC00, 0fBAB607ED;
	selp.f32 	%f4149, 0fB94D4153, %f4148, %p1417;
	selp.f32 	%f4150, 0f3C0885E4, 0f3D2AAABB, %p1417;
	fma.rn.f32 	%f4151, %f4149, %f4145, %f4150;
	selp.f32 	%f4152, 0fBE2AAAA8, 0fBEFFFFFF, %p1417;
	fma.rn.f32 	%f4153, %f4151, %f4145, %f4152;
	fma.rn.f32 	%f4154, %f4153, %f4147, %f4146;
	and.b32  	%r7610, %r7608, 2;
	setp.eq.s32 	%p1418, %r7610, 0;
	mov.f32 	%f4155, 0f00000000;
	sub.f32 	%f4156, %f4155, %f4154;
	selp.f32 	%f4157, %f4154, %f4156, %p1418;
	mul.f32 	%f4158, %f722, 0f40800000;
	mul.f32 	%f726, %f4158, %f4157;
	mov.u32 	%r10786, %r11226;
	mov.f32 	%f6347, %f6457;
	@%p768 bra 	$L__BB0_1426;
	setp.neu.f32 	%p1419, %f20, 0f7F800000;
	@%p1419 bra 	$L__BB0_1421;
	mov.f32 	%f4161, 0f00000000;
	mul.rn.f32 	%f6347, %f18, %f4161;
	mov.b32 	%r10786, 0;
	bra.uni 	$L__BB0_1426;
$L__BB0_1421:
	mov.b32 	%r2185, %f18;
	mov.b64 	%rd4899, 0;
	mov.b32 	%r10783, 0;
	mov.u64 	%rd4897, __cudart_i2opi_f;
	shl.b32 	%r7613, %r2185, 8;
	or.b32  	%r7614, %r7613, -2147483648;
	mov.u64 	%rd4898, %rd1;
$L__BB0_1422:
	.pragma "nounroll";
	ld.global.nc.u32 	%r7612, [%rd4897];
	mad.wide.u32 	%rd3468, %r7612, %r7614, %rd4899;
	shr.u64 	%rd4899, %rd3468, 32;
	st.local.u32 	[%rd4898], %rd3468;
	add.s32 	%r10783, %r10783, 1;
	add.s64 	%rd4898, %rd4898, 4;
	add.s64 	%rd4897, %rd4897, 4;
	setp.ne.s32 	%p1420, %r10783, 6;
	@%p1420 bra 	$L__BB0_1422;
	shr.u32 	%r7615, %r2185, 23;
	st.local.u32 	[%rd1+24], %rd4899;
	and.b32  	%r2188, %r7615, 31;
	and.b32  	%r7616, %r7615, 224;
	add.s32 	%r7617, %r7616, -128;
	shr.u32 	%r7618, %r7617, 5;
	mul.wide.u32 	%rd3469, %r7618, 4;
	sub.s64 	%rd1250, %rd1, %rd3469;
	ld.local.u32 	%r10784, [%rd1250+24];
	ld.local.u32 	%r10785, [%rd1250+20];
	setp.eq.s32 	%p1421, %r2188, 0;
	@%p1421 bra 	$L__BB0_1425;
	shf.l.wrap.b32 	%r10784, %r10785, %r10784, %r2188;
	ld.local.u32 	%r7619, [%rd1250+16];
	shf.l.wrap.b32 	%r10785, %r7619, %r10785, %r2188;
$L__BB0_1425:
	shr.u32 	%r7620, %r10784, 30;
	shf.l.wrap.b32 	%r7621, %r10785, %r10784, 2;
	shl.b32 	%r7622, %r10785, 2;
	shr.u32 	%r7623, %r7621, 31;
	add.s32 	%r7624, %r7623, %r7620;
	neg.s32 	%r7625, %r7624;
	setp.lt.s32 	%p1422, %r2185, 0;
	selp.b32 	%r10786, %r7625, %r7624, %p1422;
	xor.b32  	%r7626, %r7621, %r2185;
	shr.s32 	%r7627, %r7621, 31;
	xor.b32  	%r7628, %r7627, %r7621;
	xor.b32  	%r7629, %r7627, %r7622;
	cvt.u64.u32 	%rd3470, %r7628;
	shl.b64 	%rd3471, %rd3470, 32;
	cvt.u64.u32 	%rd3472, %r7629;
	or.b64  	%rd3473, %rd3471, %rd3472;
	cvt.rn.f64.s64 	%fd355, %rd3473;
	mul.f64 	%fd356, %fd355, 0d3BF921FB54442D19;
	cvt.rn.f32.f64 	%f4159, %fd356;
	neg.f32 	%f4160, %f4159;
	setp.lt.s32 	%p1423, %r7626, 0;
	selp.f32 	%f6347, %f4160, %f4159, %p1423;
$L__BB0_1426:
	add.s32 	%r7631, %r10786, 1;
	mul.rn.f32 	%f4162, %f6347, %f6347;
	and.b32  	%r7632, %r10786, 1;
	setp.eq.b32 	%p1425, %r7632, 1;
	selp.f32 	%f4163, %f6347, 0f3F800000, %p1425;
	fma.rn.f32 	%f4164, %f4162, %f4163, 0f00000000;
	fma.rn.f32 	%f4165, %f4162, 0f37CBAC00, 0fBAB607ED;
	selp.f32 	%f4166, 0fB94D4153, %f4165, %p1425;
	selp.f32 	%f4167, 0f3C0885E4, 0f3D2AAABB, %p1425;
	fma.rn.f32 	%f4168, %f4166, %f4162, %f4167;
	selp.f32 	%f4169, 0fBE2AAAA8, 0fBEFFFFFF, %p1425;
	fma.rn.f32 	%f4170, %f4168, %f4162, %f4169;
	fma.rn.f32 	%f4171, %f4170, %f4164, %f4163;
	and.b32  	%r7633, %r7631, 2;
	setp.eq.s32 	%p1426, %r7633, 0;
	mov.f32 	%f4172, 0f00000000;
	sub.f32 	%f4173, %f4172, %f4171;
	selp.f32 	%f4174, %f4171, %f4173, %p1426;
	fma.rn.f32 	%f730, %f726, %f4174, %f718;
	mov.u32 	%r10790, %r11218;
	mov.f32 	%f6348, %f6455;
	@%p760 bra 	$L__BB0_1434;
	setp.neu.f32 	%p1427, %f6, 0f7F800000;
	@%p1427 bra 	$L__BB0_1429;
	mov.f32 	%f4177, 0f00000000;
	mul.rn.f32 	%f6348, %f4, %f4177;
	mov.b32 	%r10790, 0;
	bra.uni 	$L__BB0_1434;
$L__BB0_1429:
	mov.b32 	%r2197, %f4;
	mov.b64 	%rd4902, 0;
	mov.b32 	%r10787, 0;
	mov.u64 	%rd4900, __cudart_i2opi_f;
	shl.b32 	%r7636, %r2197, 8;
	or.b32  	%r7637, %r7636, -2147483648;
	mov.u64 	%rd4901, %rd1;
$L__BB0_1430:
	.pragma "nounroll";
	ld.global.nc.u32 	%r7635, [%rd4900];
	mad.wide.u32 	%rd3476, %r7635, %r7637, %rd4902;
	shr.u64 	%rd4902, %rd3476, 32;
	st.local.u32 	[%rd4901], %rd3476;
	add.s32 	%r10787, %r10787, 1;
	add.s64 	%rd4901, %rd4901, 4;
	add.s64 	%rd4900, %rd4900, 4;
	setp.ne.s32 	%p1428, %r10787, 6;
	@%p1428 bra 	$L__BB0_1430;
	shr.u32 	%r7638, %r2197, 23;
	st.local.u32 	[%rd1+24], %rd4902;
	and.b32  	%r2200, %r7638, 31;
	and.b32  	%r7639, %r7638, 224;
	add.s32 	%r7640, %r7639, -128;
	shr.u32 	%r7641, %r7640, 5;
	mul.wide.u32 	%rd3477, %r7641, 4;
	sub.s64 	%rd1257, %rd1, %rd3477;
	ld.local.u32 	%r10788, [%rd1257+24];
	ld.local.u32 	%r10789, [%rd1257+20];
	setp.eq.s32 	%p1429, %r2200, 0;
	@%p1429 bra 	$L__BB0_1433;
	shf.l.wrap.b32 	%r10788, %r10789, %r10788, %r2200;
	ld.local.u32 	%r7642, [%rd1257+16];
	shf.l.wrap.b32 	%r10789, %r7642, %r10789, %r2200;
$L__BB0_1433:
	shr.u32 	%r7643, %r10788, 30;
	shf.l.wrap.b32 	%r7644, %r10789, %r10788, 2;
	shl.b32 	%r7645, %r10789, 2;
	shr.u32 	%r7646, %r7644, 31;
	add.s32 	%r7647, %r7646, %r7643;
	neg.s32 	%r7648, %r7647;
	setp.lt.s32 	%p1430, %r2197, 0;
	selp.b32 	%r10790, %r7648, %r7647, %p1430;
	xor.b32  	%r7649, %r7644, %r2197;
	shr.s32 	%r7650, %r7644, 31;
	xor.b32  	%r7651, %r7650, %r7644;
	xor.b32  	%r7652, %r7650, %r7645;
	cvt.u64.u32 	%rd3478, %r7651;
	shl.b64 	%rd3479, %rd3478, 32;
	cvt.u64.u32 	%rd3480, %r7652;
	or.b64  	%rd3481, %rd3479, %rd3480;
	cvt.rn.f64.s64 	%fd357, %rd3481;
	mul.f64 	%fd358, %fd357, 0d3BF921FB54442D19;
	cvt.rn.f32.f64 	%f4175, %fd358;
	neg.f32 	%f4176, %f4175;
	setp.lt.s32 	%p1431, %r7649, 0;
	selp.f32 	%f6348, %f4176, %f4175, %p1431;
$L__BB0_1434:
	add.s32 	%r7654, %r10790, 1;
	mul.rn.f32 	%f4178, %f6348, %f6348;
	and.b32  	%r7655, %r10790, 1;
	setp.eq.b32 	%p1433, %r7655, 1;
	selp.f32 	%f4179, %f6348, 0f3F800000, %p1433;
	fma.rn.f32 	%f4180, %f4178, %f4179, 0f00000000;
	fma.rn.f32 	%f4181, %f4178, 0f37CBAC00, 0fBAB607ED;
	selp.f32 	%f4182, 0fB94D4153, %f4181, %p1433;
	selp.f32 	%f4183, 0f3C0885E4, 0f3D2AAABB, %p1433;
	fma.rn.f32 	%f4184, %f4182, %f4178, %f4183;
	selp.f32 	%f4185, 0fBE2AAAA8, 0fBEFFFFFF, %p1433;
	fma.rn.f32 	%f4186, %f4184, %f4178, %f4185;
	fma.rn.f32 	%f4187, %f4186, %f4180, %f4179;
	and.b32  	%r7656, %r7654, 2;
	setp.eq.s32 	%p1434, %r7656, 0;
	mov.f32 	%f4188, 0f00000000;
	sub.f32 	%f4189, %f4188, %f4187;
	selp.f32 	%f734, %f4187, %f4189, %p1434;
	mov.u32 	%r10794, %r11226;
	mov.f32 	%f6349, %f6457;
	@%p768 bra 	$L__BB0_1442;
	setp.neu.f32 	%p1435, %f20, 0f7F800000;
	@%p1435 bra 	$L__BB0_1437;
	mov.f32 	%f4192, 0f00000000;
	mul.rn.f32 	%f6349, %f18, %f4192;
	mov.b32 	%r10794, 0;
	bra.uni 	$L__BB0_1442;
$L__BB0_1437:
	mov.b32 	%r2209, %f18;
	mov.b64 	%rd4905, 0;
	mov.b32 	%r10791, 0;
	mov.u64 	%rd4903, __cudart_i2opi_f;
	shl.b32 	%r7659, %r2209, 8;
	or.b32  	%r7660, %r7659, -2147483648;
	mov.u64 	%rd4904, %rd1;
$L__BB0_1438:
	.pragma "nounroll";
	ld.global.nc.u32 	%r7658, [%rd4903];
	mad.wide.u32 	%rd3484, %r7658, %r7660, %rd4905;
	shr.u64 	%rd4905, %rd3484, 32;
	st.local.u32 	[%rd4904], %rd3484;
	add.s32 	%r10791, %r10791, 1;
	add.s64 	%rd4904, %rd4904, 4;
	add.s64 	%rd4903, %rd4903, 4;
	setp.ne.s32 	%p1436, %r10791, 6;
	@%p1436 bra 	$L__BB0_1438;
	shr.u32 	%r7661, %r2209, 23;
	st.local.u32 	[%rd1+24], %rd4905;
	and.b32  	%r2212, %r7661, 31;
	and.b32  	%r7662, %r7661, 224;
	add.s32 	%r7663, %r7662, -128;
	shr.u32 	%r7664, %r7663, 5;
	mul.wide.u32 	%rd3485, %r7664, 4;
	sub.s64 	%rd1264, %rd1, %rd3485;
	ld.local.u32 	%r10792, [%rd1264+24];
	ld.local.u32 	%r10793, [%rd1264+20];
	setp.eq.s32 	%p1437, %r2212, 0;
	@%p1437 bra 	$L__BB0_1441;
	shf.l.wrap.b32 	%r10792, %r10793, %r10792, %r2212;
	ld.local.u32 	%r7665, [%rd1264+16];
	shf.l.wrap.b32 	%r10793, %r7665, %r10793, %r2212;
$L__BB0_1441:
	shr.u32 	%r7666, %r10792, 30;
	shf.l.wrap.b32 	%r7667, %r10793, %r10792, 2;
	shl.b32 	%r7668, %r10793, 2;
	shr.u32 	%r7669, %r7667, 31;
	add.s32 	%r7670, %r7669, %r7666;
	neg.s32 	%r7671, %r7670;
	setp.lt.s32 	%p1438, %r2209, 0;
	selp.b32 	%r10794, %r7671, %r7670, %p1438;
	xor.b32  	%r7672, %r7667, %r2209;
	shr.s32 	%r7673, %r7667, 31;
	xor.b32  	%r7674, %r7673, %r7667;
	xor.b32  	%r7675, %r7673, %r7668;
	cvt.u64.u32 	%rd3486, %r7674;
	shl.b64 	%rd3487, %rd3486, 32;
	cvt.u64.u32 	%rd3488, %r7675;
	or.b64  	%rd3489, %rd3487, %rd3488;
	cvt.rn.f64.s64 	%fd359, %rd3489;
	mul.f64 	%fd360, %fd359, 0d3BF921FB54442D19;
	cvt.rn.f32.f64 	%f4190, %fd360;
	neg.f32 	%f4191, %f4190;
	setp.lt.s32 	%p1439, %r7672, 0;
	selp.f32 	%f6349, %f4191, %f4190, %p1439;
$L__BB0_1442:
	add.s32 	%r7677, %r10794, 1;
	mul.rn.f32 	%f4193, %f6349, %f6349;
	and.b32  	%r7678, %r10794, 1;
	setp.eq.b32 	%p1441, %r7678, 1;
	selp.f32 	%f4194, %f6349, 0f3F800000, %p1441;
	fma.rn.f32 	%f4195, %f4193, %f4194, 0f00000000;
	fma.rn.f32 	%f4196, %f4193, 0f37CBAC00, 0fBAB607ED;
	selp.f32 	%f4197, 0fB94D4153, %f4196, %p1441;
	selp.f32 	%f4198, 0f3C0885E4, 0f3D2AAABB, %p1441;
	fma.rn.f32 	%f4199, %f4197, %f4193, %f4198;
	selp.f32 	%f4200, 0fBE2AAAA8, 0fBEFFFFFF, %p1441;
	fma.rn.f32 	%f4201, %f4199, %f4193, %f4200;
	fma.rn.f32 	%f4202, %f4201, %f4195, %f4194;
	and.b32  	%r7679, %r7677, 2;
	setp.eq.s32 	%p1442, %r7679, 0;
	mov.f32 	%f4203, 0f00000000;
	sub.f32 	%f4204, %f4203, %f4202;
	selp.f32 	%f4205, %f4202, %f4204, %p1442;
	mul.f32 	%f4206, %f734, 0f41900000;
	mul.f32 	%f738, %f4206, %f4205;
	mov.u32 	%r10798, %r11230;
	mov.f32 	%f6350, %f6458;
	@%p776 bra 	$L__BB0_1450;
	setp.neu.f32 	%p1443, %f27, 0f7F800000;
	@%p1443 bra 	$L__BB0_1445;
	mov.f32 	%f4209, 0f00000000;
	mul.rn.f32 	%f6350, %f25, %f4209;
	mov.b32 	%r10798, 0;
	bra.uni 	$L__BB0_1450;
$L__BB0_1445:
	mov.b32 	%r2221, %f25;
	mov.b64 	%rd4908, 0;
	mov.b32 	%r10795, 0;
	mov.u64 	%rd4906, __cudart_i2opi_f;
	shl.b32 	%r7682, %r2221, 8;
	or.b32  	%r7683, %r7682, -2147483648;
	mov.u64 	%rd4907, %rd1;
$L__BB0_1446:
	.pragma "nounroll";
	ld.global.nc.u32 	%r7681, [%rd4906];
	mad.wide.u32 	%rd3492, %r7681, %r7683, %rd4908;
	shr.u64 	%rd4908, %rd3492, 32;
	st.local.u32 	[%rd4907], %rd3492;
	add.s32 	%r10795, %r10795, 1;
	add.s64 	%rd4907, %rd4907, 4;
	add.s64 	%rd4906, %rd4906, 4;
	setp.ne.s32 	%p1444, %r10795, 6;
	@%p1444 bra 	$L__BB0_1446;
	shr.u32 	%r7684, %r2221, 23;
	st.local.u32 	[%rd1+24], %rd4908;
	and.b32  	%r2224, %r7684, 31;
	and.b32  	%r7685, %r7684, 224;
	add.s32 	%r7686, %r7685, -128;
	shr.u32 	%r7687, %r7686, 5;
	mul.wide.u32 	%rd3493, %r7687, 4;
	sub.s64 	%rd1271, %rd1, %rd3493;
	ld.local.u32 	%r10796, [%rd1271+24];
	ld.local.u32 	%r10797, [%rd1271+20];
	setp.eq.s32 	%p1445, %r2224, 0;
	@%p1445 bra 	$L__BB0_1449;
	shf.l.wrap.b32 	%r10796, %r10797, %r10796, %r2224;
	ld.local.u32 	%r7688, [%rd1271+16];
	shf.l.wrap.b32 	%r10797, %r7688, %r10797, %r2224;
$L__BB0_1449:
	shr.u32 	%r7689, %r10796, 30;
	shf.l.wrap.b32 	%r7690, %r10797, %r10796, 2;
	shl.b32 	%r7691, %r10797, 2;
	shr.u32 	%r7692, %r7690, 31;
	add.s32 	%r7693, %r7692, %r7689;
	neg.s32 	%r7694, %r7693;
	setp.lt.s32 	%p1446, %r2221, 0;
	selp.b32 	%r10798, %r7694, %r7693, %p1446;
	xor.b32  	%r7695, %r7690, %r2221;
	shr.s32 	%r7696, %r7690, 31;
	xor.b32  	%r7697, %r7696, %r7690;
	xor.b32  	%r7698, %r7696, %r7691;
	cvt.u64.u32 	%rd3494, %r7697;
	shl.b64 	%rd3495, %rd3494, 32;
	cvt.u64.u32 	%rd3496, %r7698;
	or.b64  	%rd3497, %rd3495, %rd3496;
	cvt.rn.f64.s64 	%fd361, %rd3497;
	mul.f64 	%fd362, %fd361, 0d3BF921FB54442D19;
	cvt.rn.f32.f64 	%f4207, %fd362;
	neg.f32 	%f4208, %f4207;
	setp.lt.s32 	%p1447, %r7695, 0;
	selp.f32 	%f6350, %f4208, %f4207, %p1447;
$L__BB0_1450:
	add.s32 	%r7700, %r10798, 1;
	mul.rn.f32 	%f4210, %f6350, %f6350;
	and.b32  	%r7701, %r10798, 1;
	setp.eq.b32 	%p1449, %r7701, 1;
	selp.f32 	%f4211, %f6350, 0f3F800000, %p1449;
	fma.rn.f32 	%f4212, %f4210, %f4211, 0f00000000;
	fma.rn.f32 	%f4213, %f4210, 0f37CBAC00, 0fBAB607ED;
	selp.f32 	%f4214, 0fB94D4153, %f4213, %p1449;
	selp.f32 	%f4215, 0f3C0885E4, 0f3D2AAABB, %p1449;
	fma.rn.f32 	%f4216, %f4214, %f4210, %f4215;
	selp.f32 	%f4217, 0fBE2AAAA8, 0fBEFFFFFF, %p1449;
	fma.rn.f32 	%f4218, %f4216, %f4210, %f4217;
	fma.rn.f32 	%f4219, %f4218, %f4212, %f4211;
	and.b32  	%r7702, %r7700, 2;
	setp.eq.s32 	%p1450, %r7702, 0;
	mov.f32 	%f4220, 0f00000000;
	sub.f32 	%f4221, %f4220, %f4219;
	selp.f32 	%f4222, %f4219, %f4221, %p1450;
	fma.rn.f32 	%f742, %f738, %f4222, %f730;
	mov.u32 	%r10802, %r11218;
	mov.f32 	%f6351, %f6455;
	@%p760 bra 	$L__BB0_1458;
	setp.neu.f32 	%p1451, %f6, 0f7F800000;
	@%p1451 bra 	$L__BB0_1453;
	mov.f32 	%f4225, 0f00000000;
	mul.rn.f32 	%f6351, %f4, %f4225;
	mov.b32 	%r10802, 0;
	bra.uni 	$L__BB0_1458;
$L__BB0_1453:
	mov.b32 	%r2233, %f4;
	mov.b64 	%rd4911, 0;
	mov.b32 	%r10799, 0;
	mov.u64 	%rd4909, __cudart_i2opi_f;
	shl.b32 	%r7705, %r2233, 8;
	or.b32  	%r7706, %r7705, -2147483648;
	mov.u64 	%rd4910, %rd1;
$L__BB0_1454:
	.pragma "nounroll";
	ld.global.nc.u32 	%r7704, [%rd4909];
	mad.wide.u32 	%rd3500, %r7704, %r7706, %rd4911;
	shr.u64 	%rd4911, %rd3500, 32;
	st.local.u32 	[%rd4910], %rd3500;
	add.s32 	%r10799, %r10799, 1;
	add.s64 	%rd4910, %rd4910, 4;
	add.s64 	%rd4909, %rd4909, 4;
	setp.ne.s32 	%p1452, %r10799, 6;
	@%p1452 bra 	$L__BB0_1454;
	shr.u32 	%r7707, %r2233, 23;
	st.local.u32 	[%rd1+24], %rd4911;
	and.b32  	%r2236, %r7707, 31;
	and.b32  	%r7708, %r7707, 224;
	add.s32 	%r7709, %r7708, -128;
	shr.u32 	%r7710, %r7709, 5;
	mul.wide.u32 	%rd3501, %r7710, 4;
	sub.s64 	%rd1278, %rd1, %rd3501;
	ld.local.u32 	%r10800, [%rd1278+24];
	ld.local.u32 	%r10801, [%rd1278+20];
	setp.eq.s32 	%p1453, %r2236, 0;
	@%p1453 bra 	$L__BB0_1457;
	shf.l.wrap.b32 	%r10800, %r10801, %r10800, %r2236;
	ld.local.u32 	%r7711, [%rd1278+16];
	shf.l.wrap.b32 	%r10801, %r7711, %r10801, %r2236;
$L__BB0_1457:
	shr.u32 	%r7712, %r10800, 30;
	shf.l.wrap.b32 	%r7713, %r10801, %r10800, 2;
	shl.b32 	%r7714, %r10801, 2;
	shr.u32 	%r7715, %r7713, 31;
	add.s32 	%r7716, %r7715, %r7712;
	neg.s32 	%r7717, %r7716;
	setp.lt.s32 	%p1454, %r2233, 0;
	selp.b32 	%r10802, %r7717, %r7716, %p1454;
	xor.b32  	%r7718, %r7713, %r2233;
	shr.s32 	%r7719, %r7713, 31;
	xor.b32  	%r7720, %r7719, %r7713;
	xor.b32  	%r7721, %r7719, %r7714;
	cvt.u64.u32 	%rd3502, %r7720;
	shl.b64 	%rd3503, %rd3502, 32;
	cvt.u64.u32 	%rd3504, %r7721;
	or.b64  	%rd3505, %rd3503, %rd3504;
	cvt.rn.f64.s64 	%fd363, %rd3505;
	mul.f64 	%fd364, %fd363, 0d3BF921FB54442D19;
	cvt.rn.f32.f64 	%f4223, %fd364;
	neg.f32 	%f4224, %f4223;
	setp.lt.s32 	%p1455, %r7718, 0;
	selp.f32 	%f6351, %f4224, %f4223, %p1455;
$L__BB0_1458:
	add.s32 	%r7723, %r10802, 1;
	mul.rn.f32 	%f4226, %f6351, %f6351;
	and.b32  	%r7724, %r10802, 1;
	setp.eq.b32 	%p1457, %r7724, 1;
	selp.f32 	%f4227, %f6351, 0f3F800000, %p1457;
	fma.rn.f32 	%f4228, %f4226, %f4227, 0f00000000;
	fma.rn.f32 	%f4229, %f4226, 0f37CBAC00, 0fBAB607ED;
	selp.f32 	%f4230, 0fB94D4153, %f4229, %p1457;
	selp.f32 	%f4231, 0f3C0885E4, 0f3D2AAABB, %p1457;
	fma.rn.f32 	%f4232, %f4230, %f4226, %f4231;
	selp.f32 	%f4233, 0fBE2AAAA8, 0fBEFFFFFF, %p1457;
	fma.rn.f32 	%f4234, %f4232, %f4226, %f4233;
	fma.rn.f32 	%f4235, %f4234, %f4228, %f4227;
	and.b32  	%r7725, %r7723, 2;
	setp.eq.s32 	%p1458, %r7725, 0;
	mov.f32 	%f4236, 0f00000000;
	sub.f32 	%f4237, %f4236, %f4235;
	selp.f32 	%f746, %f4235, %f4237, %p1458;
	mov.u32 	%r10806, %r11226;
	mov.f32 	%f6352, %f6457;
	@%p768 bra 	$L__BB0_1466;
	setp.neu.f32 	%p1459, %f20, 0f7F800000;
	@%p1459 bra 	$L__BB0_1461;
	mov.f32 	%f4240, 0f00000000;
	mul.rn.f32 	%f6352, %f18, %f4240;
	mov.b32 	%r10806, 0;
	bra.uni 	$L__BB0_1466;
$L__BB0_1461:
	mov.b32 	%r2245, %f18;
	mov.b64 	%rd4914, 0;
	mov.b32 	%r10803, 0;
	mov.u64 	%rd4912, __cudart_i2opi_f;
	shl.b32 	%r7728, %r2245, 8;
	or.b32  	%r7729, %r7728, -2147483648;
	mov.u64 	%rd4913, %rd1;
$L__BB0_1462:
	.pragma "nounroll";
	ld.global.nc.u32 	%r7727, [%rd4912];
	mad.wide.u32 	%rd3508, %r7727, %r7729, %rd4914;
	shr.u64 	%rd4914, %rd3508, 32;
	st.local.u32 	[%rd4913], %rd3508;
	add.s32 	%r10803, %r10803, 1;
	add.s64 	%rd4913, %rd4913, 4;
	add.s64 	%rd4912, %rd4912, 4;
	setp.ne.s32 	%p1460, %r10803, 6;
	@%p1460 bra 	$L__BB0_1462;
	shr.u32 	%r7730, %r2245, 23;
	st.local.u32 	[%rd1+24], %rd4914;
	and.b32  	%r2248, %r7730, 31;
	and.b32  	%r7731, %r7730, 224;
	add.s32 	%r7732, %r7731, -128;
	shr.u32 	%r7733, %r7732, 5;
	mul.wide.u32 	%rd3509, %r7733, 4;
	sub.s64 	%rd1285, %rd1, %rd3509;
	ld.local.u32 	%r10804, [%rd1285+24];
	ld.local.u32 	%r10805, [%rd1285+20];
	setp.eq.s32 	%p1461, %r2248, 0;
	@%p1461 bra 	$L__BB0_1465;
	shf.l.wrap.b32 	%r10804, %r10805, %r10804, %r2248;
	ld.local.u32 	%r7734, [%rd1285+16];
	shf.l.wrap.b32 	%r10805, %r7734, %r10805, %r2248;
$L__BB0_1465:
	shr.u32 	%r7735, %r10804, 30;
	shf.l.wrap.b32 	%r7736, %r10805, %r10804, 2;
	shl.b32 	%r7737, %r10805, 2;
	shr.u32 	%r7738, %r7736, 31;
	add.s32 	%r7739, %r7738, %r7735;
	neg.s32 	%r7740, %r7739;
	setp.lt.s32 	%p1462, %r2245, 0;
	selp.b32 	%r10806, %r7740, %r7739, %p1462;
	xor.b32  	%r7741, %r7736, %r2245;
	shr.s32 	%r7742, %r7736, 31;
	xor.b32  	%r7743, %r7742, %r7736;
	xor.b32  	%r7744, %r7742, %r7737;
	cvt.u64.u32 	%rd3510, %r7743;
	shl.b64 	%rd3511, %rd3510, 32;
	cvt.u64.u32 	%rd3512, %r7744;
	or.b64  	%rd3513, %rd3511, %rd3512;
	cvt.rn.f64.s64 	%fd365, %rd3513;
	mul.f64 	%fd366, %fd365, 0d3BF921FB54442D19;
	cvt.rn.f32.f64 	%f4238, %fd366;
	neg.f32 	%f4239, %f4238;
	setp.lt.s32 	%p1463, %r7741, 0;
	selp.f32 	%f6352, %f4239, %f4238, %p1463;
$L__BB0_1466:
	add.s32 	%r7746, %r10806, 1;
	mul.rn.f32 	%f4241, %f6352, %f6352;
	and.b32  	%r7747, %r10806, 1;
	setp.eq.b32 	%p1465, %r7747, 1;
	selp.f32 	%f4242, %f6352, 0f3F800000, %p1465;
	fma.rn.f32 	%f4243, %f4241, %f4242, 0f00000000;
	fma.rn.f32 	%f4244, %f4241, 0f37CBAC00, 0fBAB607ED;
	selp.f32 	%f4245, 0fB94D4153, %f4244, %p1465;
	selp.f32 	%f4246, 0f3C0885E4, 0f3D2AAABB, %p1465;
	fma.rn.f32 	%f4247, %f4245, %f4241, %f4246;
	selp.f32 	%f4248, 0fBE2AAAA8, 0fBEFFFFFF, %p1465;
	fma.rn.f32 	%f4249, %f4247, %f4241, %f4248;
	fma.rn.f32 	%f4250, %f4249, %f4243, %f4242;
	and.b32  	%r7748, %r7746, 2;
	setp.eq.s32 	%p1466, %r7748, 0;
	mov.f32 	%f4251, 0f00000000;
	sub.f32 	%f4252, %f4251, %f4250;
	selp.f32 	%f4253, %f4250, %f4252, %p1466;
	mul.f32 	%f4254, %f746, 0fC0800000;
	fma.rn.f32 	%f750, %f4254, %f4253, %f742;
	mov.u32 	%r10810, %r11218;
	mov.f32 	%f6353, %f6455;
	@%p760 bra 	$L__BB0_1474;
	setp.neu.f32 	%p1467, %f6, 0f7F800000;
	@%p1467 bra 	$L__BB0_1469;
	mov.f32 	%f4257, 0f00000000;
	mul.rn.f32 	%f6353, %f4, %f4257;
	mov.b32 	%r10810, 0;
	bra.uni 	$L__BB0_1474;
$L__BB0_1469:
	mov.b32 	%r2257, %f4;
	mov.b64 	%rd4917, 0;
	mov.b32 	%r10807, 0;
	mov.u64 	%rd4915, __cudart_i2opi_f;
	shl.b32 	%r7751, %r2257, 8;
	or.b32  	%r7752, %r7751, -2147483648;
	mov.u64 	%rd4916, %rd1;
$L__BB0_1470:
	.pragma "nounroll";
	ld.global.nc.u32 	%r7750, [%rd4915];
	mad.wide.u32 	%rd3516, %r7750, %r7752, %rd4917;
	shr.u64 	%rd4917, %rd3516, 32;
	st.local.u32 	[%rd4916], %rd3516;
	add.s32 	%r10807, %r10807, 1;
	add.s64 	%rd4916, %rd4916, 4;
	add.s64 	%rd4915, %rd4915, 4;
	setp.ne.s32 	%p1468, %r10807, 6;
	@%p1468 bra 	$L__BB0_1470;
	shr.u32 	%r7753, %r2257, 23;
	st.local.u32 	[%rd1+24], %rd4917;
	and.b32  	%r2260, %r7753, 31;
	and.b32  	%r7754, %r7753, 224;
	add.s32 	%r7755, %r7754, -128;
	shr.u32 	%r7756, %r7755, 5;
	mul.wide.u32 	%rd3517, %r7756, 4;
	sub.s64 	%rd1292, %rd1, %rd3517;
	ld.local.u32 	%r10808, [%rd1292+24];
	ld.local.u32 	%r10809, [%rd1292+20];
	setp.eq.s32 	%p1469, %r2260, 0;
	@%p1469 bra 	$L__BB0_1473;
	shf.l.wrap.b32 	%r10808, %r10809, %r10808, %r2260;
	ld.local.u32 	%r7757, [%rd1292+16];
	shf.l.wrap.b32 	%r10809, %r7757, %r10809, %r2260;
$L__BB0_1473:
	shr.u32 	%r7758, %r10808, 30;
	shf.l.wrap.b32 	%r7759, %r10809, %r10808, 2;
	shl.b32 	%r7760, %r10809, 2;
	shr.u32 	%r7761, %r7759, 31;
	add.s32 	%r7762, %r7761, %r7758;
	neg.s32 	%r7763, %r7762;
	setp.lt.s32 	%p1470, %r2257, 0;
	selp.b32 	%r10810, %r7763, %r7762, %p1470;
	xor.b32  	%r7764, %r7759, %r2257;
	shr.s32 	%r7765, %r7759, 31;
	xor.b32  	%r7766, %r7765, %r7759;
	xor.b32  	%r7767, %r7765, %r7760;
	cvt.u64.u32 	%rd3518, %r7766;
	shl.b64 	%rd3519, %rd3518, 32;
	cvt.u64.u32 	%rd3520, %r7767;
	or.b64  	%rd3521, %rd3519, %rd3520;
	cvt.rn.f64.s64 	%fd367, %rd3521;
	mul.f64 	%fd368, %fd367, 0d3BF921FB54442D19;
	cvt.rn.f32.f64 	%f4255, %fd368;
	neg.f32 	%f4256, %f4255;
	setp.lt.s32 	%p1471, %r7764, 0;
	selp.f32 	%f6353, %f4256, %f4255, %p1471;
$L__BB0_1474:
	add.s32 	%r7769, %r10810, 1;
	mul.rn.f32 	%f4258, %f6353, %f6353;
	and.b32  	%r7770, %r10810, 1;
	setp.eq.b32 	%p1473, %r7770, 1;
	selp.f32 	%f4259, %f6353, 0f3F800000, %p1473;
	fma.rn.f32 	%f4260, %f4258, %f4259, 0f00000000;
	fma.rn.f32 	%f4261, %f4258, 0f37CBAC00, 0fBAB607ED;
	selp.f32 	%f4262, 0fB94D4153, %f4261, %p1473;
	selp.f32 	%f4263, 0f3C0885E4, 0f3D2AAABB, %p1473;
	fma.rn.f32 	%f4264, %f4262, %f4258, %f4263;
	selp.f32 	%f4265, 0fBE2AAAA8, 0fBEFFFFFF, %p1473;
	fma.rn.f32 	%f4266, %f4264, %f4258, %f4265;
	fma.rn.f32 	%f4267, %f4266, %f4260, %f4259;
	and.b32  	%r7771, %r7769, 2;
	setp.eq.s32 	%p1474, %r7771, 0;
	mov.f32 	%f4268, 0f00000000;
	sub.f32 	%f4269, %f4268, %f4267;
	selp.f32 	%f754, %f4267, %f4269, %p1474;
	mov.u32 	%r10814, %r11230;
	mov.f32 	%f6354, %f6458;
	@%p776 bra 	$L__BB0_1482;
	setp.neu.f32 	%p1475, %f27, 0f7F800000;
	@%p1475 bra 	$L__BB0_1477;
	mov.f32 	%f4272, 0f00000000;
	mul.rn.f32 	%f6354, %f25, %f4272;
	mov.b32 	%r10814, 0;
	bra.uni 	$L__BB0_1482;
$L__BB0_1477:
	mov.b32 	%r2269, %f25;
	mov.b64 	%rd4920, 0;
	mov.b32 	%r10811, 0;
	mov.u64 	%rd4918, __cudart_i2opi_f;
	shl.b32 	%r7774, %r2269, 8;
	or.b32  	%r7775, %r7774, -2147483648;
	mov.u64 	%rd4919, %rd1;
$L__BB0_1478:
	.pragma "nounroll";
	ld.global.nc.u32 	%r7773, [%rd4918];
	mad.wide.u32 	%rd3524, %r7773, %r7775, %rd4920;
	shr.u64 	%rd4920, %rd3524, 32;
	st.local.u32 	[%rd4919], %rd3524;
	add.s32 	%r10811, %r10811, 1;
	add.s64 	%rd4919, %rd4919, 4;
	add.s64 	%rd4918, %rd4918, 4;
	setp.ne.s32 	%p1476, %r10811, 6;
	@%p1476 bra 	$L__BB0_1478;
	shr.u32 	%r7776, %r2269, 23;
	st.local.u32 	[%rd1+24], %rd4920;
	and.b32  	%r2272, %r7776, 31;
	and.b32  	%r7777, %r7776, 224;
	add.s32 	%r7778, %r7777, -128;
	shr.u32 	%r7779, %r7778, 5;
	mul.wide.u32 	%rd3525, %r7779, 4;
	sub.s64 	%rd1299, %rd1, %rd3525;
	ld.local.u32 	%r10812, [%rd1299+24];
	ld.local.u32 	%r10813, [%rd1299+20];
	setp.eq.s32 	%p1477, %r2272, 0;
	@%p1477 bra 	$L__BB0_1481;
	shf.l.wrap.b32 	%r10812, %r10813, %r10812, %r2272;
	ld.local.u32 	%r7780, [%rd1299+16];
	shf.l.wrap.b32 	%r10813, %r7780, %r10813, %r2272;
$L__BB0_1481:
	shr.u32 	%r7781, %r10812, 30;
	shf.l.wrap.b32 	%r7782, %r10813, %r10812, 2;
	shl.b32 	%r7783, %r10813, 2;
	shr.u32 	%r7784, %r7782, 31;
	add.s32 	%r7785, %r7784, %r7781;
	neg.s32 	%r7786, %r7785;
	setp.lt.s32 	%p1478, %r2269, 0;
	selp.b32 	%r10814, %r7786, %r7785, %p1478;
	xor.b32  	%r7787, %r7782, %r2269;
	shr.s32 	%r7788, %r7782, 31;
	xor.b32  	%r7789, %r7788, %r7782;
	xor.b32  	%r7790, %r7788, %r7783;
	cvt.u64.u32 	%rd3526, %r7789;
	shl.b64 	%rd3527, %rd3526, 32;
	cvt.u64.u32 	%rd3528, %r7790;
	or.b64  	%rd3529, %rd3527, %rd3528;
	cvt.rn.f64.s64 	%fd369, %rd3529;
	mul.f64 	%fd370, %fd369, 0d3BF921FB54442D19;
	cvt.rn.f32.f64 	%f4270, %fd370;
	neg.f32 	%f4271, %f4270;
	setp.lt.s32 	%p1479, %r7787, 0;
	selp.f32 	%f6354, %f4271, %f4270, %p1479;
$L__BB0_1482:
	abs.f32 	%f758, %f656;
	setp.ltu.f32 	%p1480, %f758, 0f47CE4780;
	add.s32 	%r7792, %r10814, 1;
	mul.rn.f32 	%f4273, %f6354, %f6354;
	and.b32  	%r7793, %r10814, 1;
	setp.eq.b32 	%p1481, %r7793, 1;
	selp.f32 	%f4274, %f6354, 0f3F800000, %p1481;
	fma.rn.f32 	%f4275, %f4273, %f4274, 0f00000000;
	fma.rn.f32 	%f4276, %f4273, 0f37CBAC00, 0fBAB607ED;
	selp.f32 	%f4277, 0fB94D4153, %f4276, %p1481;
	selp.f32 	%f4278, 0f3C0885E4, 0f3D2AAABB, %p1481;
	fma.rn.f32 	%f4279, %f4277, %f4273, %f4278;
	selp.f32 	%f4280, 0fBE2AAAA8, 0fBEFFFFFF, %p1481;
	fma.rn.f32 	%f4281, %f4279, %f4273, %f4280;
	fma.rn.f32 	%f4282, %f4281, %f4275, %f4274;
	and.b32  	%r7794, %r7792, 2;
	setp.eq.s32 	%p1482, %r7794, 0;
	mov.f32 	%f4283, 0f00000000;
	sub.f32 	%f4284, %f4283, %f4282;
	selp.f32 	%f4285, %f4282, %f4284, %p1482;
	mul.f32 	%f4286, %f754, 0f41F00000;
	mul.f32 	%f759, %f4286, %f4285;
	@%p1480 bra 	$L__BB0_1490;
	setp.neu.f32 	%p1483, %f758, 0f7F800000;
	@%p1483 bra 	$L__BB0_1485;
	mov.f32 	%f4289, 0f00000000;
	mul.rn.f32 	%f6355, %f656, %f4289;
	mov.b32 	%r10818, 0;
	bra.uni 	$L__BB0_1490;
$L__BB0_1485:
	mov.b32 	%r2281, %f656;
	mov.b64 	%rd4923, 0;
	mov.b32 	%r10815, 0;
	mov.u64 	%rd4921, __cudart_i2opi_f;
	shl.b32 	%r7797, %r2281, 8;
	or.b32  	%r7798, %r7797, -2147483648;
	mov.u64 	%rd4922, %rd1;
$L__BB0_1486:
	.pragma "nounroll";
	ld.global.nc.u32 	%r7796, [%rd4921];
	mad.wide.u32 	%rd3532, %r7796, %r7798, %rd4923;
	shr.u64 	%rd4923, %rd3532, 32;
	st.local.u32 	[%rd4922], %rd3532;
	add.s32 	%r10815, %r10815, 1;
	add.s64 	%rd4922, %rd4922, 4;
	add.s64 	%rd4921, %rd4921, 4;
	setp.ne.s32 	%p1484, %r10815, 6;
	@%p1484 bra 	$L__BB0_1486;
	shr.u32 	%r7799, %r2281, 23;
	st.local.u32 	[%rd1+24], %rd4923;
	and.b32  	%r2284, %r7799, 31;
	and.b32  	%r7800, %r7799, 224;
	add.s32 	%r7801, %r7800, -128;
	shr.u32 	%r7802, %r7801, 5;
	mul.wide.u32 	%rd3533, %r7802, 4;
	sub.s64 	%rd1306, %rd1, %rd3533;
	ld.local.u32 	%r10816, [%rd1306+24];
	ld.local.u32 	%r10817, [%rd1306+20];
	setp.eq.s32 	%p1485, %r2284, 0;
	@%p1485 bra 	$L__BB0_1489;
	shf.l.wrap.b32 	%r10816, %r10817, %r10816, %r2284;
	ld.local.u32 	%r7803, [%rd1306+16];
	shf.l.wrap.b32 	%r10817, %r7803, %r10817, %r2284;
$L__BB0_1489:
	shr.u32 	%r7804, %r10816, 30;
	shf.l.wrap.b32 	%r7805, %r10817, %r10816, 2;
	shl.b32 	%r7806, %r10817, 2;
	shr.u32 	%r7807, %r7805, 31;
	add.s32 	%r7808, %r7807, %r7804;
	neg.s32 	%r7809, %r7808;
	setp.lt.s32 	%p1486, %r2281, 0;
	selp.b32 	%r10818, %r7809, %r7808, %p1486;
	xor.b32  	%r7810, %r7805, %r2281;
	shr.s32 	%r7811, %r7805, 31;
	xor.b32  	%r7812, %r7811, %r7805;
	xor.b32  	%r7813, %r7811, %r7806;
	cvt.u64.u32 	%rd3534, %r7812;
	shl.b64 	%rd3535, %rd3534, 32;
	cvt.u64.u32 	%rd3536, %r7813;
	or.b64  	%rd3537, %rd3535, %rd3536;
	cvt.rn.f64.s64 	%fd371, %rd3537;
	mul.f64 	%fd372, %fd371, 0d3BF921FB54442D19;
	cvt.rn.f32.f64 	%f4287, %fd372;
	neg.f32 	%f4288, %f4287;
	setp.lt.s32 	%p1487, %r7810, 0;
	selp.f32 	%f6355, %f4288, %f4287, %p1487;
$L__BB0_1490:
	add.s32 	%r7815, %r10818, 1;
	mul.rn.f32 	%f4290, %f6355, %f6355;
	and.b32  	%r7816, %r10818, 1;
	setp.eq.b32 	%p1489, %r7816, 1;
	selp.f32 	%f4291, %f6355, 0f3F800000, %p1489;
	fma.rn.f32 	%f4292, %f4290, %f4291, 0f00000000;
	fma.rn.f32 	%f4293, %f4290, 0f37CBAC00, 0fBAB607ED;
	selp.f32 	%f4294, 0fB94D4153, %f4293, %p1489;
	selp.f32 	%f4295, 0f3C0885E4, 0f3D2AAABB, %p1489;
	fma.rn.f32 	%f4296, %f4294, %f4290, %f4295;
	selp.f32 	%f4297, 0fBE2AAAA8, 0fBEFFFFFF, %p1489;
	fma.rn.f32 	%f4298, %f4296, %f4290, %f4297;
	fma.rn.f32 	%f4299, %f4298, %f4292, %f4291;
	and.b32  	%r7817, %r7815, 2;
	setp.eq.s32 	%p1490, %r7817, 0;
	mov.f32 	%f4300, 0f00000000;
	sub.f32 	%f4301, %f4300, %f4299;
	selp.f32 	%f4302, %f4299, %f4301, %p1490;
	fma.rn.f32 	%f763, %f759, %f4302, %f750;
	mov.u32 	%r10822, %r11218;
	mov.f32 	%f6356, %f6455;
	@%p760 bra 	$L__BB0_1498;
	setp.neu.f32 	%p1491, %f6, 0f7F800000;
	@%p1491 bra 	$L__BB0_1493;
	mov.f32 	%f4305, 0f00000000;
	mul.rn.f32 	%f6356, %f4, %f4305;
	mov.b32 	%r10822, 0;
	bra.uni 	$L__BB0_1498;
$L__BB0_1493:
	mov.b32 	%r2293, %f4;
	mov.b64 	%rd4926, 0;
	mov.b32 	%r10819, 0;
	mov.u64 	%rd4924, __cudart_i2opi_f;
	shl.b32 	%r7820, %r2293, 8;
	or.b32  	%r7821, %r7820, -2147483648;
	mov.u64 	%rd4925, %rd1;
$L__BB0_1494:
	.pragma "nounroll";
	ld.global.nc.u32 	%r7819, [%rd4924];
	mad.wide.u32 	%rd3540, %r7819, %r7821, %rd4926;
	shr.u64 	%rd4926, %rd3540, 32;
	st.local.u32 	[%rd4925], %rd3540;
	add.s32 	%r10819, %r10819, 1;
	add.s64 	%rd4925, %rd4925, 4;
	add.s64 	%rd4924, %rd4924, 4;
	setp.ne.s32 	%p1492, %r10819, 6;
	@%p1492 bra 	$L__BB0_1494;
	shr.u32 	%r7822, %r2293, 23;
	st.local.u32 	[%rd1+24], %rd4926;
	and.b32  	%r2296, %r7822, 31;
	and.b32  	%r7823, %r7822, 224;
	add.s32 	%r7824, %r7823, -128;
	shr.u32 	%r7825, %r7824, 5;
	mul.wide.u32 	%rd3541, %r7825, 4;
	sub.s64 	%rd1313, %rd1, %rd3541;
	ld.local.u32 	%r10820, [%rd1313+24];
	ld.local.u32 	%r10821, [%rd1313+20];
	setp.eq.s32 	%p1493, %r2296, 0;
	@%p1493 bra 	$L__BB0_1497;
	shf.l.wrap.b32 	%r10820, %r10821, %r10820, %r2296;
	ld.local.u32 	%r7826, [%rd1313+16];
	shf.l.wrap.b32 	%r10821, %r7826, %r10821, %r2296;
$L__BB0_1497:
	shr.u32 	%r7827, %r10820, 30;
	shf.l.wrap.b32 	%r7828, %r10821, %r10820, 2;
	shl.b32 	%r7829, %r10821, 2;
	shr.u32 	%r7830, %r7828, 31;
	add.s32 	%r7831, %r7830, %r7827;
	neg.s32 	%r7832, %r7831;
	setp.lt.s32 	%p1494, %r2293, 0;
	selp.b32 	%r10822, %r7832, %r7831, %p1494;
	xor.b32  	%r7833, %r7828, %r2293;
	shr.s32 	%r7834, %r7828, 31;
	xor.b32  	%r7835, %r7834, %r7828;
	xor.b32  	%r7836, %r7834, %r7829;
	cvt.u64.u32 	%rd3542, %r7835;
	shl.b64 	%rd3543, %rd3542, 32;
	cvt.u64.u32 	%rd3544, %r7836;
	or.b64  	%rd3545, %rd3543, %rd3544;
	cvt.rn.f64.s64 	%fd373, %rd3545;
	mul.f64 	%fd374, %fd373, 0d3BF921FB54442D19;
	cvt.rn.f32.f64 	%f4303, %fd374;
	neg.f32 	%f4304, %f4303;
	setp.lt.s32 	%p1495, %r7833, 0;
	selp.f32 	%f6356, %f4304, %f4303, %p1495;
$L__BB0_1498:
	add.s32 	%r7838, %r10822, 1;
	mul.rn.f32 	%f4306, %f6356, %f6356;
	and.b32  	%r7839, %r10822, 1;
	setp.eq.b32 	%p1497, %r7839, 1;
	selp.f32 	%f4307, %f6356, 0f3F800000, %p1497;
	fma.rn.f32 	%f4308, %f4306, %f4307, 0f00000000;
	fma.rn.f32 	%f4309, %f4306, 0f37CBAC00, 0fBAB607ED;
	selp.f32 	%f4310, 0fB94D4153, %f4309, %p1497;
	selp.f32 	%f4311, 0f3C0885E4, 0f3D2AAABB, %p1497;
	fma.rn.f32 	%f4312, %f4310, %f4306, %f4311;
	selp.f32 	%f4313, 0fBE2AAAA8, 0fBEFFFFFF, %p1497;
	fma.rn.f32 	%f4314, %f4312, %f4306, %f4313;
	fma.rn.f32 	%f4315, %f4314, %f4308, %f4307;
	and.b32  	%r7840, %r7838, 2;
	setp.eq.s32 	%p1498, %r7840, 0;
	mov.f32 	%f4316, 0f00000000;
	sub.f32 	%f4317, %f4316, %f4315;
	selp.f32 	%f4318, %f4315, %f4317, %p1498;
	add.f32 	%f4319, %f4318, %f4318;
	sub.f32 	%f767, %f763, %f4319;
	mov.u32 	%r10826, %r11222;
	mov.f32 	%f6357, %f6456;
	@%p752 bra 	$L__BB0_1506;
	setp.neu.f32 	%p1499, %f13, 0f7F800000;
	@%p1499 bra 	$L__BB0_1501;
	mov.f32 	%f4322, 0f00000000;
	mul.rn.f32 	%f6357, %f11, %f4322;
	mov.b32 	%r10826, 0;
	bra.uni 	$L__BB0_1506;
$L__BB0_1501:
	mov.b32 	%r2305, %f11;
	mov.b64 	%rd4929, 0;
	mov.b32 	%r10823, 0;
	mov.u64 	%rd4927, __cudart_i2opi_f;
	shl.b32 	%r7843, %r2305, 8;
	or.b32  	%r7844, %r7843, -2147483648;
	mov.u64 	%rd4928, %rd1;
$L__BB0_1502:
	.pragma "nounroll";
	ld.global.nc.u32 	%r7842, [%rd4927];
	mad.wide.u32 	%rd3548, %r7842, %r7844, %rd4929;
	shr.u64 	%rd4929, %rd3548, 32;
	st.local.u32 	[%rd4928], %rd3548;
	add.s32 	%r10823, %r10823, 1;
	add.s64 	%rd4928, %rd4928, 4;
	add.s64 	%rd4927, %rd4927, 4;
	setp.ne.s32 	%p1500, %r10823, 6;
	@%p1500 bra 	$L__BB0_1502;
	shr.u32 	%r7845, %r2305, 23;
	st.local.u32 	[%rd1+24], %rd4929;
	and.b32  	%r2308, %r7845, 31;
	and.b32  	%r7846, %r7845, 224;
	add.s32 	%r7847, %r7846, -128;
	shr.u32 	%r7848, %r7847, 5;
	mul.wide.u32 	%rd3549, %r7848, 4;
	sub.s64 	%rd1320, %rd1, %rd3549;
	ld.local.u32 	%r10824, [%rd1320+24];
	ld.local.u32 	%r10825, [%rd1320+20];
	setp.eq.s32 	%p1501, %r2308, 0;
	@%p1501 bra 	$L__BB0_1505;
	shf.l.wrap.b32 	%r10824, %r10825, %r10824, %r2308;
	ld.local.u32 	%r7849, [%rd1320+16];
	shf.l.wrap.b32 	%r10825, %r7849, %r10825, %r2308;
$L__BB0_1505:
	shr.u32 	%r7850, %r10824, 30;
	shf.l.wrap.b32 	%r7851, %r10825, %r10824, 2;
	shl.b32 	%r7852, %r10825, 2;
	shr.u32 	%r7853, %r7851, 31;
	add.s32 	%r7854, %r7853, %r7850;
	neg.s32 	%r7855, %r7854;
	setp.lt.s32 	%p1502, %r2305, 0;
	selp.b32 	%r10826, %r7855, %r7854, %p1502;
	xor.b32  	%r7856, %r7851, %r2305;
	shr.s32 	%r7857, %r7851, 31;
	xor.b32  	%r7858, %r7857, %r7851;
	xor.b32  	%r7859, %r7857, %r7852;
	cvt.u64.u32 	%rd3550, %r7858;
	shl.b64 	%rd3551, %rd3550, 32;
	cvt.u64.u32 	%rd3552, %r7859;
	or.b64  	%rd3553, %rd3551, %rd3552;
	cvt.rn.f64.s64 	%fd375, %rd3553;
	mul.f64 	%fd376, %fd375, 0d3BF921FB54442D19;
	cvt.rn.f32.f64 	%f4320, %fd376;
	neg.f32 	%f4321, %f4320;
	setp.lt.s32 	%p1503, %r7856, 0;
	selp.f32 	%f6357, %f4321, %f4320, %p1503;
$L__BB0_1506:
	mul.rn.f32 	%f4323, %f6357, %f6357;
	and.b32  	%r7861, %r10826, 1;
	setp.eq.b32 	%p1505, %r7861, 1;
	selp.f32 	%f4324, 0f3F800000, %f6357, %p1505;
	fma.rn.f32 	%f4325, %f4323, %f4324, 0f00000000;
	fma.rn.f32 	%f4326, %f4323, 0f37CBAC00, 0fBAB607ED;
	selp.f32 	%f4327, %f4326, 0fB94D4153, %p1505;
	selp.f32 	%f4328, 0f3D2AAABB, 0f3C0885E4, %p1505;
	fma.rn.f32 	%f4329, %f4327, %f4323, %f4328;
	selp.f32 	%f4330, 0fBEFFFFFF, 0fBE2AAAA8, %p1505;
	fma.rn.f32 	%f4331, %f4329, %f4323, %f4330;
	fma.rn.f32 	%f4332, %f4331, %f4325, %f4324;
	and.b32  	%r7862, %r10826, 2;
	setp.eq.s32 	%p1506, %r7862, 0;
	mov.f32 	%f4333, 0f00000000;
	sub.f32 	%f4334, %f4333, %f4332;
	selp.f32 	%f4335, %f4332, %f4334, %p1506;
	mul.f32 	%f4336, %f767, 0f4048F5C3;
	mul.f32 	%f771, %f4336, %f4335;
	mov.u32 	%r10830, %r11230;
	mov.f32 	%f6358, %f6458;
	@%p776 bra 	$L__BB0_1514;
	setp.neu.f32 	%p1507, %f27, 0f7F800000;
	@%p1507 bra 	$L__BB0_1509;
	mov.f32 	%f4339, 0f00000000;
	mul.rn.f32 	%f6358, %f25, %f4339;
	mov.b32 	%r10830, 0;
	bra.uni 	$L__BB0_1514;
$L__BB0_1509:
	mov.b32 	%r2317, %f25;
	mov.b64 	%rd4932, 0;
	mov.b32 	%r10827, 0;
	mov.u64 	%rd4930, __cudart_i2opi_f;
	shl.b32 	%r7865, %r2317, 8;
	or.b32  	%r7866, %r7865, -2147483648;
	mov.u64 	%rd4931, %rd1;
$L__BB0_1510:
	.pragma "nounroll";
	ld.global.nc.u32 	%r7864, [%rd4930];
	mad.wide.u32 	%rd3556, %r7864, %r7866, %rd4932;
	shr.u64 	%rd4932, %rd3556, 32;
	st.local.u32 	[%rd4931], %rd3556;
	add.s32 	%r10827, %r10827, 1;
	add.s64 	%rd4931, %rd4931, 4;
	add.s64 	%rd4930, %rd4930, 4;
	setp.ne.s32 	%p1508, %r10827, 6;
	@%p1508 bra 	$L__BB0_1510;
	shr.u32 	%r7867, %r2317, 23;
	st.local.u32 	[%rd1+24], %rd4932;
	and.b32  	%r2320, %r7867, 31;
	and.b32  	%r7868, %r7867, 224;
	add.s32 	%r7869, %r7868, -128;
	shr.u32 	%r7870, %r7869, 5;
	mul.wide.u32 	%rd3557, %r7870, 4;
	sub.s64 	%rd1327, %rd1, %rd3557;
	ld.local.u32 	%r10828, [%rd1327+24];
	ld.local.u32 	%r10829, [%rd1327+20];
	setp.eq.s32 	%p1509, %r2320, 0;
	@%p1509 bra 	$L__BB0_1513;
	shf.l.wrap.b32 	%r10828, %r10829, %r10828, %r2320;
	ld.local.u32 	%r7871, [%rd1327+16];
	shf.l.wrap.b32 	%r10829, %r7871, %r10829, %r2320;
$L__BB0_1513:
	shr.u32 	%r7872, %r10828, 30;
	shf.l.wrap.b32 	%r7873, %r10829, %r10828, 2;
	shl.b32 	%r7874, %r10829, 2;
	shr.u32 	%r7875, %r7873, 31;
	add.s32 	%r7876, %r7875, %r7872;
	neg.s32 	%r7877, %r7876;
	setp.lt.s32 	%p1510, %r2317, 0;
	selp.b32 	%r10830, %r7877, %r7876, %p1510;
	xor.b32  	%r7878, %r7873, %r2317;
	shr.s32 	%r7879, %r7873, 31;
	xor.b32  	%r7880, %r7879, %r7873;
	xor.b32  	%r7881, %r7879, %r7874;
	cvt.u64.u32 	%rd3558, %r7880;
	shl.b64 	%rd3559, %rd3558, 32;
	cvt.u64.u32 	%rd3560, %r7881;
	or.b64  	%rd3561, %rd3559, %rd3560;
	cvt.rn.f64.s64 	%fd377, %rd3561;
	mul.f64 	%fd378, %fd377, 0d3BF921FB54442D19;
	cvt.rn.f32.f64 	%f4337, %fd378;
	neg.f32 	%f4338, %f4337;
	setp.lt.s32 	%p1511, %r7878, 0;
	selp.f32 	%f6358, %f4338, %f4337, %p1511;
$L__BB0_1514:
	mul.rn.f32 	%f4340, %f6358, %f6358;
	and.b32  	%r7883, %r10830, 1;
	setp.eq.b32 	%p1513, %r7883, 1;
	selp.f32 	%f4341, 0f3F800000, %f6358, %p1513;
	fma.rn.f32 	%f4342, %f4340, %f4341, 0f00000000;
	fma.rn.f32 	%f4343, %f4340, 0f37CBAC00, 0fBAB607ED;
	selp.f32 	%f4344, %f4343, 0fB94D4153, %p1513;
	selp.f32 	%f4345, 0f3D2AAABB, 0f3C0885E4, %p1513;
	fma.rn.f32 	%f4346, %f4344, %f4340, %f4345;
	selp.f32 	%f4347, 0fBEFFFFFF, 0fBE2AAAA8, %p1513;
	fma.rn.f32 	%f4348, %f4346, %f4340, %f4347;
	fma.rn.f32 	%f4349, %f4348, %f4342, %f4341;
	and.b32  	%r7884, %r10830, 2;
	setp.eq.s32 	%p1514, %r7884, 0;
	mov.f32 	%f4350, 0f00000000;
	sub.f32 	%f4351, %f4350, %f4349;
	selp.f32 	%f4352, %f4349, %f4351, %p1514;
	mul.f32 	%f775, %f771, %f4352;
	mov.u32 	%r10834, %r11226;
	mov.f32 	%f6359, %f6457;
	@%p768 bra 	$L__BB0_1522;
	setp.neu.f32 	%p1515, %f20, 0f7F800000;
	@%p1515 bra 	$L__BB0_1517;
	mov.f32 	%f4355, 0f00000000;
	mul.rn.f32 	%f6359, %f18, %f4355;
	mov.b32 	%r10834, 0;
	bra.uni 	$L__BB0_1522;
$L__BB0_1517:
	mov.b32 	%r2329, %f18;
	mov.b64 	%rd4935, 0;
	mov.b32 	%r10831, 0;
	mov.u64 	%rd4933, __cudart_i2opi_f;
	shl.b32 	%r7887, %r2329, 8;
	or.b32  	%r7888, %r7887, -2147483648;
	mov.u64 	%rd4934, %rd1;
$L__BB0_1518:
	.pragma "nounroll";
	ld.global.nc.u32 	%r7886, [%rd4933];
	mad.wide.u32 	%rd3564, %r7886, %r7888, %rd4935;
	shr.u64 	%rd4935, %rd3564, 32;
	st.local.u32 	[%rd4934], %rd3564;
	add.s32 	%r10831, %r10831, 1;
	add.s64 	%rd4934, %rd4934, 4;
	add.s64 	%rd4933, %rd4933, 4;
	setp.ne.s32 	%p1516, %r10831, 6;
	@%p1516 bra 	$L__BB0_1518;
	shr.u32 	%r7889, %r2329, 23;
	st.local.u32 	[%rd1+24], %rd4935;
	and.b32  	%r2332, %r7889, 31;
	and.b32  	%r7890, %r7889, 224;
	add.s32 	%r7891, %r7890, -128;
	shr.u32 	%r7892, %r7891, 5;
	mul.wide.u32 	%rd3565, %r7892, 4;
	sub.s64 	%rd1334, %rd1, %rd3565;
	ld.local.u32 	%r10832, [%rd1334+24];
	ld.local.u32 	%r10833, [%rd1334+20];
	setp.eq.s32 	%p1517, %r2332, 0;
	@%p1517 bra 	$L__BB0_1521;
	shf.l.wrap.b32 	%r10832, %r10833, %r10832, %r2332;
	ld.local.u32 	%r7893, [%rd1334+16];
	shf.l.wrap.b32 	%r10833, %r7893, %r10833, %r2332;
$L__BB0_1521:
	shr.u32 	%r7894, %r10832, 30;
	shf.l.wrap.b32 	%r7895, %r10833, %r10832, 2;
	shl.b32 	%r7896, %r10833, 2;
	shr.u32 	%r7897, %r7895, 31;
	add.s32 	%r7898, %r7897, %r7894;
	neg.s32 	%r7899, %r7898;
	setp.lt.s32 	%p1518, %r2329, 0;
	selp.b32 	%r10834, %r7899, %r7898, %p1518;
	xor.b32  	%r7900, %r7895, %r2329;
	shr.s32 	%r7901, %r7895, 31;
	xor.b32  	%r7902, %r7901, %r7895;
	xor.b32  	%r7903, %r7901, %r7896;
	cvt.u64.u32 	%rd3566, %r7902;
	shl.b64 	%rd3567, %rd3566, 32;
	cvt.u64.u32 	%rd3568, %r7903;
	or.b64  	%rd3569, %rd3567, %rd3568;
	cvt.rn.f64.s64 	%fd379, %rd3569;
	mul.f64 	%fd380, %fd379, 0d3BF921FB54442D19;
	cvt.rn.f32.f64 	%f4353, %fd380;
	neg.f32 	%f4354, %f4353;
	setp.lt.s32 	%p1519, %r7900, 0;
	selp.f32 	%f6359, %f4354, %f4353, %p1519;
$L__BB0_1522:
	add.s32 	%r7905, %r10834, 1;
	mul.rn.f32 	%f4356, %f6359, %f6359;
	and.b32  	%r7906, %r10834, 1;
	setp.eq.b32 	%p1520, %r7906, 1;
	selp.f32 	%f4357, %f6359, 0f3F800000, %p1520;
	fma.rn.f32 	%f4358, %f4356, %f4357, 0f00000000;
	fma.rn.f32 	%f4359, %f4356, 0f37CBAC00, 0fBAB607ED;
	selp.f32 	%f4360, 0fB94D4153, %f4359, %p1520;
	selp.f32 	%f4361, 0f3C0885E4, 0f3D2AAABB, %p1520;
	fma.rn.f32 	%f4362, %f4360, %f4356, %f4361;
	selp.f32 	%f4363, 0fBE2AAAA8, 0fBEFFFFFF, %p1520;
	fma.rn.f32 	%f4364, %f4362, %f4356, %f4363;
	fma.rn.f32 	%f4365, %f4364, %f4358, %f4357;
	and.b32  	%r7907, %r7905, 2;
	setp.eq.s32 	%p1521, %r7907, 0;
	mov.f32 	%f4366, 0f00000000;
	sub.f32 	%f4367, %f4366, %f4365;
	selp.f32 	%f4368, %f4365, %f4367, %p1521;
	mul.f32 	%f779, %f775, %f4368;
	mul.f32 	%f780, %f1, 0f40C8F5C3;
	mul.f32 	%f4369, %f780, 0f3F22F983;
	cvt.rni.s32.f32 	%r10838, %f4369;
	cvt.rn.f32.s32 	%f4370, %r10838;
	fma.rn.f32 	%f4371, %f4370, 0fBFC90FDA, %f780;
	fma.rn.f32 	%f4372, %f4370, 0fB3A22168, %f4371;
	fma.rn.f32 	%f6360, %f4370, 0fA7C234C5, %f4372;
	abs.f32 	%f782, %f780;
	setp.ltu.f32 	%p1522, %f782, 0f47CE4780;
	@%p1522 bra 	$L__BB0_1530;
	setp.neu.f32 	%p1523, %f782, 0f7F800000;
	@%p1523 bra 	$L__BB0_1525;
	mov.f32 	%f4375, 0f00000000;
	mul.rn.f32 	%f6360, %f780, %f4375;
	mov.b32 	%r10838, 0;
	bra.uni 	$L__BB0_1530;
$L__BB0_1525:
	mov.b32 	%r2342, %f780;
	mov.b64 	%rd4938, 0;
	mov.b32 	%r10835, 0;
	mov.u64 	%rd4936, __cudart_i2opi_f;
	shl.b32 	%r7910, %r2342, 8;
	or.b32  	%r7911, %r7910, -2147483648;
	mov.u64 	%rd4937, %rd1;
$L__BB0_1526:
	.pragma "nounroll";
	ld.global.nc.u32 	%r7909, [%rd4936];
	mad.wide.u32 	%rd3572, %r7909, %r7911, %rd4938;
	shr.u64 	%rd4938, %rd3572, 32;
	st.local.u32 	[%rd4937], %rd3572;
	add.s32 	%r10835, %r10835, 1;
	add.s64 	%rd4937, %rd4937, 4;
	add.s64 	%rd4936, %rd4936, 4;
	setp.ne.s32 	%p1524, %r10835, 6;
	@%p1524 bra 	$L__BB0_1526;
	shr.u32 	%r7912, %r2342, 23;
	st.local.u32 	[%rd1+24], %rd4938;
	and.b32  	%r2345, %r7912, 31;
	and.b32  	%r7913, %r7912, 224;
	add.s32 	%r7914, %r7913, -128;
	shr.u32 	%r7915, %r7914, 5;
	mul.wide.u32 	%rd3573, %r7915, 4;
	sub.s64 	%rd1341, %rd1, %rd3573;
	ld.local.u32 	%r10836, [%rd1341+24];
	ld.local.u32 	%r10837, [%rd1341+20];
	setp.eq.s32 	%p1525, %r2345, 0;
	@%p1525 bra 	$L__BB0_1529;
	shf.l.wrap.b32 	%r10836, %r10837, %r10836, %r2345;
	ld.local.u32 	%r7916, [%rd1341+16];
	shf.l.wrap.b32 	%r10837, %r7916, %r10837, %r2345;
$L__BB0_1529:
	shr.u32 	%r7917, %r10836, 30;
	shf.l.wrap.b32 	%r7918, %r10837, %r10836, 2;
	shl.b32 	%r7919, %r10837, 2;
	shr.u32 	%r7920, %r7918, 31;
	add.s32 	%r7921, %r7920, %r7917;
	neg.s32 	%r7922, %r7921;
	setp.lt.s32 	%p1526, %r2342, 0;
	selp.b32 	%r10838, %r7922, %r7921, %p1526;
	xor.b32  	%r7923, %r7918, %r2342;
	shr.s32 	%r7924, %r7918, 31;
	xor.b32  	%r7925, %r7924, %r7918;
	xor.b32  	%r7926, %r7924, %r7919;
	cvt.u64.u32 	%rd3574, %r7925;
	shl.b64 	%rd3575, %rd3574, 32;
	cvt.u64.u32 	%rd3576, %r7926;
	or.b64  	%rd3577, %rd3575, %rd3576;
	cvt.rn.f64.s64 	%fd381, %rd3577;
	mul.f64 	%fd382, %fd381, 0d3BF921FB54442D19;
	cvt.rn.f32.f64 	%f4373, %fd382;
	neg.f32 	%f4374, %f4373;
	setp.lt.s32 	%p1527, %r7923, 0;
	selp.f32 	%f6360, %f4374, %f4373, %p1527;
$L__BB0_1530:
	add.s32 	%r7928, %r10838, 1;
	mul.rn.f32 	%f4376, %f6360, %f6360;
	and.b32  	%r7929, %r10838, 1;
	setp.eq.b32 	%p1528, %r7929, 1;
	selp.f32 	%f4377, %f6360, 0f3F800000, %p1528;
	fma.rn.f32 	%f4378, %f4376, %f4377, 0f00000000;
	fma.rn.f32 	%f4379, %f4376, 0f37CBAC00, 0fBAB607ED;
	selp.f32 	%f4380, 0fB94D4153, %f4379, %p1528;
	selp.f32 	%f4381, 0f3C0885E4, 0f3D2AAABB, %p1528;
	fma.rn.f32 	%f4382, %f4380, %f4376, %f4381;
	selp.f32 	%f4383, 0fBE2AAAA8, 0fBEFFFFFF, %p1528;
	fma.rn.f32 	%f4384, %f4382, %f4376, %f4383;
	fma.rn.f32 	%f4385, %f4384, %f4378, %f4377;
	and.b32  	%r7930, %r7928, 2;
	setp.eq.s32 	%p1529, %r7930, 0;
	mov.f32 	%f4386, 0f00000000;
	sub.f32 	%f4387, %f4386, %f4385;
	selp.f32 	%f4388, %f4385, %f4387, %p1529;
	mov.f32 	%f4389, 0f3F800000;
	sub.f32 	%f786, %f4389, %f4388;
	mul.f32 	%f787, %f3, 0f4148F5C3;
	mul.f32 	%f4390, %f787, 0f3F22F983;
	cvt.rni.s32.f32 	%r10842, %f4390;
	cvt.rn.f32.s32 	%f4391, %r10842;
	fma.rn.f32 	%f4392, %f4391, 0fBFC90FDA, %f787;
	fma.rn.f32 	%f4393, %f4391, 0fB3A22168, %f4392;
	fma.rn.f32 	%f6361, %f4391, 0fA7C234C5, %f4393;
	abs.f32 	%f789, %f787;
	setp.ltu.f32 	%p1530, %f789, 0f47CE4780;
	@%p1530 bra 	$L__BB0_1538;
	setp.neu.f32 	%p1531, %f789, 0f7F800000;
	@%p1531 bra 	$L__BB0_1533;
	mov.f32 	%f4396, 0f00000000;
	mul.rn.f32 	%f6361, %f787, %f4396;
	mov.b32 	%r10842, 0;
	bra.uni 	$L__BB0_1538;
$L__BB0_1533:
	mov.b32 	%r2355, %f787;
	mov.b64 	%rd4941, 0;
	mov.b32 	%r10839, 0;
	mov.u64 	%rd4939, __cudart_i2opi_f;
	shl.b32 	%r7933, %r2355, 8;
	or.b32  	%r7934, %r7933, -2147483648;
	mov.u64 	%rd4940, %rd1;
$L__BB0_1534:
	.pragma "nounroll";
	ld.global.nc.u32 	%r7932, [%rd4939];
	mad.wide.u32 	%rd3580, %r7932, %r7934, %rd4941;
	shr.u64 	%rd4941, %rd3580, 32;
	st.local.u32 	[%rd4940], %rd3580;
	add.s32 	%r10839, %r10839, 1;
	add.s64 	%rd4940, %rd4940, 4;
	add.s64 	%rd4939, %rd4939, 4;
	setp.ne.s32 	%p1532, %r10839, 6;
	@%p1532 bra 	$L__BB0_1534;
	shr.u32 	%r7935, %r2355, 23;
	st.local.u32 	[%rd1+24], %rd4941;
	and.b32  	%r2358, %r7935, 31;
	and.b32  	%r7936, %r7935, 224;
	add.s32 	%r7937, %r7936, -128;
	shr.u32 	%r7938, %r7937, 5;
	mul.wide.u32 	%rd3581, %r7938, 4;
	sub.s64 	%rd1348, %rd1, %rd3581;
	ld.local.u32 	%r10840, [%rd1348+24];
	ld.local.u32 	%r10841, [%rd1348+20];
	setp.eq.s32 	%p1533, %r2358, 0;
	@%p1533 bra 	$L__BB0_1537;
	shf.l.wrap.b32 	%r10840, %r10841, %r10840, %r2358;
	ld.local.u32 	%r7939, [%rd1348+16];
	shf.l.wrap.b32 	%r10841, %r7939, %r10841, %r2358;
$L__BB0_1537:
	shr.u32 	%r7940, %r10840, 30;
	shf.l.wrap.b32 	%r7941, %r10841, %r10840, 2;
	shl.b32 	%r7942, %r10841, 2;
	shr.u32 	%r7943, %r7941, 31;
	add.s32 	%r7944, %r7943, %r7940;
	neg.s32 	%r7945, %r7944;
	setp.lt.s32 	%p1534, %r2355, 0;
	selp.b32 	%r10842, %r7945, %r7944, %p1534;
	xor.b32  	%r7946, %r7941, %r2355;
	shr.s32 	%r7947, %r7941, 31;
	xor.b32  	%r7948, %r7947, %r7941;
	xor.b32  	%r7949, %r7947, %r7942;
	cvt.u64.u32 	%rd3582, %r7948;
	shl.b64 	%rd3583, %rd3582, 32;
	cvt.u64.u32 	%rd3584, %r7949;
	or.b64  	%rd3585, %rd3583, %rd3584;
	cvt.rn.f64.s64 	%fd383, %rd3585;
	mul.f64 	%fd384, %fd383, 0d3BF921FB54442D19;
	cvt.rn.f32.f64 	%f4394, %fd384;
	neg.f32 	%f4395, %f4394;
	setp.lt.s32 	%p1535, %r7946, 0;
	selp.f32 	%f6361, %f4395, %f4394, %p1535;
$L__BB0_1538:
	ld.param.f32 	%f6169, [_Z9volumerhsILl5ELl125ELl5EEvPfPKfS2_S2_lf_param_5];
	add.s32 	%r7951, %r10842, 1;
	mul.rn.f32 	%f4397, %f6361, %f6361;
	and.b32  	%r7952, %r10842, 1;
	setp.eq.b32 	%p1536, %r7952, 1;
	selp.f32 	%f4398, %f6361, 0f3F800000, %p1536;
	fma.rn.f32 	%f4399, %f4397, %f4398, 0f00000000;
	fma.rn.f32 	%f4400, %f4397, 0f37CBAC00, 0fBAB607ED;
	selp.f32 	%f4401, 0fB94D4153, %f4400, %p1536;
	selp.f32 	%f4402, 0f3C0885E4, 0f3D2AAABB, %p1536;
	fma.rn.f32 	%f4403, %f4401, %f4397, %f4402;
	selp.f32 	%f4404, 0fBE2AAAA8, 0fBEFFFFFF, %p1536;
	fma.rn.f32 	%f4405, %f4403, %f4397, %f4404;
	fma.rn.f32 	%f4406, %f4405, %f4399, %f4398;
	and.b32  	%r7953, %r7951, 2;
	setp.eq.s32 	%p1537, %r7953, 0;
	mov.f32 	%f4407, 0f00000000;
	sub.f32 	%f4408, %f4407, %f4406;
	selp.f32 	%f4409, %f4406, %f4408, %p1537;
	mov.f32 	%f4410, 0f3F800000;
	sub.f32 	%f4411, %f4410, %f4409;
	mul.f32 	%f4412, %f786, 0f40400000;
	mul.f32 	%f793, %f4412, %f4411;
	mul.f32 	%f794, %f6169, 0f40C8F5C3;
	mul.f32 	%f4413, %f794, 0f3F22F983;
	cvt.rni.s32.f32 	%r10846, %f4413;
	cvt.rn.f32.s32 	%f4414, %r10846;
	fma.rn.f32 	%f4415, %f4414, 0fBFC90FDA, %f794;
	fma.rn.f32 	%f4416, %f4414, 0fB3A22168, %f4415;
	fma.rn.f32 	%f6362, %f4414, 0fA7C234C5, %f4416;
	abs.f32 	%f796, %f794;
	setp.ltu.f32 	%p1538, %f796, 0f47CE4780;
	@%p1538 bra 	$L__BB0_1546;
	setp.neu.f32 	%p1539, %f796, 0f7F800000;
	@%p1539 bra 	$L__BB0_1541;
	mov.f32 	%f4419, 0f00000000;
	mul.rn.f32 	%f6362, %f794, %f4419;
	mov.b32 	%r10846, 0;
	bra.uni 	$L__BB0_1546;
$L__BB0_1541:
	mov.b32 	%r2368, %f794;
	shl.b32 	%r7955, %r2368, 8;
	or.b32  	%r2369, %r7955, -2147483648;
	mov.b64 	%rd4944, 0;
	mov.b32 	%r10843, 0;
	mov.u64 	%rd4942, __cudart_i2opi_f;
	mov.u64 	%rd4943, %rd1;
$L__BB0_1542:
	.pragma "nounroll";
	ld.global.nc.u32 	%r7956, [%rd4942];
	mad.wide.u32 	%rd3588, %r7956, %r2369, %rd4944;
	shr.u64 	%rd4944, %rd3588, 32;
	st.local.u32 	[%rd4943], %rd3588;
	add.s32 	%r10843, %r10843, 1;
	add.s64 	%rd4943, %rd4943, 4;
	add.s64 	%rd4942, %rd4942, 4;
	setp.ne.s32 	%p1540, %r10843, 6;
	@%p1540 bra 	$L__BB0_1542;
	shr.u32 	%r7957, %r2368, 23;
	st.local.u32 	[%rd1+24], %rd4944;
	and.b32  	%r2372, %r7957, 31;
	and.b32  	%r7958, %r7957, 224;
	add.s32 	%r7959, %r7958, -128;
	shr.u32 	%r7960, %r7959, 5;
	mul.wide.u32 	%rd3589, %r7960, 4;
	sub.s64 	%rd1355, %rd1, %rd3589;
	ld.local.u32 	%r10844, [%rd1355+24];
	ld.local.u32 	%r10845, [%rd1355+20];
	setp.eq.s32 	%p1541, %r2372, 0;
	@%p1541 bra 	$L__BB0_1545;
	shf.l.wrap.b32 	%r10844, %r10845, %r10844, %r2372;
	ld.local.u32 	%r7961, [%rd1355+16];
	shf.l.wrap.b32 	%r10845, %r7961, %r10845, %r2372;
$L__BB0_1545:
	shr.u32 	%r7962, %r10844, 30;
	shf.l.wrap.b32 	%r7963, %r10845, %r10844, 2;
	shl.b32 	%r7964, %r10845, 2;
	shr.u32 	%r7965, %r7963, 31;
	add.s32 	%r7966, %r7965, %r7962;
	neg.s32 	%r7967, %r7966;
	setp.lt.s32 	%p1542, %r2368, 0;
	selp.b32 	%r10846, %r7967, %r7966, %p1542;
	xor.b32  	%r7968, %r7963, %r2368;
	shr.s32 	%r7969, %r7963, 31;
	xor.b32  	%r7970, %r7969, %r7963;
	xor.b32  	%r7971, %r7969, %r7964;
	cvt.u64.u32 	%rd3590, %r7970;
	shl.b64 	%rd3591, %rd3590, 32;
	cvt.u64.u32 	%rd3592, %r7971;
	or.b64  	%rd3593, %rd3591, %rd3592;
	cvt.rn.f64.s64 	%fd385, %rd3593;
	mul.f64 	%fd386, %fd385, 0d3BF921FB54442D19;
	cvt.rn.f32.f64 	%f4417, %fd386;
	neg.f32 	%f4418, %f4417;
	setp.lt.s32 	%p1543, %r7968, 0;
	selp.f32 	%f6362, %f4418, %f4417, %p1543;
$L__BB0_1546:
	add.s32 	%r7973, %r10846, 1;
	mul.rn.f32 	%f4420, %f6362, %f6362;
	and.b32  	%r7974, %r10846, 1;
	setp.eq.b32 	%p1544, %r7974, 1;
	selp.f32 	%f4421, %f6362, 0f3F800000, %p1544;
	fma.rn.f32 	%f4422, %f4420, %f4421, 0f00000000;
	fma.rn.f32 	%f4423, %f4420, 0f37CBAC00, 0fBAB607ED;
	selp.f32 	%f4424, 0fB94D4153, %f4423, %p1544;
	selp.f32 	%f4425, 0f3C0885E4, 0f3D2AAABB, %p1544;
	fma.rn.f32 	%f4426, %f4424, %f4420, %f4425;
	selp.f32 	%f4427, 0fBE2AAAA8, 0fBEFFFFFF, %p1544;
	fma.rn.f32 	%f4428, %f4426, %f4420, %f4427;
	fma.rn.f32 	%f4429, %f4428, %f4422, %f4421;
	and.b32  	%r7975, %r7973, 2;
	setp.eq.s32 	%p1545, %r7975, 0;
	mov.f32 	%f4430, 0f00000000;
	sub.f32 	%f4431, %f4430, %f4429;
	selp.f32 	%f4432, %f4429, %f4431, %p1545;
	add.f32 	%f4433, %f4432, 0f3F800000;
	mul.f32 	%f800, %f793, %f4433;
	mul.f32 	%f801, %f2, 0f40C8F5C3;
	mul.f32 	%f4434, %f801, 0f3F22F983;
	cvt.rni.s32.f32 	%r10850, %f4434;
	cvt.rn.f32.s32 	%f4435, %r10850;
	fma.rn.f32 	%f4436, %f4435, 0fBFC90FDA, %f801;
	fma.rn.f32 	%f4437, %f4435, 0fB3A22168, %f4436;
	fma.rn.f32 	%f6363, %f4435, 0fA7C234C5, %f4437;
	abs.f32 	%f803, %f801;
	setp.ltu.f32 	%p1546, %f803, 0f47CE4780;
	@%p1546 bra 	$L__BB0_1554;
	setp.neu.f32 	%p1547, %f803, 0f7F800000;
	@%p1547 bra 	$L__BB0_1549;
	mov.f32 	%f4440, 0f00000000;
	mul.rn.f32 	%f6363, %f801, %f4440;
	mov.b32 	%r10850, 0;
	bra.uni 	$L__BB0_1554;
$L__BB0_1549:
	mov.b32 	%r2382, %f801;
	shl.b32 	%r7977, %r2382, 8;
	or.b32  	%r2383, %r7977, -2147483648;
	mov.b64 	%rd4947, 0;
	mov.b32 	%r10847, 0;
	mov.u64 	%rd4945, __cudart_i2opi_f;
	mov.u64 	%rd4946, %rd1;
$L__BB0_1550:
	.pragma "nounroll";
	ld.global.nc.u32 	%r7978, [%rd4945];
	mad.wide.u32 	%rd3596, %r7978, %r2383, %rd4947;
	shr.u64 	%rd4947, %rd3596, 32;
	st.local.u32 	[%rd4946], %rd3596;
	add.s32 	%r10847, %r10847, 1;
	add.s64 	%rd4946, %rd4946, 4;
	add.s64 	%rd4945, %rd4945, 4;
	setp.ne.s32 	%p1548, %r10847, 6;
	@%p1548 bra 	$L__BB0_1550;
	shr.u32 	%r7979, %r2382, 23;
	st.local.u32 	[%rd1+24], %rd4947;
	and.b32  	%r2386, %r7979, 31;
	and.b32  	%r7980, %r7979, 224;
	add.s32 	%r7981, %r7980, -128;
	shr.u32 	%r7982, %r7981, 5;
	mul.wide.u32 	%rd3597, %r7982, 4;
	sub.s64 	%rd1362, %rd1, %rd3597;
	ld.local.u32 	%r10848, [%rd1362+24];
	ld.local.u32 	%r10849, [%rd1362+20];
	setp.eq.s32 	%p1549, %r2386, 0;
	@%p1549 bra 	$L__BB0_1553;
	shf.l.wrap.b32 	%r10848, %r10849, %r10848, %r2386;
	ld.local.u32 	%r7983, [%rd1362+16];
	shf.l.wrap.b32 	%r10849, %r7983, %r10849, %r2386;
$L__BB0_1553:
	shr.u32 	%r7984, %r10848, 30;
	shf.l.wrap.b32 	%r7985, %r10849, %r10848, 2;
	shl.b32 	%r7986, %r10849, 2;
	shr.u32 	%r7987, %r7985, 31;
	add.s32 	%r7988, %r7987, %r7984;
	neg.s32 	%r7989, %r7988;
	setp.lt.s32 	%p1550, %r2382, 0;
	selp.b32 	%r10850, %r7989, %r7988, %p1550;
	xor.b32  	%r7990, %r7985, %r2382;
	shr.s32 	%r7991, %r7985, 31;
	xor.b32  	%r7992, %r7991, %r7985;
	xor.b32  	%r7993, %r7991, %r7986;
	cvt.u64.u32 	%rd3598, %r7992;
	shl.b64 	%rd3599, %rd3598, 32;
	cvt.u64.u32 	%rd3600, %r7993;
	or.b64  	%rd3601, %rd3599, %rd3600;
	cvt.rn.f64.s64 	%fd387, %rd3601;
	mul.f64 	%fd388, %fd387, 0d3BF921FB54442D19;
	cvt.rn.f32.f64 	%f4438, %fd388;
	neg.f32 	%f4439, %f4438;
	setp.lt.s32 	%p1551, %r7990, 0;
	selp.f32 	%f6363, %f4439, %f4438, %p1551;
$L__BB0_1554:
	add.s32 	%r7995, %r10850, 1;
	mul.rn.f32 	%f4441, %f6363, %f6363;
	and.b32  	%r7996, %r10850, 1;
	setp.eq.b32 	%p1553, %r7996, 1;
	selp.f32 	%f4442, %f6363, 0f3F800000, %p1553;
	fma.rn.f32 	%f4443, %f4441, %f4442, 0f00000000;
	fma.rn.f32 	%f4444, %f4441, 0f37CBAC00, 0fBAB607ED;
	selp.f32 	%f4445, 0fB94D4153, %f4444, %p1553;
	selp.f32 	%f4446, 0f3C0885E4, 0f3D2AAABB, %p1553;
	fma.rn.f32 	%f4447, %f4445, %f4441, %f4446;
	selp.f32 	%f4448, 0fBE2AAAA8, 0fBEFFFFFF, %p1553;
	fma.rn.f32 	%f4449, %f4447, %f4441, %f4448;
	fma.rn.f32 	%f4450, %f4449, %f4443, %f4442;
	and.b32  	%r7997, %r7995, 2;
	setp.eq.s32 	%p1554, %r7997, 0;
	mov.f32 	%f4451, 0f00000000;
	sub.f32 	%f4452, %f4451, %f4450;
	selp.f32 	%f4453, %f4450, %f4452, %p1554;
	add.f32 	%f4454, %f4453, 0f3F800000;
	mul.f32 	%f807, %f800, %f4454;
	mov.u32 	%r10854, %r11218;
	mov.f32 	%f6364, %f6455;
	@%p760 bra 	$L__BB0_1562;
	setp.neu.f32 	%p1555, %f6, 0f7F800000;
	@%p1555 bra 	$L__BB0_1557;
	mov.f32 	%f4457, 0f00000000;
	mul.rn.f32 	%f6364, %f4, %f4457;
	mov.b32 	%r10854, 0;
	bra.uni 	$L__BB0_1562;
$L__BB0_1557:
	mov.b32 	%r2395, %f4;
	shl.b32 	%r7999, %r2395, 8;
	or.b32  	%r2396, %r7999, -2147483648;
	mov.b64 	%rd4950, 0;
	mov.b32 	%r10851, 0;
	mov.u64 	%rd4948, __cudart_i2opi_f;
	mov.u64 	%rd4949, %rd1;
$L__BB0_1558:
	.pragma "nounroll";
	ld.global.nc.u32 	%r8000, [%rd4948];
	mad.wide.u32 	%rd3604, %r8000, %r2396, %rd4950;
	shr.u64 	%rd4950, %rd3604, 32;
	st.local.u32 	[%rd4949], %rd3604;
	add.s32 	%r10851, %r10851, 1;
	add.s64 	%rd4949, %rd4949, 4;
	add.s64 	%rd4948, %rd4948, 4;
	setp.ne.s32 	%p1556, %r10851, 6;
	@%p1556 bra 	$L__BB0_1558;
	shr.u32 	%r8001, %r2395, 23;
	st.local.u32 	[%rd1+24], %rd4950;
	and.b32  	%r2399, %r8001, 31;
	and.b32  	%r8002, %r8001, 224;
	add.s32 	%r8003, %r8002, -128;
	shr.u32 	%r8004, %r8003, 5;
	mul.wide.u32 	%rd3605, %r8004, 4;
	sub.s64 	%rd1369, %rd1, %rd3605;
	ld.local.u32 	%r10852, [%rd1369+24];
	ld.local.u32 	%r10853, [%rd1369+20];
	setp.eq.s32 	%p1557, %r2399, 0;
	@%p1557 bra 	$L__BB0_1561;
	shf.l.wrap.b32 	%r10852, %r10853, %r10852, %r2399;
	ld.local.u32 	%r8005, [%rd1369+16];
	shf.l.wrap.b32 	%r10853, %r8005, %r10853, %r2399;
$L__BB0_1561:
	shr.u32 	%r8006, %r10852, 30;
	shf.l.wrap.b32 	%r8007, %r10853, %r10852, 2;
	shl.b32 	%r8008, %r10853, 2;
	shr.u32 	%r8009, %r8007, 31;
	add.s32 	%r8010, %r8009, %r8006;
	neg.s32 	%r8011, %r8010;
	setp.lt.s32 	%p1558, %r2395, 0;
	selp.b32 	%r10854, %r8011, %r8010, %p1558;
	xor.b32  	%r8012, %r8007, %r2395;
	shr.s32 	%r8013, %r8007, 31;
	xor.b32  	%r8014, %r8013, %r8007;
	xor.b32  	%r8015, %r8013, %r8008;
	cvt.u64.u32 	%rd3606, %r8014;
	shl.b64 	%rd3607, %rd3606, 32;
	cvt.u64.u32 	%rd3608, %r8015;
	or.b64  	%rd3609, %rd3607, %rd3608;
	cvt.rn.f64.s64 	%fd389, %rd3609;
	mul.f64 	%fd390, %fd389, 0d3BF921FB54442D19;
	cvt.rn.f32.f64 	%f4455, %fd390;
	neg.f32 	%f4456, %f4455;
	setp.lt.s32 	%p1559, %r8012, 0;
	selp.f32 	%f6364, %f4456, %f4455, %p1559;
$L__BB0_1562:
	setp.ltu.f32 	%p1560, %f13, 0f47CE4780;
	mul.rn.f32 	%f4458, %f6364, %f6364;
	and.b32  	%r8017, %r10854, 1;
	setp.eq.b32 	%p1561, %r8017, 1;
	selp.f32 	%f4459, 0f3F800000, %f6364, %p1561;
	fma.rn.f32 	%f4460, %f4458, %f4459, 0f00000000;
	fma.rn.f32 	%f4461, %f4458, 0f37CBAC00, 0fBAB607ED;
	selp.f32 	%f4462, %f4461, 0fB94D4153, %p1561;
	selp.f32 	%f4463, 0f3D2AAABB, 0f3C0885E4, %p1561;
	fma.rn.f32 	%f4464, %f4462, %f4458, %f4463;
	selp.f32 	%f4465, 0fBEFFFFFF, 0fBE2AAAA8, %p1561;
	fma.rn.f32 	%f4466, %f4464, %f4458, %f4465;
	fma.rn.f32 	%f4467, %f4466, %f4460, %f4459;
	and.b32  	%r8018, %r10854, 2;
	setp.eq.s32 	%p1562, %r8018, 0;
	mov.f32 	%f4468, 0f00000000;
	sub.f32 	%f4469, %f4468, %f4467;
	selp.f32 	%f811, %f4467, %f4469, %p1562;
	mov.u32 	%r10858, %r11222;
	mov.f32 	%f6365, %f6456;
	@%p1560 bra 	$L__BB0_1570;
	setp.neu.f32 	%p1563, %f13, 0f7F800000;
	@%p1563 bra 	$L__BB0_1565;
	mov.f32 	%f4472, 0f00000000;
	mul.rn.f32 	%f6365, %f11, %f4472;
	mov.b32 	%r10858, 0;
	bra.uni 	$L__BB0_1570;
$L__BB0_1565:
	mov.b32 	%r2408, %f11;
	shl.b32 	%r8020, %r2408, 8;
	or.b32  	%r2409, %r8020, -2147483648;
	mov.b64 	%rd4953, 0;
	mov.b32 	%r10855, 0;
	mov.u64 	%rd4951, __cudart_i2opi_f;
	mov.u64 	%rd4952, %rd1;
$L__BB0_1566:
	.pragma "nounroll";
	ld.global.nc.u32 	%r8021, [%rd4951];
	mad.wide.u32 	%rd3612, %r8021, %r2409, %rd4953;
	shr.u64 	%rd4953, %rd3612, 32;
	st.local.u32 	[%rd4952], %rd3612;
	add.s32 	%r10855, %r10855, 1;
	add.s64 	%rd4952, %rd4952, 4;
	add.s64 	%rd4951, %rd4951, 4;
	setp.ne.s32 	%p1564, %r10855, 6;
	@%p1564 bra 	$L__BB0_1566;
	shr.u32 	%r8022, %r2408, 23;
	st.local.u32 	[%rd1+24], %rd4953;
	and.b32  	%r2412, %r8022, 31;
	and.b32  	%r8023, %r8022, 224;
	add.s32 	%r8024, %r8023, -128;
	shr.u32 	%r8025, %r8024, 5;
	mul.wide.u32 	%rd3613, %r8025, 4;
	sub.s64 	%rd1376, %rd1, %rd3613;
	ld.local.u32 	%r10856, [%rd1376+24];
	ld.local.u32 	%r10857, [%rd1376+20];
	setp.eq.s32 	%p1565, %r2412, 0;
	@%p1565 bra 	$L__BB0_1569;
	shf.l.wrap.b32 	%r10856, %r10857, %r10856, %r2412;
	ld.local.u32 	%r8026, [%rd1376+16];
	shf.l.wrap.b32 	%r10857, %r8026, %r10857, %r2412;
$L__BB0_1569:
	shr.u32 	%r8027, %r10856, 30;
	shf.l.wrap.b32 	%r8028, %r10857, %r10856, 2;
	shl.b32 	%r8029, %r10857, 2;
	shr.u32 	%r8030, %r8028, 31;
	add.s32 	%r8031, %r8030, %r8027;
	neg.s32 	%r8032, %r8031;
	setp.lt.s32 	%p1566, %r2408, 0;
	selp.b32 	%r10858, %r8032, %r8031, %p1566;
	xor.b32  	%r8033, %r8028, %r2408;
	shr.s32 	%r8034, %r8028, 31;
	xor.b32  	%r8035, %r8034, %r8028;
	xor.b32  	%r8036, %r8034, %r8029;
	cvt.u64.u32 	%rd3614, %r8035;
	shl.b64 	%rd3615, %rd3614, 32;
	cvt.u64.u32 	%rd3616, %r8036;
	or.b64  	%rd3617, %rd3615, %rd3616;
	cvt.rn.f64.s64 	%fd391, %rd3617;
	mul.f64 	%fd392, %fd391, 0d3BF921FB54442D19;
	cvt.rn.f32.f64 	%f4470, %fd392;
	neg.f32 	%f4471, %f4470;
	setp.lt.s32 	%p1567, %r8033, 0;
	selp.f32 	%f6365, %f4471, %f4470, %p1567;
$L__BB0_1570:
	setp.ltu.f32 	%p1568, %f20, 0f47CE4780;
	mul.rn.f32 	%f4473, %f6365, %f6365;
	and.b32  	%r8038, %r10858, 1;
	setp.eq.b32 	%p1569, %r8038, 1;
	selp.f32 	%f4474, 0f3F800000, %f6365, %p1569;
	fma.rn.f32 	%f4475, %f4473, %f4474, 0f00000000;
	fma.rn.f32 	%f4476, %f4473, 0f37CBAC00, 0fBAB607ED;
	selp.f32 	%f4477, %f4476, 0fB94D4153, %p1569;
	selp.f32 	%f4478, 0f3D2AAABB, 0f3C0885E4, %p1569;
	fma.rn.f32 	%f4479, %f4477, %f4473, %f4478;
	selp.f32 	%f4480, 0fBEFFFFFF, 0fBE2AAAA8, %p1569;
	fma.rn.f32 	%f4481, %f4479, %f4473, %f4480;
	fma.rn.f32 	%f4482, %f4481, %f4475, %f4474;
	and.b32  	%r8039, %r10858, 2;
	setp.eq.s32 	%p1570, %r8039, 0;
	mov.f32 	%f4483, 0f00000000;
	sub.f32 	%f4484, %f4483, %f4482;
	selp.f32 	%f4485, %f4482, %f4484, %p1570;
	mul.f32 	%f4486, %f811, 0f40A00000;
	mul.f32 	%f815, %f4486, %f4485;
	mov.u32 	%r10862, %r11226;
	mov.f32 	%f6366, %f6457;
	@%p1568 bra 	$L__BB0_1578;
	setp.neu.f32 	%p1571, %f20, 0f7F800000;
	@%p1571 bra 	$L__BB0_1573;
	mov.f32 	%f4489, 0f00000000;
	mul.rn.f32 	%f6366, %f18, %f4489;
	mov.b32 	%r10862, 0;
	bra.uni 	$L__BB0_1578;
$L__BB0_1573:
	mov.b32 	%r2421, %f18;
	shl.b32 	%r8041, %r2421, 8;
	or.b32  	%r2422, %r8041, -2147483648;
	mov.b64 	%rd4956, 0;
	mov.b32 	%r10859, 0;
	mov.u64 	%rd4954, __cudart_i2opi_f;
	mov.u64 	%rd4955, %rd1;
$L__BB0_1574:
	.pragma "nounroll";
	ld.global.nc.u32 	%r8042, [%rd4954];
	mad.wide.u32 	%rd3620, %r8042, %r2422, %rd4956;
	shr.u64 	%rd4956, %rd3620, 32;
	st.local.u32 	[%rd4955], %rd3620;
	add.s32 	%r10859, %r10859, 1;
	add.s64 	%rd4955, %rd4955, 4;
	add.s64 	%rd4954, %rd4954, 4;
	setp.ne.s32 	%p1572, %r10859, 6;
	@%p1572 bra 	$L__BB0_1574;
	shr.u32 	%r8043, %r2421, 23;
	st.local.u32 	[%rd1+24], %rd4956;
	and.b32  	%r2425, %r8043, 31;
	and.b32  	%r8044, %r8043, 224;
	add.s32 	%r8045, %r8044, -128;
	shr.u32 	%r8046, %r8045, 5;
	mul.wide.u32 	%rd3621, %r8046, 4;
	sub.s64 	%rd1383, %rd1, %rd3621;
	ld.local.u32 	%r10860, [%rd1383+24];
	ld.local.u32 	%r10861, [%rd1383+20];
	setp.eq.s32 	%p1573, %r2425, 0;
	@%p1573 bra 	$L__BB0_1577;
	shf.l.wrap.b32 	%r10860, %r10861, %r10860, %r2425;
	ld.local.u32 	%r8047, [%rd1383+16];
	shf.l.wrap.b32 	%r10861, %r8047, %r10861, %r2425;
$L__BB0_1577:
	shr.u32 	%r8048, %r10860, 30;
	shf.l.wrap.b32 	%r8049, %r10861, %r10860, 2;
	shl.b32 	%r8050, %r10861, 2;
	shr.u32 	%r8051, %r8049, 31;
	add.s32 	%r8052, %r8051, %r8048;
	neg.s32 	%r8053, %r8052;
	setp.lt.s32 	%p1574, %r2421, 0;
	selp.b32 	%r10862, %r8053, %r8052, %p1574;
	xor.b32  	%r8054, %r8049, %r2421;
	shr.s32 	%r8055, %r8049, 31;
	xor.b32  	%r8056, %r8055, %r8049;
	xor.b32  	%r8057, %r8055, %r8050;
	cvt.u64.u32 	%rd3622, %r8056;
	shl.b64 	%rd3623, %rd3622, 32;
	cvt.u64.u32 	%rd3624, %r8057;
	or.b64  	%rd3625, %rd3623, %rd3624;
	cvt.rn.f64.s64 	%fd393, %rd3625;
	mul.f64 	%fd394, %fd393, 0d3BF921FB54442D19;
	cvt.rn.f32.f64 	%f4487, %fd394;
	neg.f32 	%f4488, %f4487;
	setp.lt.s32 	%p1575, %r8054, 0;
	selp.f32 	%f6366, %f4488, %f4487, %p1575;
$L__BB0_1578:
	setp.ltu.f32 	%p1576, %f27, 0f47CE4780;
	add.s32 	%r8059, %r10862, 1;
	mul.rn.f32 	%f4490, %f6366, %f6366;
	and.b32  	%r8060, %r10862, 1;
	setp.eq.b32 	%p1577, %r8060, 1;
	selp.f32 	%f4491, %f6366, 0f3F800000, %p1577;
	fma.rn.f32 	%f4492, %f4490, %f4491, 0f00000000;
	fma.rn.f32 	%f4493, %f4490, 0f37CBAC00, 0fBAB607ED;
	selp.f32 	%f4494, 0fB94D4153, %f4493, %p1577;
	selp.f32 	%f4495, 0f3C0885E4, 0f3D2AAABB, %p1577;
	fma.rn.f32 	%f4496, %f4494, %f4490, %f4495;
	selp.f32 	%f4497, 0fBE2AAAA8, 0fBEFFFFFF, %p1577;
	fma.rn.f32 	%f4498, %f4496, %f4490, %f4497;
	fma.rn.f32 	%f4499, %f4498, %f4492, %f4491;
	and.b32  	%r8061, %r8059, 2;
	setp.eq.s32 	%p1578, %r8061, 0;
	mov.f32 	%f4500, 0f00000000;
	sub.f32 	%f4501, %f4500, %f4499;
	selp.f32 	%f4502, %f4499, %f4501, %p1578;
	mul.f32 	%f819, %f815, %f4502;
	mov.u32 	%r10866, %r11230;
	mov.f32 	%f6367, %f6458;
	@%p1576 bra 	$L__BB0_1586;
	setp.neu.f32 	%p1579, %f27, 0f7F800000;
	@%p1579 bra 	$L__BB0_1581;
	mov.f32 	%f4505, 0f00000000;
	mul.rn.f32 	%f6367, %f25, %f4505;
	mov.b32 	%r10866, 0;
	bra.uni 	$L__BB0_1586;
$L__BB0_1581:
	mov.b32 	%r2434, %f25;
	shl.b32 	%r8063, %r2434, 8;
	or.b32  	%r2435, %r8063, -2147483648;
	mov.b64 	%rd4959, 0;
	mov.b32 	%r10863, 0;
	mov.u64 	%rd4957, __cudart_i2opi_f;
	mov.u64 	%rd4958, %rd1;
$L__BB0_1582:
	.pragma "nounroll";
	ld.global.nc.u32 	%r8064, [%rd4957];
	mad.wide.u32 	%rd3628, %r8064, %r2435, %rd4959;
	shr.u64 	%rd4959, %rd3628, 32;
	st.local.u32 	[%rd4958], %rd3628;
	add.s32 	%r10863, %r10863, 1;
	add.s64 	%rd4958, %rd4958, 4;
	add.s64 	%rd4957, %rd4957, 4;
	setp.ne.s32 	%p1580, %r10863, 6;
	@%p1580 bra 	$L__BB0_1582;
	shr.u32 	%r8065, %r2434, 23;
	st.local.u32 	[%rd1+24], %rd4959;
	and.b32  	%r2438, %r8065, 31;
	and.b32  	%r8066, %r8065, 224;
	add.s32 	%r8067, %r8066, -128;
	shr.u32 	%r8068, %r8067, 5;
	mul.wide.u32 	%rd3629, %r8068, 4;
	sub.s64 	%rd1390, %rd1, %rd3629;
	ld.local.u32 	%r10864, [%rd1390+24];
	ld.local.u32 	%r10865, [%rd1390+20];
	setp.eq.s32 	%p1581, %r2438, 0;
	@%p1581 bra 	$L__BB0_1585;
	shf.l.wrap.b32 	%r10864, %r10865, %r10864, %r2438;
	ld.local.u32 	%r8069, [%rd1390+16];
	shf.l.wrap.b32 	%r10865, %r8069, %r10865, %r2438;
$L__BB0_1585:
	shr.u32 	%r8070, %r10864, 30;
	shf.l.wrap.b32 	%r8071, %r10865, %r10864, 2;
	shl.b32 	%r8072, %r10865, 2;
	shr.u32 	%r8073, %r8071, 31;
	add.s32 	%r8074, %r8073, %r8070;
	neg.s32 	%r8075, %r8074;
	setp.lt.s32 	%p1582, %r2434, 0;
	selp.b32 	%r10866, %r8075, %r8074, %p1582;
	xor.b32  	%r8076, %r8071, %r2434;
	shr.s32 	%r8077, %r8071, 31;
	xor.b32  	%r8078, %r8077, %r8071;
	xor.b32  	%r8079, %r8077, %r8072;
	cvt.u64.u32 	%rd3630, %r8078;
	shl.b64 	%rd3631, %rd3630, 32;
	cvt.u64.u32 	%rd3632, %r8079;
	or.b64  	%rd3633, %rd3631, %rd3632;
	cvt.rn.f64.s64 	%fd395, %rd3633;
	mul.f64 	%fd396, %fd395, 0d3BF921FB54442D19;
	cvt.rn.f32.f64 	%f4503, %fd396;
	neg.f32 	%f4504, %f4503;
	setp.lt.s32 	%p1583, %r8076, 0;
	selp.f32 	%f6367, %f4504, %f4503, %p1583;
$L__BB0_1586:
	add.s32 	%r8081, %r10866, 1;
	mul.rn.f32 	%f4506, %f6367, %f6367;
	and.b32  	%r8082, %r10866, 1;
	setp.eq.b32 	%p1585, %r8082, 1;
	selp.f32 	%f4507, %f6367, 0f3F800000, %p1585;
	fma.rn.f32 	%f4508, %f4506, %f4507, 0f00000000;
	fma.rn.f32 	%f4509, %f4506, 0f37CBAC00, 0fBAB607ED;
	selp.f32 	%f4510, 0fB94D4153, %f4509, %p1585;
	selp.f32 	%f4511, 0f3C0885E4, 0f3D2AAABB, %p1585;
	fma.rn.f32 	%f4512, %f4510, %f4506, %f4511;
	selp.f32 	%f4513, 0fBE2AAAA8, 0fBEFFFFFF, %p1585;
	fma.rn.f32 	%f4514, %f4512, %f4506, %f4513;
	fma.rn.f32 	%f4515, %f4514, %f4508, %f4507;
	and.b32  	%r8083, %r8081, 2;
	setp.eq.s32 	%p1586, %r8083, 0;
	mov.f32 	%f4516, 0f00000000;
	sub.f32 	%f4517, %f4516, %f4515;
	selp.f32 	%f4518, %f4515, %f4517, %p1586;
	mul.f32 	%f4519, %f819, %f4518;
	mul.f32 	%f4520, %f807, 0f3B000000;
	sub.f32 	%f823, %f4520, %f4519;
	mov.u32 	%r10870, %r11222;
	mov.f32 	%f6368, %f6456;
	@%p1560 bra 	$L__BB0_1594;
	setp.neu.f32 	%p1587, %f13, 0f7F800000;
	@%p1587 bra 	$L__BB0_1589;
	mov.f32 	%f4523, 0f00000000;
	mul.rn.f32 	%f6368, %f11, %f4523;
	mov.b32 	%r10870, 0;
	bra.uni 	$L__BB0_1594;
$L__BB0_1589:
	mov.b32 	%r2447, %f11;
	shl.b32 	%r8085, %r2447, 8;
	or.b32  	%r2448, %r8085, -2147483648;
	mov.b64 	%rd4962, 0;
	mov.b32 	%r10867, 0;
	mov.u64 	%rd4960, __cudart_i2opi_f;
	mov.u64 	%rd4961, %rd1;
$L__BB0_1590:
	.pragma "nounroll";
	ld.global.nc.u32 	%r8086, [%rd4960];
	mad.wide.u32 	%rd3636, %r8086, %r2448, %rd4962;
	shr.u64 	%rd4962, %rd3636, 32;
	st.local.u32 	[%rd4961], %rd3636;
	add.s32 	%r10867, %r10867, 1;
	add.s64 	%rd4961, %rd4961, 4;
	add.s64 	%rd4960, %rd4960, 4;
	setp.ne.s32 	%p1588, %r10867, 6;
	@%p1588 bra 	$L__BB0_1590;
	shr.u32 	%r8087, %r2447, 23;
	st.local.u32 	[%rd1+24], %rd4962;
	and.b32  	%r2451, %r8087, 31;
	and.b32  	%r8088, %r8087, 224;
	add.s32 	%r8089, %r8088, -128;
	shr.u32 	%r8090, %r8089, 5;
	mul.wide.u32 	%rd3637, %r8090, 4;
	sub.s64 	%rd1397, %rd1, %rd3637;
	ld.local.u32 	%r10868, [%rd1397+24];
	ld.local.u32 	%r10869, [%rd1397+20];
	setp.eq.s32 	%p1589, %r2451, 0;
	@%p1589 bra 	$L__BB0_1593;
	shf.l.wrap.b32 	%r10868, %r10869, %r10868, %r2451;
	ld.local.u32 	%r8091, [%rd1397+16];
	shf.l.wrap.b32 	%r10869, %r8091, %r10869, %r2451;
$L__BB0_1593:
	shr.u32 	%r8092, %r10868, 30;
	shf.l.wrap.b32 	%r8093, %r10869, %r10868, 2;
	shl.b32 	%r8094, %r10869, 2;
	shr.u32 	%r8095, %r8093, 31;
	add.s32 	%r8096, %r8095, %r8092;
	neg.s32 	%r8097, %r8096;
	setp.lt.s32 	%p1590, %r2447, 0;
	selp.b32 	%r10870, %r8097, %r8096, %p1590;
	xor.b32  	%r8098, %r8093, %r2447;
	shr.s32 	%r8099, %r8093, 31;
	xor.b32  	%r8100, %r8099, %r8093;
	xor.b32  	%r8101, %r8099, %r8094;
	cvt.u64.u32 	%rd3638, %r8100;
	shl.b64 	%rd3639, %rd3638, 32;
	cvt.u64.u32 	%rd3640, %r8101;
	or.b64  	%rd3641, %rd3639, %rd3640;
	cvt.rn.f64.s64 	%fd397, %rd3641;
	mul.f64 	%fd398, %fd397, 0d3BF921FB54442D19;
	cvt.rn.f32.f64 	%f4521, %fd398;
	neg.f32 	%f4522, %f4521;
	setp.lt.s32 	%p1591, %r8098, 0;
	selp.f32 	%f6368, %f4522, %f4521, %p1591;
$L__BB0_1594:
	setp.ltu.f32 	%p1592, %f20, 0f47CE4780;
	mul.rn.f32 	%f4524, %f6368, %f6368;
	and.b32  	%r8103, %r10870, 1;
	setp.eq.b32 	%p1593, %r8103, 1;
	selp.f32 	%f4525, 0f3F800000, %f6368, %p1593;
	fma.rn.f32 	%f4526, %f4524, %f4525, 0f00000000;
	fma.rn.f32 	%f4527, %f4524, 0f37CBAC00, 0fBAB607ED;
	selp.f32 	%f4528, %f4527, 0fB94D4153, %p1593;
	selp.f32 	%f4529, 0f3D2AAABB, 0f3C0885E4, %p1593;
	fma.rn.f32 	%f4530, %f4528, %f4524, %f4529;
	selp.f32 	%f4531, 0fBEFFFFFF, 0fBE2AAAA8, %p1593;
	fma.rn.f32 	%f4532, %f4530, %f4524, %f4531;
	fma.rn.f32 	%f4533, %f4532, %f4526, %f4525;
	and.b32  	%r8104, %r10870, 2;
	setp.eq.s32 	%p1594, %r8104, 0;
	mov.f32 	%f4534, 0f00000000;
	sub.f32 	%f4535, %f4534, %f4533;
	selp.f32 	%f827, %f4533, %f4535, %p1594;
	mov.u32 	%r10874, %r11226;
	mov.f32 	%f6369, %f6457;
	@%p1592 bra 	$L__BB0_1602;
	setp.neu.f32 	%p1595, %f20, 0f7F800000;
	@%p1595 bra 	$L__BB0_1597;
	mov.f32 	%f4538, 0f00000000;
	mul.rn.f32 	%f6369, %f18, %f4538;
	mov.b32 	%r10874, 0;
	bra.uni 	$L__BB0_1602;
$L__BB0_1597:
	mov.b32 	%r2460, %f18;
	shl.b32 	%r8106, %r2460, 8;
	or.b32  	%r2461, %r8106, -2147483648;
	mov.b64 	%rd4965, 0;
	mov.b32 	%r10871, 0;
	mov.u64 	%rd4963, __cudart_i2opi_f;
	mov.u64 	%rd4964, %rd1;
$L__BB0_1598:
	.pragma "nounroll";
	ld.global.nc.u32 	%r8107, [%rd4963];
	mad.wide.u32 	%rd3644, %r8107, %r2461, %rd4965;
	shr.u64 	%rd4965, %rd3644, 32;
	st.local.u32 	[%rd4964], %rd3644;
	add.s32 	%r10871, %r10871, 1;
	add.s64 	%rd4964, %rd4964, 4;
	add.s64 	%rd4963, %rd4963, 4;
	setp.ne.s32 	%p1596, %r10871, 6;
	@%p1596 bra 	$L__BB0_1598;
	shr.u32 	%r8108, %r2460, 23;
	st.local.u32 	[%rd1+24], %rd4965;
	and.b32  	%r2464, %r8108, 31;
	and.b32  	%r8109, %r8108, 224;
	add.s32 	%r8110, %r8109, -128;
	shr.u32 	%r8111, %r8110, 5;
	mul.wide.u32 	%rd3645, %r8111, 4;
	sub.s64 	%rd1404, %rd1, %rd3645;
	ld.local.u32 	%r10872, [%rd1404+24];
	ld.local.u32 	%r10873, [%rd1404+20];
	setp.eq.s32 	%p1597, %r2464, 0;
	@%p1597 bra 	$L__BB0_1601;
	shf.l.wrap.b32 	%r10872, %r10873, %r10872, %r2464;
	ld.local.u32 	%r8112, [%rd1404+16];
	shf.l.wrap.b32 	%r10873, %r8112, %r10873, %r2464;
$L__BB0_1601:
	shr.u32 	%r8113, %r10872, 30;
	shf.l.wrap.b32 	%r8114, %r10873, %r10872, 2;
	shl.b32 	%r8115, %r10873, 2;
	shr.u32 	%r8116, %r8114, 31;
	add.s32 	%r8117, %r8116, %r8113;
	neg.s32 	%r8118, %r8117;
	setp.lt.s32 	%p1598, %r2460, 0;
	selp.b32 	%r10874, %r8118, %r8117, %p1598;
	xor.b32  	%r8119, %r8114, %r2460;
	shr.s32 	%r8120, %r8114, 31;
	xor.b32  	%r8121, %r8120, %r8114;
	xor.b32  	%r8122, %r8120, %r8115;
	cvt.u64.u32 	%rd3646, %r8121;
	shl.b64 	%rd3647, %rd3646, 32;
	cvt.u64.u32 	%rd3648, %r8122;
	or.b64  	%rd3649, %rd3647, %rd3648;
	cvt.rn.f64.s64 	%fd399, %rd3649;
	mul.f64 	%fd400, %fd399, 0d3BF921FB54442D19;
	cvt.rn.f32.f64 	%f4536, %fd400;
	neg.f32 	%f4537, %f4536;
	setp.lt.s32 	%p1599, %r8119, 0;
	selp.f32 	%f6369, %f4537, %f4536, %p1599;
$L__BB0_1602:
	setp.ltu.f32 	%p1600, %f27, 0f47CE4780;
	mul.rn.f32 	%f4539, %f6369, %f6369;
	and.b32  	%r8124, %r10874, 1;
	setp.eq.b32 	%p1601, %r8124, 1;
	selp.f32 	%f4540, 0f3F800000, %f6369, %p1601;
	fma.rn.f32 	%f4541, %f4539, %f4540, 0f00000000;
	fma.rn.f32 	%f4542, %f4539, 0f37CBAC00, 0fBAB607ED;
	selp.f32 	%f4543, %f4542, 0fB94D4153, %p1601;
	selp.f32 	%f4544, 0f3D2AAABB, 0f3C0885E4, %p1601;
	fma.rn.f32 	%f4545, %f4543, %f4539, %f4544;
	selp.f32 	%f4546, 0fBEFFFFFF, 0fBE2AAAA8, %p1601;
	fma.rn.f32 	%f4547, %f4545, %f4539, %f4546;
	fma.rn.f32 	%f4548, %f4547, %f4541, %f4540;
	and.b32  	%r8125, %r10874, 2;
	setp.eq.s32 	%p1602, %r8125, 0;
	mov.f32 	%f4549, 0f00000000;
	sub.f32 	%f4550, %f4549, %f4548;
	selp.f32 	%f4551, %f4548, %f4550, %p1602;
	mul.f32 	%f4552, %f827, 0f40800000;
	mul.f32 	%f831, %f4552, %f4551;
	mov.u32 	%r10878, %r11230;
	mov.f32 	%f6370, %f6458;
	@%p1600 bra 	$L__BB0_1610;
	setp.neu.f32 	%p1603, %f27, 0f7F800000;
	@%p1603 bra 	$L__BB0_1605;
	mov.f32 	%f4555, 0f00000000;
	mul.rn.f32 	%f6370, %f25, %f4555;
	mov.b32 	%r10878, 0;
	bra.uni 	$L__BB0_1610;
$L__BB0_1605:
	mov.b32 	%r2473, %f25;
	shl.b32 	%r8127, %r2473, 8;
	or.b32  	%r2474, %r8127, -2147483648;
	mov.b64 	%rd4968, 0;
	mov.b32 	%r10875, 0;
	mov.u64 	%rd4966, __cudart_i2opi_f;
	mov.u64 	%rd4967, %rd1;
$L__BB0_1606:
	.pragma "nounroll";
	ld.global.nc.u32 	%r8128, [%rd4966];
	mad.wide.u32 	%rd3652, %r8128, %r2474, %rd4968;
	shr.u64 	%rd4968, %rd3652, 32;
	st.local.u32 	[%rd4967], %rd3652;
	add.s32 	%r10875, %r10875, 1;
	add.s64 	%rd4967, %rd4967, 4;
	add.s64 	%rd4966, %rd4966, 4;
	setp.ne.s32 	%p1604, %r10875, 6;
	@%p1604 bra 	$L__BB0_1606;
	shr.u32 	%r8129, %r2473, 23;
	st.local.u32 	[%rd1+24], %rd4968;
	and.b32  	%r2477, %r8129, 31;
	and.b32  	%r8130, %r8129, 224;
	add.s32 	%r8131, %r8130, -128;
	shr.u32 	%r8132, %r8131, 5;
	mul.wide.u32 	%rd3653, %r8132, 4;
	sub.s64 	%rd1411, %rd1, %rd3653;
	ld.local.u32 	%r10876, [%rd1411+24];
	ld.local.u32 	%r10877, [%rd1411+20];
	setp.eq.s32 	%p1605, %r2477, 0;
	@%p1605 bra 	$L__BB0_1609;
	shf.l.wrap.b32 	%r10876, %r10877, %r10876, %r2477;
	ld.local.u32 	%r8133, [%rd1411+16];
	shf.l.wrap.b32 	%r10877, %r8133, %r10877, %r2477;
$L__BB0_1609:
	shr.u32 	%r8134, %r10876, 30;
	shf.l.wrap.b32 	%r8135, %r10877, %r10876, 2;
	shl.b32 	%r8136, %r10877, 2;
	shr.u32 	%r8137, %r8135, 31;
	add.s32 	%r8138, %r8137, %r8134;
	neg.s32 	%r8139, %r8138;
	setp.lt.s32 	%p1606, %r2473, 0;
	selp.b32 	%r10878, %r8139, %r8138, %p1606;
	xor.b32  	%r8140, %r8135, %r2473;
	shr.s32 	%r8141, %r8135, 31;
	xor.b32  	%r8142, %r8141, %r8135;
	xor.b32  	%r8143, %r8141, %r8136;
	cvt.u64.u32 	%rd3654, %r8142;
	shl.b64 	%rd3655, %rd3654, 32;
	cvt.u64.u32 	%rd3656, %r8143;
	or.b64  	%rd3657, %rd3655, %rd3656;
	cvt.rn.f64.s64 	%fd401, %rd3657;
	mul.f64 	%fd402, %fd401, 0d3BF921FB54442D19;
	cvt.rn.f32.f64 	%f4553, %fd402;
	neg.f32 	%f4554, %f4553;
	setp.lt.s32 	%p1607, %r8140, 0;
	selp.f32 	%f6370, %f4554, %f4553, %p1607;
$L__BB0_1610:
	setp.ltu.f32 	%p1608, %f6, 0f47CE4780;
	mul.rn.f32 	%f4556, %f6370, %f6370;
	and.b32  	%r8145, %r10878, 1;
	setp.eq.b32 	%p1609, %r8145, 1;
	selp.f32 	%f4557, 0f3F800000, %f6370, %p1609;
	fma.rn.f32 	%f4558, %f4556, %f4557, 0f00000000;
	fma.rn.f32 	%f4559, %f4556, 0f37CBAC00, 0fBAB607ED;
	selp.f32 	%f4560, %f4559, 0fB94D4153, %p1609;
	selp.f32 	%f4561, 0f3D2AAABB, 0f3C0885E4, %p1609;
	fma.rn.f32 	%f4562, %f4560, %f4556, %f4561;
	selp.f32 	%f4563, 0fBEFFFFFF, 0fBE2AAAA8, %p1609;
	fma.rn.f32 	%f4564, %f4562, %f4556, %f4563;
	fma.rn.f32 	%f4565, %f4564, %f4558, %f4557;
	and.b32  	%r8146, %r10878, 2;
	setp.eq.s32 	%p1610, %r8146, 0;
	mov.f32 	%f4566, 0f00000000;
	sub.f32 	%f4567, %f4566, %f4565;
	selp.f32 	%f4568, %f4565, %f4567, %p1610;
	mul.f32 	%f835, %f831, %f4568;
	mov.u32 	%r10882, %r11218;
	mov.f32 	%f6371, %f6455;
	@%p1608 bra 	$L__BB0_1618;
	setp.neu.f32 	%p1611, %f6, 0f7F800000;
	@%p1611 bra 	$L__BB0_1613;
	mov.f32 	%f4571, 0f00000000;
	mul.rn.f32 	%f6371, %f4, %f4571;
	mov.b32 	%r10882, 0;
	bra.uni 	$L__BB0_1618;
$L__BB0_1613:
	mov.b32 	%r2486, %f4;
	shl.b32 	%r8148, %r2486, 8;
	or.b32  	%r2487, %r8148, -2147483648;
	mov.b64 	%rd4971, 0;
	mov.b32 	%r10879, 0;
	mov.u64 	%rd4969, __cudart_i2opi_f;
	mov.u64 	%rd4970, %rd1;
$L__BB0_1614:
	.pragma "nounroll";
	ld.global.nc.u32 	%r8149, [%rd4969];
	mad.wide.u32 	%rd3660, %r8149, %r2487, %rd4971;
	shr.u64 	%rd4971, %rd3660, 32;
	st.local.u32 	[%rd4970], %rd3660;
	add.s32 	%r10879, %r10879, 1;
	add.s64 	%rd4970, %rd4970, 4;
	add.s64 	%rd4969, %rd4969, 4;
	setp.ne.s32 	%p1612, %r10879, 6;
	@%p1612 bra 	$L__BB0_1614;
	shr.u32 	%r8150, %r2486, 23;
	st.local.u32 	[%rd1+24], %rd4971;
	and.b32  	%r2490, %r8150, 31;
	and.b32  	%r8151, %r8150, 224;
	add.s32 	%r8152, %r8151, -128;
	shr.u32 	%r8153, %r8152, 5;
	mul.wide.u32 	%rd3661, %r8153, 4;
	sub.s64 	%rd1418, %rd1, %rd3661;
	ld.local.u32 	%r10880, [%rd1418+24];
	ld.local.u32 	%r10881, [%rd1418+20];
	setp.eq.s32 	%p1613, %r2490, 0;
	@%p1613 bra 	$L__BB0_1617;
	shf.l.wrap.b32 	%r10880, %r10881, %r10880, %r2490;
	ld.local.u32 	%r8154, [%rd1418+16];
	shf.l.wrap.b32 	%r10881, %r8154, %r10881, %r2490;
$L__BB0_1617:
	shr.u32 	%r8155, %r10880, 30;
	shf.l.wrap.b32 	%r8156, %r10881, %r10880, 2;
	shl.b32 	%r8157, %r10881, 2;
	shr.u32 	%r8158, %r8156, 31;
	add.s32 	%r8159, %r8158, %r8155;
	neg.s32 	%r8160, %r8159;
	setp.lt.s32 	%p1614, %r2486, 0;
	selp.b32 	%r10882, %r8160, %r8159, %p1614;
	xor.b32  	%r8161, %r8156, %r2486;
	shr.s32 	%r8162, %r8156, 31;
	xor.b32  	%r8163, %r8162, %r8156;
	xor.b32  	%r8164, %r8162, %r8157;
	cvt.u64.u32 	%rd3662, %r8163;
	shl.b64 	%rd3663, %rd3662, 32;
	cvt.u64.u32 	%rd3664, %r8164;
	or.b64  	%rd3665, %rd3663, %rd3664;
	cvt.rn.f64.s64 	%fd403, %rd3665;
	mul.f64 	%fd404, %fd403, 0d3BF921FB54442D19;
	cvt.rn.f32.f64 	%f4569, %fd404;
	neg.f32 	%f4570, %f4569;
	setp.lt.s32 	%p1615, %r8161, 0;
	selp.f32 	%f6371, %f4570, %f4569, %p1615;
$L__BB0_1618:
	add.s32 	%r8166, %r10882, 1;
	mul.rn.f32 	%f4572, %f6371, %f6371;
	and.b32  	%r8167, %r10882, 1;
	setp.eq.b32 	%p1617, %r8167, 1;
	selp.f32 	%f4573, %f6371, 0f3F800000, %p1617;
	fma.rn.f32 	%f4574, %f4572, %f4573, 0f00000000;
	fma.rn.f32 	%f4575, %f4572, 0f37CBAC00, 0fBAB607ED;
	selp.f32 	%f4576, 0fB94D4153, %f4575, %p1617;
	selp.f32 	%f4577, 0f3C0885E4, 0f3D2AAABB, %p1617;
	fma.rn.f32 	%f4578, %f4576, %f4572, %f4577;
	selp.f32 	%f4579, 0fBE2AAAA8, 0fBEFFFFFF, %p1617;
	fma.rn.f32 	%f4580, %f4578, %f4572, %f4579;
	fma.rn.f32 	%f4581, %f4580, %f4574, %f4573;
	and.b32  	%r8168, %r8166, 2;
	setp.eq.s32 	%p1618, %r8168, 0;
	mov.f32 	%f4582, 0f00000000;
	sub.f32 	%f4583, %f4582, %f4581;
	selp.f32 	%f4584, %f4581, %f4583, %p1618;
	mul.f32 	%f839, %f835, %f4584;
	mov.u32 	%r10886, %r11226;
	mov.f32 	%f6372, %f6457;
	@%p1592 bra 	$L__BB0_1626;
	setp.neu.f32 	%p1619, %f20, 0f7F800000;
	@%p1619 bra 	$L__BB0_1621;
	mov.f32 	%f4587, 0f00000000;
	mul.rn.f32 	%f6372, %f18, %f4587;
	mov.b32 	%r10886, 0;
	bra.uni 	$L__BB0_1626;
$L__BB0_1621:
	mov.b32 	%r2499, %f18;
	shl.b32 	%r8170, %r2499, 8;
	or.b32  	%r2500, %r8170, -2147483648;
	mov.b64 	%rd4974, 0;
	mov.b32 	%r10883, 0;
	mov.u64 	%rd4972, __cudart_i2opi_f;
	mov.u64 	%rd4973, %rd1;
$L__BB0_1622:
	.pragma "nounroll";
	ld.global.nc.u32 	%r8171, [%rd4972];
	mad.wide.u32 	%rd3668, %r8171, %r2500, %rd4974;
	shr.u64 	%rd4974, %rd3668, 32;
	st.local.u32 	[%rd4973], %rd3668;
	add.s32 	%r10883, %r10883, 1;
	add.s64 	%rd4973, %rd4973, 4;
	add.s64 	%rd4972, %rd4972, 4;
	setp.ne.s32 	%p1620, %r10883, 6;
	@%p1620 bra 	$L__BB0_1622;
	shr.u32 	%r8172, %r2499, 23;
	st.local.u32 	[%rd1+24], %rd4974;
	and.b32  	%r2503, %r8172, 31;
	and.b32  	%r8173, %r8172, 224;
	add.s32 	%r8174, %r8173, -128;
	shr.u32 	%r8175, %r8174, 5;
	mul.wide.u32 	%rd3669, %r8175, 4;
	sub.s64 	%rd1425, %rd1, %rd3669;
	ld.local.u32 	%r10884, [%rd1425+24];
	ld.local.u32 	%r10885, [%rd1425+20];
	setp.eq.s32 	%p1621, %r2503, 0;
	@%p1621 bra 	$L__BB0_1625;
	shf.l.wrap.b32 	%r10884, %r10885, %r10884, %r2503;
	ld.local.u32 	%r8176, [%rd1425+16];
	shf.l.wrap.b32 	%r10885, %r8176, %r10885, %r2503;
$L__BB0_1625:
	shr.u32 	%r8177, %r10884, 30;
	shf.l.wrap.b32 	%r8178, %r10885, %r10884, 2;
	shl.b32 	%r8179, %r10885, 2;
	shr.u32 	%r8180, %r8178, 31;
	add.s32 	%r8181, %r8180, %r8177;
	neg.s32 	%r8182, %r8181;
	setp.lt.s32 	%p1622, %r2499, 0;
	selp.b32 	%r10886, %r8182, %r8181, %p1622;
	xor.b32  	%r8183, %r8178, %r2499;
	shr.s32 	%r8184, %r8178, 31;
	xor.b32  	%r8185, %r8184, %r8178;
	xor.b32  	%r8186, %r8184, %r8179;
	cvt.u64.u32 	%rd3670, %r8185;
	shl.b64 	%rd3671, %rd3670, 32;
	cvt.u64.u32 	%rd3672, %r8186;
	or.b64  	%rd3673, %rd3671, %rd3672;
	cvt.rn.f64.s64 	%fd405, %rd3673;
	mul.f64 	%fd406, %fd405, 0d3BF921FB54442D19;
	cvt.rn.f32.f64 	%f4585, %fd406;
	neg.f32 	%f4586, %f4585;
	setp.lt.s32 	%p1623, %r8183, 0;
	selp.f32 	%f6372, %f4586, %f4585, %p1623;
$L__BB0_1626:
	add.s32 	%r8188, %r10886, 1;
	mul.rn.f32 	%f4588, %f6372, %f6372;
	and.b32  	%r8189, %r10886, 1;
	setp.eq.b32 	%p1625, %r8189, 1;
	selp.f32 	%f4589, %f6372, 0f3F800000, %p1625;
	fma.rn.f32 	%f4590, %f4588, %f4589, 0f00000000;
	fma.rn.f32 	%f4591, %f4588, 0f37CBAC00, 0fBAB607ED;
	selp.f32 	%f4592, 0fB94D4153, %f4591, %p1625;
	selp.f32 	%f4593, 0f3C0885E4, 0f3D2AAABB, %p1625;
	fma.rn.f32 	%f4594, %f4592, %f4588, %f4593;
	selp.f32 	%f4595, 0fBE2AAAA8, 0fBEFFFFFF, %p1625;
	fma.rn.f32 	%f4596, %f4594, %f4588, %f4595;
	fma.rn.f32 	%f4597, %f4596, %f4590, %f4589;
	and.b32  	%r8190, %r8188, 2;
	setp.eq.s32 	%p1626, %r8190, 0;
	mov.f32 	%f4598, 0f00000000;
	sub.f32 	%f4599, %f4598, %f4597;
	selp.f32 	%f4600, %f4597, %f4599, %p1626;
	mul.f32 	%f843, %f839, %f4600;
	mov.u32 	%r10890, %r11230;
	mov.f32 	%f6373, %f6458;
	@%p1600 bra 	$L__BB0_1634;
	setp.neu.f32 	%p1627, %f27, 0f7F800000;
	@%p1627 bra 	$L__BB0_1629;
	mov.f32 	%f4603, 0f00000000;
	mul.rn.f32 	%f6373, %f25, %f4603;
	mov.b32 	%r10890, 0;
	bra.uni 	$L__BB0_1634;
$L__BB0_1629:
	mov.b32 	%r2512, %f25;
	shl.b32 	%r8192, %r2512, 8;
	or.b32  	%r2513, %r8192, -2147483648;
	mov.b64 	%rd4977, 0;
	mov.b32 	%r10887, 0;
	mov.u64 	%rd4975, __cudart_i2opi_f;
	mov.u64 	%rd4976, %rd1;
$L__BB0_1630:
	.pragma "nounroll";
	ld.global.nc.u32 	%r8193, [%rd4975];
	mad.wide.u32 	%rd3676, %r8193, %r2513, %rd4977;
	shr.u64 	%rd4977, %rd3676, 32;
	st.local.u32 	[%rd4976], %rd3676;
	add.s32 	%r10887, %r10887, 1;
	add.s64 	%rd4976, %rd4976, 4;
	add.s64 	%rd4975, %rd4975, 4;
	setp.ne.s32 	%p1628, %r10887, 6;
	@%p1628 bra 	$L__BB0_1630;
	shr.u32 	%r8194, %r2512, 23;
	st.local.u32 	[%rd1+24], %rd4977;
	and.b32  	%r2516, %r8194, 31;
	and.b32  	%r8195, %r8194, 224;
	add.s32 	%r8196, %r8195, -128;
	shr.u32 	%r8197, %r8196, 5;
	mul.wide.u32 	%rd3677, %r8197, 4;
	sub.s64 	%rd1432, %rd1, %rd3677;
	ld.local.u32 	%r10888, [%rd1432+24];
	ld.local.u32 	%r10889, [%rd1432+20];
	setp.eq.s32 	%p1629, %r2516, 0;
	@%p1629 bra 	$L__BB0_1633;
	shf.l.wrap.b32 	%r10888, %r10889, %r10888, %r2516;
	ld.local.u32 	%r8198, [%rd1432+16];
	shf.l.wrap.b32 	%r10889, %r8198, %r10889, %r2516;
$L__BB0_1633:
	shr.u32 	%r8199, %r10888, 30;
	shf.l.wrap.b32 	%r8200, %r10889, %r10888, 2;
	shl.b32 	%r8201, %r10889, 2;
	shr.u32 	%r8202, %r8200, 31;
	add.s32 	%r8203, %r8202, %r8199;
	neg.s32 	%r8204, %r8203;
	setp.lt.s32 	%p1630, %r2512, 0;
	selp.b32 	%r10890, %r8204, %r8203, %p1630;
	xor.b32  	%r8205, %r8200, %r2512;
	shr.s32 	%r8206, %r8200, 31;
	xor.b32  	%r8207, %r8206, %r8200;
	xor.b32  	%r8208, %r8206, %r8201;
	cvt.u64.u32 	%rd3678, %r8207;
	shl.b64 	%rd3679, %rd3678, 32;
	cvt.u64.u32 	%rd3680, %r8208;
	or.b64  	%rd3681, %rd3679, %rd3680;
	cvt.rn.f64.s64 	%fd407, %rd3681;
	mul.f64 	%fd408, %fd407, 0d3BF921FB54442D19;
	cvt.rn.f32.f64 	%f4601, %fd408;
	neg.f32 	%f4602, %f4601;
	setp.lt.s32 	%p1631, %r8205, 0;
	selp.f32 	%f6373, %f4602, %f4601, %p1631;
$L__BB0_1634:
	setp.ltu.f32 	%p1632, %f13, 0f47CE4780;
	add.s32 	%r8210, %r10890, 1;
	mul.rn.f32 	%f4604, %f6373, %f6373;
	and.b32  	%r8211, %r10890, 1;
	setp.eq.b32 	%p1633, %r8211, 1;
	selp.f32 	%f4605, %f6373, 0f3F800000, %p1633;
	fma.rn.f32 	%f4606, %f4604, %f4605, 0f00000000;
	fma.rn.f32 	%f4607, %f4604, 0f37CBAC00, 0fBAB607ED;
	selp.f32 	%f4608, 0fB94D4153, %f4607, %p1633;
	selp.f32 	%f4609, 0f3C0885E4, 0f3D2AAABB, %p1633;
	fma.rn.f32 	%f4610, %f4608, %f4604, %f4609;
	selp.f32 	%f4611, 0fBE2AAAA8, 0fBEFFFFFF, %p1633;
	fma.rn.f32 	%f4612, %f4610, %f4604, %f4611;
	fma.rn.f32 	%f4613, %f4612, %f4606, %f4605;
	and.b32  	%r8212, %r8210, 2;
	setp.eq.s32 	%p1634, %r8212, 0;
	mov.f32 	%f4614, 0f00000000;
	sub.f32 	%f4615, %f4614, %f4613;
	selp.f32 	%f4616, %f4613, %f4615, %p1634;
	fma.rn.f32 	%f847, %f843, %f4616, %f823;
	mov.u32 	%r10894, %r11222;
	mov.f32 	%f6374, %f6456;
	@%p1632 bra 	$L__BB0_1642;
	setp.neu.f32 	%p1635, %f13, 0f7F800000;
	@%p1635 bra 	$L__BB0_1637;
	mov.f32 	%f4619, 0f00000000;
	mul.rn.f32 	%f6374, %f11, %f4619;
	mov.b32 	%r10894, 0;
	bra.uni 	$L__BB0_1642;
$L__BB0_1637:
	mov.b32 	%r2525, %f11;
	shl.b32 	%r8214, %r2525, 8;
	or.b32  	%r2526, %r8214, -2147483648;
	mov.b64 	%rd4980, 0;
	mov.b32 	%r10891, 0;
	mov.u64 	%rd4978, __cudart_i2opi_f;
	mov.u64 	%rd4979, %rd1;
$L__BB0_1638:
	.pragma "nounroll";
	ld.global.nc.u32 	%r8215, [%rd4978];
	mad.wide.u32 	%rd3684, %r8215, %r2526, %rd4980;
	shr.u64 	%rd4980, %rd3684, 32;
	st.local.u32 	[%rd4979], %rd3684;
	add.s32 	%r10891, %r10891, 1;
	add.s64 	%rd4979, %rd4979, 4;
	add.s64 	%rd4978, %rd4978, 4;
	setp.ne.s32 	%p1636, %r10891, 6;
	@%p1636 bra 	$L__BB0_1638;
	shr.u32 	%r8216, %r2525, 23;
	st.local.u32 	[%rd1+24], %rd4980;
	and.b32  	%r2529, %r8216, 31;
	and.b32  	%r8217, %r8216, 224;
	add.s32 	%r8218, %r8217, -128;
	shr.u32 	%r8219, %r8218, 5;
	mul.wide.u32 	%rd3685, %r8219, 4;
	sub.s64 	%rd1439, %rd1, %rd3685;
	ld.local.u32 	%r10892, [%rd1439+24];
	ld.local.u32 	%r10893, [%rd1439+20];
	setp.eq.s32 	%p1637, %r2529, 0;
	@%p1637 bra 	$L__BB0_1641;
	shf.l.wrap.b32 	%r10892, %r10893, %r10892, %r2529;
	ld.local.u32 	%r8220, [%rd1439+16];
	shf.l.wrap.b32 	%r10893, %r8220, %r10893, %r2529;
$L__BB0_1641:
	shr.u32 	%r8221, %r10892, 30;
	shf.l.wrap.b32 	%r8222, %r10893, %r10892, 2;
	shl.b32 	%r8223, %r10893, 2;
	shr.u32 	%r8224, %r8222, 31;
	add.s32 	%r8225, %r8224, %r8221;
	neg.s32 	%r8226, %r8225;
	setp.lt.s32 	%p1638, %r2525, 0;
	selp.b32 	%r10894, %r8226, %r8225, %p1638;
	xor.b32  	%r8227, %r8222, %r2525;
	shr.s32 	%r8228, %r8222, 31;
	xor.b32  	%r8229, %r8228, %r8222;
	xor.b32  	%r8230, %r8228, %r8223;
	cvt.u64.u32 	%rd3686, %r8229;
	shl.b64 	%rd3687, %rd3686, 32;
	cvt.u64.u32 	%rd3688, %r8230;
	or.b64  	%rd3689, %rd3687, %rd3688;
	cvt.rn.f64.s64 	%fd409, %rd3689;
	mul.f64 	%fd410, %fd409, 0d3BF921FB54442D19;
	cvt.rn.f32.f64 	%f4617, %fd410;
	neg.f32 	%f4618, %f4617;
	setp.lt.s32 	%p1639, %r8227, 0;
	selp.f32 	%f6374, %f4618, %f4617, %p1639;
$L__BB0_1642:
	setp.ltu.f32 	%p1640, %f20, 0f47CE4780;
	mul.rn.f32 	%f4620, %f6374, %f6374;
	and.b32  	%r8232, %r10894, 1;
	setp.eq.b32 	%p1641, %r8232, 1;
	selp.f32 	%f4621, 0f3F800000, %f6374, %p1641;
	fma.rn.f32 	%f4622, %f4620, %f4621, 0f00000000;
	fma.rn.f32 	%f4623, %f4620, 0f37CBAC00, 0fBAB607ED;
	selp.f32 	%f4624, %f4623, 0fB94D4153, %p1641;
	selp.f32 	%f4625, 0f3D2AAABB, 0f3C0885E4, %p1641;
	fma.rn.f32 	%f4626, %f4624, %f4620, %f4625;
	selp.f32 	%f4627, 0fBEFFFFFF, 0fBE2AAAA8, %p1641;
	fma.rn.f32 	%f4628, %f4626, %f4620, %f4627;
	fma.rn.f32 	%f4629, %f4628, %f4622, %f4621;
	and.b32  	%r8233, %r10894, 2;
	setp.eq.s32 	%p1642, %r8233, 0;
	mov.f32 	%f4630, 0f00000000;
	sub.f32 	%f4631, %f4630, %f4629;
	selp.f32 	%f851, %f4629, %f4631, %p1642;
	mov.u32 	%r10898, %r11226;
	mov.f32 	%f6375, %f6457;
	@%p1640 bra 	$L__BB0_1650;
	setp.neu.f32 	%p1643, %f20, 0f7F800000;
	@%p1643 bra 	$L__BB0_1645;
	mov.f32 	%f4634, 0f00000000;
	mul.rn.f32 	%f6375, %f18, %f4634;
	mov.b32 	%r10898, 0;
	bra.uni 	$L__BB0_1650;
$L__BB0_1645:
	mov.b32 	%r2538, %f18;
	shl.b32 	%r8235, %r2538, 8;
	or.b32  	%r2539, %r8235, -2147483648;
	mov.b64 	%rd4983, 0;
	mov.b32 	%r10895, 0;
	mov.u64 	%rd4981, __cudart_i2opi_f;
	mov.u64 	%rd4982, %rd1;
$L__BB0_1646:
	.pragma "nounroll";
	ld.global.nc.u32 	%r8236, [%rd4981];
	mad.wide.u32 	%rd3692, %r8236, %r2539, %rd4983;
	shr.u64 	%rd4983, %rd3692, 32;
	st.local.u32 	[%rd4982], %rd3692;
	add.s32 	%r10895, %r10895, 1;
	add.s64 	%rd4982, %rd4982, 4;
	add.s64 	%rd4981, %rd4981, 4;
	setp.ne.s32 	%p1644, %r10895, 6;
	@%p1644 bra 	$L__BB0_1646;
	shr.u32 	%r8237, %r2538, 23;
	st.local.u32 	[%rd1+24], %rd4983;
	and.b32  	%r2542, %r8237, 31;
	and.b32  	%r8238, %r8237, 224;
	add.s32 	%r8239, %r8238, -128;
	shr.u32 	%r8240, %r8239, 5;
	mul.wide.u32 	%rd3693, %r8240, 4;
	sub.s64 	%rd1446, %rd1, %rd3693;
	ld.local.u32 	%r10896, [%rd1446+24];
	ld.local.u32 	%r10897, [%rd1446+20];
	setp.eq.s32 	%p1645, %r2542, 0;
	@%p1645 bra 	$L__BB0_1649;
	shf.l.wrap.b32 	%r10896, %r10897, %r10896, %r2542;
	ld.local.u32 	%r8241, [%rd1446+16];
	shf.l.wrap.b32 	%r10897, %r8241, %r10897, %r2542;
$L__BB0_1649:
	shr.u32 	%r8242, %r10896, 30;
	shf.l.wrap.b32 	%r8243, %r10897, %r10896, 2;
	shl.b32 	%r8244, %r10897, 2;
	shr.u32 	%r8245, %r8243, 31;
	add.s32 	%r8246, %r8245, %r8242;
	neg.s32 	%r8247, %r8246;
	setp.lt.s32 	%p1646, %r2538, 0;
	selp.b32 	%r10898, %r8247, %r8246, %p1646;
	xor.b32  	%r8248, %r8243, %r2538;
	shr.s32 	%r8249, %r8243, 31;
	xor.b32  	%r8250, %r8249, %r8243;
	xor.b32  	%r8251, %r8249, %r8244;
	cvt.u64.u32 	%rd3694, %r8250;
	shl.b64 	%rd3695, %rd3694, 32;
	cvt.u64.u32 	%rd3696, %r8251;
	or.b64  	%rd3697, %rd3695, %rd3696;
	cvt.rn.f64.s64 	%fd411, %rd3697;
	mul.f64 	%fd412, %fd411, 0d3BF921FB54442D19;
	cvt.rn.f32.f64 	%f4632, %fd412;
	neg.f32 	%f4633, %f4632;
	setp.lt.s32 	%p1647, %r8248, 0;
	selp.f32 	%f6375, %f4633, %f4632, %p1647;
$L__BB0_1650:
	setp.ltu.f32 	%p1648, %f6, 0f47CE4780;
	mul.rn.f32 	%f4635, %f6375, %f6375;
	and.b32  	%r8253, %r10898, 1;
	setp.eq.b32 	%p1649, %r8253, 1;
	selp.f32 	%f4636, 0f3F800000, %f6375, %p1649;
	fma.rn.f32 	%f4637, %f4635, %f4636, 0f00000000;
	fma.rn.f32 	%f4638, %f4635, 0f37CBAC00, 0fBAB607ED;
	selp.f32 	%f4639, %f4638, 0fB94D4153, %p1649;
	selp.f32 	%f4640, 0f3D2AAABB, 0f3C0885E4, %p1649;
	fma.rn.f32 	%f4641, %f4639, %f4635, %f4640;
	selp.f32 	%f4642, 0fBEFFFFFF, 0fBE2AAAA8, %p1649;
	fma.rn.f32 	%f4643, %f4641, %f4635, %f4642;
	fma.rn.f32 	%f4644, %f4643, %f4637, %f4636;
	and.b32  	%r8254, %r10898, 2;
	setp.eq.s32 	%p1650, %r8254, 0;
	mov.f32 	%f4645, 0f00000000;
	sub.f32 	%f4646, %f4645, %f4644;
	selp.f32 	%f4647, %f4644, %f4646, %p1650;
	mul.f32 	%f4648, %f851, 0f41000000;
	mul.f32 	%f855, %f4648, %f4647;
	mov.u32 	%r10902, %r11218;
	mov.f32 	%f6376, %f6455;
	@%p1648 bra 	$L__BB0_1658;
	setp.neu.f32 	%p1651, %f6, 0f7F800000;
	@%p1651 bra 	$L__BB0_1653;
	mov.f32 	%f4651, 0f00000000;
	mul.rn.f32 	%f6376, %f4, %f4651;
	mov.b32 	%r10902, 0;
	bra.uni 	$L__BB0_1658;
$L__BB0_1653:
	mov.b32 	%r2551, %f4;
	shl.b32 	%r8256, %r2551, 8;
	or.b32  	%r2552, %r8256, -2147483648;
	mov.b64 	%rd4986, 0;
	mov.b32 	%r10899, 0;
	mov.u64 	%rd4984, __cudart_i2opi_f;
	mov.u64 	%rd4985, %rd1;
$L__BB0_1654:
	.pragma "nounroll";
	ld.global.nc.u32 	%r8257, [%rd4984];
	mad.wide.u32 	%rd3700, %r8257, %r2552, %rd4986;
	shr.u64 	%rd4986, %rd3700, 32;
	st.local.u32 	[%rd4985], %rd3700;
	add.s32 	%r10899, %r10899, 1;
	add.s64 	%rd4985, %rd4985, 4;
	add.s64 	%rd4984, %rd4984, 4;
	setp.ne.s32 	%p1652, %r10899, 6;
	@%p1652 bra 	$L__BB0_1654;
	shr.u32 	%r8258, %r2551, 23;
	st.local.u32 	[%rd1+24], %rd4986;
	and.b32  	%r2555, %r8258, 31;
	and.b32  	%r8259, %r8258, 224;
	add.s32 	%r8260, %r8259, -128;
	shr.u32 	%r8261, %r8260, 5;
	mul.wide.u32 	%rd3701, %r8261, 4;
	sub.s64 	%rd1453, %rd1, %rd3701;
	ld.local.u32 	%r10900, [%rd1453+24];
	ld.local.u32 	%r10901, [%rd1453+20];
	setp.eq.s32 	%p1653, %r2555, 0;
	@%p1653 bra 	$L__BB0_1657;
	shf.l.wrap.b32 	%r10900, %r10901, %r10900, %r2555;
	ld.local.u32 	%r8262, [%rd1453+16];
	shf.l.wrap.b32 	%r10901, %r8262, %r10901, %r2555;
$L__BB0_1657:
	shr.u32 	%r8263, %r10900, 30;
	shf.l.wrap.b32 	%r8264, %r10901, %r10900, 2;
	shl.b32 	%r8265, %r10901, 2;
	shr.u32 	%r8266, %r8264, 31;
	add.s32 	%r8267, %r8266, %r8263;
	neg.s32 	%r8268, %r8267;
	setp.lt.s32 	%p1654, %r2551, 0;
	selp.b32 	%r10902, %r8268, %r8267, %p1654;
	xor.b32  	%r8269, %r8264, %r2551;
	shr.s32 	%r8270, %r8264, 31;
	xor.b32  	%r8271, %r8270, %r8264;
	xor.b32  	%r8272, %r8270, %r8265;
	cvt.u64.u32 	%rd3702, %r8271;
	shl.b64 	%rd3703, %rd3702, 32;
	cvt.u64.u32 	%rd3704, %r8272;
	or.b64  	%rd3705, %rd3703, %rd3704;
	cvt.rn.f64.s64 	%fd413, %rd3705;
	mul.f64 	%fd414, %fd413, 0d3BF921FB54442D19;
	cvt.rn.f32.f64 	%f4649, %fd414;
	neg.f32 	%f4650, %f4649;
	setp.lt.s32 	%p1655, %r8269, 0;
	selp.f32 	%f6376, %f4650, %f4649, %p1655;
$L__BB0_1658:
	add.s32 	%r8274, %r10902, 1;
	mul.rn.f32 	%f4652, %f6376, %f6376;
	and.b32  	%r8275, %r10902, 1;
	setp.eq.b32 	%p1657, %r8275, 1;
	selp.f32 	%f4653, %f6376, 0f3F800000, %p1657;
	fma.rn.f32 	%f4654, %f4652, %f4653, 0f00000000;
	fma.rn.f32 	%f4655, %f4652, 0f37CBAC00, 0fBAB607ED;
	selp.f32 	%f4656, 0fB94D4153, %f4655, %p1657;
	selp.f32 	%f4657, 0f3C0885E4, 0f3D2AAABB, %p1657;
	fma.rn.f32 	%f4658, %f4656, %f4652, %f4657;
	selp.f32 	%f4659, 0fBE2AAAA8, 0fBEFFFFFF, %p1657;
	fma.rn.f32 	%f4660, %f4658, %f4652, %f4659;
	fma.rn.f32 	%f4661, %f4660, %f4654, %f4653;
	and.b32  	%r8276, %r8274, 2;
	setp.eq.s32 	%p1658, %r8276, 0;
	mov.f32 	%f4662, 0f00000000;
	sub.f32 	%f4663, %f4662, %f4661;
	selp.f32 	%f4664, %f4661, %f4663, %p1658;
	mul.f32 	%f859, %f855, %f4664;
	mov.u32 	%r10906, %r11226;
	mov.f32 	%f6377, %f6457;
	@%p1640 bra 	$L__BB0_1666;
	setp.neu.f32 	%p1659, %f20, 0f7F800000;
	@%p1659 bra 	$L__BB0_1661;
	mov.f32 	%f4667, 0f00000000;
	mul.rn.f32 	%f6377, %f18, %f4667;
	mov.b32 	%r10906, 0;
	bra.uni 	$L__BB0_1666;
$L__BB0_1661:
	mov.b32 	%r2564, %f18;
	shl.b32 	%r8278, %r2564, 8;
	or.b32  	%r2565, %r8278, -2147483648;
	mov.b64 	%rd4989, 0;
	mov.b32 	%r10903, 0;
	mov.u64 	%rd4987, __cudart_i2opi_f;
	mov.u64 	%rd4988, %rd1;
$L__BB0_1662:
	.pragma "nounroll";
	ld.global.nc.u32 	%r8279, [%rd4987];
	mad.wide.u32 	%rd3708, %r8279, %r2565, %rd4989;
	shr.u64 	%rd4989, %rd3708, 32;
	st.local.u32 	[%rd4988], %rd3708;
	add.s32 	%r10903, %r10903, 1;
	add.s64 	%rd4988, %rd4988, 4;
	add.s64 	%rd4987, %rd4987, 4;
	setp.ne.s32 	%p1660, %r10903, 6;
	@%p1660 bra 	$L__BB0_1662;
	shr.u32 	%r8280, %r2564, 23;
	st.local.u32 	[%rd1+24], %rd4989;
	and.b32  	%r2568, %r8280, 31;
	and.b32  	%r8281, %r8280, 224;
	add.s32 	%r8282, %r8281, -128;
	shr.u32 	%r8283, %r8282, 5;
	mul.wide.u32 	%rd3709, %r8283, 4;
	sub.s64 	%rd1460, %rd1, %rd3709;
	ld.local.u32 	%r10904, [%rd1460+24];
	ld.local.u32 	%r10905, [%rd1460+20];
	setp.eq.s32 	%p1661, %r2568, 0;
	@%p1661 bra 	$L__BB0_1665;
	shf.l.wrap.b32 	%r10904, %r10905, %r10904, %r2568;
	ld.local.u32 	%r8284, [%rd1460+16];
	shf.l.wrap.b32 	%r10905, %r8284, %r10905, %r2568;
$L__BB0_1665:
	shr.u32 	%r8285, %r10904, 30;
	shf.l.wrap.b32 	%r8286, %r10905, %r10904, 2;
	shl.b32 	%r8287, %r10905, 2;
	shr.u32 	%r8288, %r8286, 31;
	add.s32 	%r8289, %r8288, %r8285;
	neg.s32 	%r8290, %r8289;
	setp.lt.s32 	%p1662, %r2564, 0;
	selp.b32 	%r10906, %r8290, %r8289, %p1662;
	xor.b32  	%r8291, %r8286, %r2564;
	shr.s32 	%r8292, %r8286, 31;
	xor.b32  	%r8293, %r8292, %r8286;
	xor.b32  	%r8294, %r8292, %r8287;
	cvt.u64.u32 	%rd3710, %r8293;
	shl.b64 	%rd3711, %rd3710, 32;
	cvt.u64.u32 	%rd3712, %r8294;
	or.b64  	%rd3713, %rd3711, %rd3712;
	cvt.rn.f64.s64 	%fd415, %rd3713;
	mul.f64 	%fd416, %fd415, 0d3BF921FB54442D19;
	cvt.rn.f32.f64 	%f4665, %fd416;
	neg.f32 	%f4666, %f4665;
	setp.lt.s32 	%p1663, %r8291, 0;
	selp.f32 	%f6377, %f4666, %f4665, %p1663;
$L__BB0_1666:
	setp.ltu.f32 	%p1664, %f27, 0f47CE4780;
	add.s32 	%r8296, %r10906, 1;
	mul.rn.f32 	%f4668, %f6377, %f6377;
	and.b32  	%r8297, %r10906, 1;
	setp.eq.b32 	%p1665, %r8297, 1;
	selp.f32 	%f4669, %f6377, 0f3F800000, %p1665;
	fma.rn.f32 	%f4670, %f4668, %f4669, 0f00000000;
	fma.rn.f32 	%f4671, %f4668, 0f37CBAC00, 0fBAB607ED;
	selp.f32 	%f4672, 0fB94D4153, %f4671, %p1665;
	selp.f32 	%f4673, 0f3C0885E4, 0f3D2AAABB, %p1665;
	fma.rn.f32 	%f4674, %f4672, %f4668, %f4673;
	selp.f32 	%f4675, 0fBE2AAAA8, 0fBEFFFFFF, %p1665;
	fma.rn.f32 	%f4676, %f4674, %f4668, %f4675;
	fma.rn.f32 	%f4677, %f4676, %f4670, %f4669;
	and.b32  	%r8298, %r8296, 2;
	setp.eq.s32 	%p1666, %r8298, 0;
	mov.f32 	%f4678, 0f00000000;
	sub.f32 	%f4679, %f4678, %f4677;
	selp.f32 	%f4680, %f4677, %f4679, %p1666;
	mul.f32 	%f863, %f859, %f4680;
	mov.u32 	%r10910, %r11230;
	mov.f32 	%f6378, %f6458;
	@%p1664 bra 	$L__BB0_1674;
	setp.neu.f32 	%p1667, %f27, 0f7F800000;
	@%p1667 bra 	$L__BB0_1669;
	mov.f32 	%f4683, 0f00000000;
	mul.rn.f32 	%f6378, %f25, %f4683;
	mov.b32 	%r10910, 0;
	bra.uni 	$L__BB0_1674;
$L__BB0_1669:
	mov.b32 	%r2577, %f25;
	shl.b32 	%r8300, %r2577, 8;
	or.b32  	%r2578, %r8300, -2147483648;
	mov.b64 	%rd4992, 0;
	mov.b32 	%r10907, 0;
	mov.u64 	%rd4990, __cudart_i2opi_f;
	mov.u64 	%rd4991, %rd1;
$L__BB0_1670:
	.pragma "nounroll";
	ld.global.nc.u32 	%r8301, [%rd4990];
	mad.wide.u32 	%rd3716, %r8301, %r2578, %rd4992;
	shr.u64 	%rd4992, %rd3716, 32;
	st.local.u32 	[%rd4991], %rd3716;
	add.s32 	%r10907, %r10907, 1;
	add.s64 	%rd4991, %rd4991, 4;
	add.s64 	%rd4990, %rd4990, 4;
	setp.ne.s32 	%p1668, %r10907, 6;
	@%p1668 bra 	$L__BB0_1670;
	shr.u32 	%r8302, %r2577, 23;
	st.local.u32 	[%rd1+24], %rd4992;
	and.b32  	%r2581, %r8302, 31;
	and.b32  	%r8303, %r8302, 224;
	add.s32 	%r8304, %r8303, -128;
	shr.u32 	%r8305, %r8304, 5;
	mul.wide.u32 	%rd3717, %r8305, 4;
	sub.s64 	%rd1467, %rd1, %rd3717;
	ld.local.u32 	%r10908, [%rd1467+24];
	ld.local.u32 	%r10909, [%rd1467+20];
	setp.eq.s32 	%p1669, %r2581, 0;
	@%p1669 bra 	$L__BB0_1673;
	shf.l.wrap.b32 	%r10908, %r10909, %r10908, %r2581;
	ld.local.u32 	%r8306, [%rd1467+16];
	shf.l.wrap.b32 	%r10909, %r8306, %r10909, %r2581;
$L__BB0_1673:
	shr.u32 	%r8307, %r10908, 30;
	shf.l.wrap.b32 	%r8308, %r10909, %r10908, 2;
	shl.b32 	%r8309, %r10909, 2;
	shr.u32 	%r8310, %r8308, 31;
	add.s32 	%r8311, %r8310, %r8307;
	neg.s32 	%r8312, %r8311;
	setp.lt.s32 	%p1670, %r2577, 0;
	selp.b32 	%r10910, %r8312, %r8311, %p1670;
	xor.b32  	%r8313, %r8308, %r2577;
	shr.s32 	%r8314, %r8308, 31;
	xor.b32  	%r8315, %r8314, %r8308;
	xor.b32  	%r8316, %r8314, %r8309;
	cvt.u64.u32 	%rd3718, %r8315;
	shl.b64 	%rd3719, %rd3718, 32;
	cvt.u64.u32 	%rd3720, %r8316;
	or.b64  	%rd3721, %rd3719, %rd3720;
	cvt.rn.f64.s64 	%fd417, %rd3721;
	mul.f64 	%fd418, %fd417, 0d3BF921FB54442D19;
	cvt.rn.f32.f64 	%f4681, %fd418;
	neg.f32 	%f4682, %f4681;
	setp.lt.s32 	%p1671, %r8313, 0;
	selp.f32 	%f6378, %f4682, %f4681, %p1671;
$L__BB0_1674:
	setp.ltu.f32 	%p1672, %f13, 0f47CE4780;
	add.s32 	%r8318, %r10910, 1;
	mul.rn.f32 	%f4684, %f6378, %f6378;
	and.b32  	%r8319, %r10910, 1;
	setp.eq.b32 	%p1673, %r8319, 1;
	selp.f32 	%f4685, %f6378, 0f3F800000, %p1673;
	fma.rn.f32 	%f4686, %f4684, %f4685, 0f00000000;
	fma.rn.f32 	%f4687, %f4684, 0f37CBAC00, 0fBAB607ED;
	selp.f32 	%f4688, 0fB94D4153, %f4687, %p1673;
	selp.f32 	%f4689, 0f3C0885E4, 0f3D2AAABB, %p1673;
	fma.rn.f32 	%f4690, %f4688, %f4684, %f4689;
	selp.f32 	%f4691, 0fBE2AAAA8, 0fBEFFFFFF, %p1673;
	fma.rn.f32 	%f4692, %f4690, %f4684, %f4691;
	fma.rn.f32 	%f4693, %f4692, %f4686, %f4685;
	and.b32  	%r8320, %r8318, 2;
	setp.eq.s32 	%p1674, %r8320, 0;
	mov.f32 	%f4694, 0f00000000;
	sub.f32 	%f4695, %f4694, %f4693;
	selp.f32 	%f4696, %f4693, %f4695, %p1674;
	fma.rn.f32 	%f867, %f863, %f4696, %f847;
	mov.u32 	%r10914, %r11222;
	mov.f32 	%f6379, %f6456;
	@%p1672 bra 	$L__BB0_1682;
	setp.neu.f32 	%p1675, %f13, 0f7F800000;
	@%p1675 bra 	$L__BB0_1677;
	mov.f32 	%f4699, 0f00000000;
	mul.rn.f32 	%f6379, %f11, %f4699;
	mov.b32 	%r10914, 0;
	bra.uni 	$L__BB0_1682;
$L__BB0_1677:
	mov.b32 	%r2590, %f11;
	shl.b32 	%r8322, %r2590, 8;
	or.b32  	%r2591, %r8322, -2147483648;
	mov.b64 	%rd4995, 0;
	mov.b32 	%r10911, 0;
	mov.u64 	%rd4993, __cudart_i2opi_f;
	mov.u64 	%rd4994, %rd1;
$L__BB0_1678:
	.pragma "nounroll";
	ld.global.nc.u32 	%r8323, [%rd4993];
	mad.wide.u32 	%rd3724, %r8323, %r2591, %rd4995;
	shr.u64 	%rd4995, %rd3724, 32;
	st.local.u32 	[%rd4994], %rd3724;
	add.s32 	%r10911, %r10911, 1;
	add.s64 	%rd4994, %rd4994, 4;
	add.s64 	%rd4993, %rd4993, 4;
	setp.ne.s32 	%p1676, %r10911, 6;
	@%p1676 bra 	$L__BB0_1678;
	shr.u32 	%r8324, %r2590, 23;
	st.local.u32 	[%rd1+24], %rd4995;
	and.b32  	%r2594, %r8324, 31;
	and.b32  	%r8325, %r8324, 224;
	add.s32 	%r8326, %r8325, -128;
	shr.u32 	%r8327, %r8326, 5;
	mul.wide.u32 	%rd3725, %r8327, 4;
	sub.s64 	%rd1474, %rd1, %rd3725;
	ld.local.u32 	%r10912, [%rd1474+24];
	ld.local.u32 	%r10913, [%rd1474+20];
	setp.eq.s32 	%p1677, %r2594, 0;
	@%p1677 bra 	$L__BB0_1681;
	shf.l.wrap.b32 	%r10912, %r10913, %r10912, %r2594;
	ld.local.u32 	%r8328, [%rd1474+16];
	shf.l.wrap.b32 	%r10913, %r8328, %r10913, %r2594;
$L__BB0_1681:
	shr.u32 	%r8329, %r10912, 30;
	shf.l.wrap.b32 	%r8330, %r10913, %r10912, 2;
	shl.b32 	%r8331, %r10913, 2;
	shr.u32 	%r8332, %r8330, 31;
	add.s32 	%r8333, %r8332, %r8329;
	neg.s32 	%r8334, %r8333;
	setp.lt.s32 	%p1678, %r2590, 0;
	selp.b32 	%r10914, %r8334, %r8333, %p1678;
	xor.b32  	%r8335, %r8330, %r2590;
	shr.s32 	%r8336, %r8330, 31;
	xor.b32  	%r8337, %r8336, %r8330;
	xor.b32  	%r8338, %r8336, %r8331;
	cvt.u64.u32 	%rd3726, %r8337;
	shl.b64 	%rd3727, %rd3726, 32;
	cvt.u64.u32 	%rd3728, %r8338;
	or.b64  	%rd3729, %rd3727, %rd3728;
	cvt.rn.f64.s64 	%fd419, %rd3729;
	mul.f64 	%fd420, %fd419, 0d3BF921FB54442D19;
	cvt.rn.f32.f64 	%f4697, %fd420;
	neg.f32 	%f4698, %f4697;
	setp.lt.s32 	%p1679, %r8335, 0;
	selp.f32 	%f6379, %f4698, %f4697, %p1679;
$L__BB0_1682:
	setp.ltu.f32 	%p1680, %f27, 0f47CE4780;
	mul.rn.f32 	%f4700, %f6379, %f6379;
	and.b32  	%r8340, %r10914, 1;
	setp.eq.b32 	%p1681, %r8340, 1;
	selp.f32 	%f4701, 0f3F800000, %f6379, %p1681;
	fma.rn.f32 	%f4702, %f4700, %f4701, 0f00000000;
	fma.rn.f32 	%f4703, %f4700, 0f37CBAC00, 0fBAB607ED;
	selp.f32 	%f4704, %f4703, 0fB94D4153, %p1681;
	selp.f32 	%f4705, 0f3D2AAABB, 0f3C0885E4, %p1681;
	fma.rn.f32 	%f4706, %f4704, %f4700, %f4705;
	selp.f32 	%f4707, 0fBEFFFFFF, 0fBE2AAAA8, %p1681;
	fma.rn.f32 	%f4708, %f4706, %f4700, %f4707;
	fma.rn.f32 	%f4709, %f4708, %f4702, %f4701;
	and.b32  	%r8341, %r10914, 2;
	setp.eq.s32 	%p1682, %r8341, 0;
	mov.f32 	%f4710, 0f00000000;
	sub.f32 	%f4711, %f4710, %f4709;
	selp.f32 	%f871, %f4709, %f4711, %p1682;
	mov.u32 	%r10918, %r11230;
	mov.f32 	%f6380, %f6458;
	@%p1680 bra 	$L__BB0_1690;
	setp.neu.f32 	%p1683, %f27, 0f7F800000;
	@%p1683 bra 	$L__BB0_1685;
	mov.f32 	%f4714, 0f00000000;
	mul.rn.f32 	%f6380, %f25, %f4714;
	mov.b32 	%r10918, 0;
	bra.uni 	$L__BB0_1690;
$L__BB0_1685:
	mov.b32 	%r2603, %f25;
	shl.b32 	%r8343, %r2603, 8;
	or.b32  	%r2604, %r8343, -2147483648;
	mov.b64 	%rd4998, 0;
	mov.b32 	%r10915, 0;
	mov.u64 	%rd4996, __cudart_i2opi_f;
	mov.u64 	%rd4997, %rd1;
$L__BB0_1686:
	.pragma "nounroll";
	ld.global.nc.u32 	%r8344, [%rd4996];
	mad.wide.u32 	%rd3732, %r8344, %r2604, %rd4998;
	shr.u64 	%rd4998, %rd3732, 32;
	st.local.u32 	[%rd4997], %rd3732;
	add.s32 	%r10915, %r10915, 1;
	add.s64 	%rd4997, %rd4997, 4;
	add.s64 	%rd4996, %rd4996, 4;
	setp.ne.s32 	%p1684, %r10915, 6;
	@%p1684 bra 	$L__BB0_1686;
	shr.u32 	%r8345, %r2603, 23;
	st.local.u32 	[%rd1+24], %rd4998;
	and.b32  	%r2607, %r8345, 31;
	and.b32  	%r8346, %r8345, 224;
	add.s32 	%r8347, %r8346, -128;
	shr.u32 	%r8348, %r8347, 5;
	mul.wide.u32 	%rd3733, %r8348, 4;
	sub.s64 	%rd1481, %rd1, %rd3733;
	ld.local.u32 	%r10916, [%rd1481+24];
	ld.local.u32 	%r10917, [%rd1481+20];
	setp.eq.s32 	%p1685, %r2607, 0;
	@%p1685 bra 	$L__BB0_1689;
	shf.l.wrap.b32 	%r10916, %r10917, %r10916, %r2607;
	ld.local.u32 	%r8349, [%rd1481+16];
	shf.l.wrap.b32 	%r10917, %r8349, %r10917, %r2607;
$L__BB0_1689:
	shr.u32 	%r8350, %r10916, 30;
	shf.l.wrap.b32 	%r8351, %r10917, %r10916, 2;
	shl.b32 	%r8352, %r10917, 2;
	shr.u32 	%r8353, %r8351, 31;
	add.s32 	%r8354, %r8353, %r8350;
	neg.s32 	%r8355, %r8354;
	setp.lt.s32 	%p1686, %r2603, 0;
	selp.b32 	%r10918, %r8355, %r8354, %p1686;
	xor.b32  	%r8356, %r8351, %r2603;
	shr.s32 	%r8357, %r8351, 31;
	xor.b32  	%r8358, %r8357, %r8351;
	xor.b32  	%r8359, %r8357, %r8352;
	cvt.u64.u32 	%rd3734, %r8358;
	shl.b64 	%rd3735, %rd3734, 32;
	cvt.u64.u32 	%rd3736, %r8359;
	or.b64  	%rd3737, %rd3735, %rd3736;
	cvt.rn.f64.s64 	%fd421, %rd3737;
	mul.f64 	%fd422, %fd421, 0d3BF921FB54442D19;
	cvt.rn.f32.f64 	%f4712, %fd422;
	neg.f32 	%f4713, %f4712;
	setp.lt.s32 	%p1687, %r8356, 0;
	selp.f32 	%f6380, %f4713, %f4712, %p1687;
$L__BB0_1690:
	setp.ltu.f32 	%p1688, %f6, 0f47CE4780;
	mul.rn.f32 	%f4715, %f6380, %f6380;
	and.b32  	%r8361, %r10918, 1;
	setp.eq.b32 	%p1689, %r8361, 1;
	selp.f32 	%f4716, 0f3F800000, %f6380, %p1689;
	fma.rn.f32 	%f4717, %f4715, %f4716, 0f00000000;
	fma.rn.f32 	%f4718, %f4715, 0f37CBAC00, 0fBAB607ED;
	selp.f32 	%f4719, %f4718, 0fB94D4153, %p1689;
	selp.f32 	%f4720, 0f3D2AAABB, 0f3C0885E4, %p1689;
	fma.rn.f32 	%f4721, %f4719, %f4715, %f4720;
	selp.f32 	%f4722, 0fBEFFFFFF, 0fBE2AAAA8, %p1689;
	fma.rn.f32 	%f4723, %f4721, %f4715, %f4722;
	fma.rn.f32 	%f4724, %f4723, %f4717, %f4716;
	and.b32  	%r8362, %r10918, 2;
	setp.eq.s32 	%p1690, %r8362, 0;
	mov.f32 	%f4725, 0f00000000;
	sub.f32 	%f4726, %f4725, %f4724;
	selp.f32 	%f4727, %f4724, %f4726, %p1690;
	mul.f32 	%f875, %f871, %f4727;
	mov.u32 	%r10922, %r11218;
	mov.f32 	%f6381, %f6455;
	@%p1688 bra 	$L__BB0_1698;
	setp.neu.f32 	%p1691, %f6, 0f7F800000;
	@%p1691 bra 	$L__BB0_1693;
	mov.f32 	%f4730, 0f00000000;
	mul.rn.f32 	%f6381, %f4, %f4730;
	mov.b32 	%r10922, 0;
	bra.uni 	$L__BB0_1698;
$L__BB0_1693:
	mov.b32 	%r2616, %f4;
	shl.b32 	%r8364, %r2616, 8;
	or.b32  	%r2617, %r8364, -2147483648;
	mov.b64 	%rd5001, 0;
	mov.b32 	%r10919, 0;
	mov.u64 	%rd4999, __cudart_i2opi_f;
	mov.u64 	%rd5000, %rd1;
$L__BB0_1694:
	.pragma "nounroll";
	ld.global.nc.u32 	%r8365, [%rd4999];
	mad.wide.u32 	%rd3740, %r8365, %r2617, %rd5001;
	shr.u64 	%rd5001, %rd3740, 32;
	st.local.u32 	[%rd5000], %rd3740;
	add.s32 	%r10919, %r10919, 1;
	add.s64 	%rd5000, %rd5000, 4;
	add.s64 	%rd4999, %rd4999, 4;
	setp.ne.s32 	%p1692, %r10919, 6;
	@%p1692 bra 	$L__BB0_1694;
	shr.u32 	%r8366, %r2616, 23;
	st.local.u32 	[%rd1+24], %rd5001;
	and.b32  	%r2620, %r8366, 31;
	and.b32  	%r8367, %r8366, 224;
	add.s32 	%r8368, %r8367, -128;
	shr.u32 	%r8369, %r8368, 5;
	mul.wide.u32 	%rd3741, %r8369, 4;
	sub.s64 	%rd1488, %rd1, %rd3741;
	ld.local.u32 	%r10920, [%rd1488+24];
	ld.local.u32 	%r10921, [%rd1488+20];
	setp.eq.s32 	%p1693, %r2620, 0;
	@%p1693 bra 	$L__BB0_1697;
	shf.l.wrap.b32 	%r10920, %r10921, %r10920, %r2620;
	ld.local.u32 	%r8370, [%rd1488+16];
	shf.l.wrap.b32 	%r10921, %r8370, %r10921, %r2620;
$L__BB0_1697:
	shr.u32 	%r8371, %r10920, 30;
	shf.l.wrap.b32 	%r8372, %r10921, %r10920, 2;
	shl.b32 	%r8373, %r10921, 2;
	shr.u32 	%r8374, %r8372, 31;
	add.s32 	%r8375, %r8374, %r8371;
	neg.s32 	%r8376, %r8375;
	setp.lt.s32 	%p1694, %r2616, 0;
	selp.b32 	%r10922, %r8376, %r8375, %p1694;
	xor.b32  	%r8377, %r8372, %r2616;
	shr.s32 	%r8378, %r8372, 31;
	xor.b32  	%r8379, %r8378, %r8372;
	xor.b32  	%r8380, %r8378, %r8373;
	cvt.u64.u32 	%rd3742, %r8379;
	shl.b64 	%rd3743, %rd3742, 32;
	cvt.u64.u32 	%rd3744, %r8380;
	or.b64  	%rd3745, %rd3743, %rd3744;
	cvt.rn.f64.s64 	%fd423, %rd3745;
	mul.f64 	%fd424, %fd423, 0d3BF921FB54442D19;
	cvt.rn.f32.f64 	%f4728, %fd424;
	neg.f32 	%f4729, %f4728;
	setp.lt.s32 	%p1695, %r8377, 0;
	selp.f32 	%f6381, %f4729, %f4728, %p1695;
$L__BB0_1698:
	setp.ltu.f32 	%p1696, %f20, 0f47CE4780;
	add.s32 	%r8382, %r10922, 1;
	mul.rn.f32 	%f4731, %f6381, %f6381;
	and.b32  	%r8383, %r10922, 1;
	setp.eq.b32 	%p1697, %r8383, 1;
	selp.f32 	%f4732, %f6381, 0f3F800000, %p1697;
	fma.rn.f32 	%f4733, %f4731, %f4732, 0f00000000;
	fma.rn.f32 	%f4734, %f4731, 0f37CBAC00, 0fBAB607ED;
	selp.f32 	%f4735, 0fB94D4153, %f4734, %p1697;
	selp.f32 	%f4736, 0f3C0885E4, 0f3D2AAABB, %p1697;
	fma.rn.f32 	%f4737, %f4735, %f4731, %f4736;
	selp.f32 	%f4738, 0fBE2AAAA8, 0fBEFFFFFF, %p1697;
	fma.rn.f32 	%f4739, %f4737, %f4731, %f4738;
	fma.rn.f32 	%f4740, %f4739, %f4733, %f4732;
	and.b32  	%r8384, %r8382, 2;
	setp.eq.s32 	%p1698, %r8384, 0;
	mov.f32 	%f4741, 0f00000000;
	sub.f32 	%f4742, %f4741, %f4740;
	selp.f32 	%f4743, %f4740, %f4742, %p1698;
	mul.f32 	%f879, %f875, %f4743;
	mov.u32 	%r10926, %r11226;
	mov.f32 	%f6382, %f6457;
	@%p1696 bra 	$L__BB0_1706;
	setp.neu.f32 	%p1699, %f20, 0f7F800000;
	@%p1699 bra 	$L__BB0_1701;
	mov.f32 	%f4746, 0f00000000;
	mul.rn.f32 	%f6382, %f18, %f4746;
	mov.b32 	%r10926, 0;
	bra.uni 	$L__BB0_1706;
$L__BB0_1701:
	mov.b32 	%r2629, %f18;
	shl.b32 	%r8386, %r2629, 8;
	or.b32  	%r2630, %r8386, -2147483648;
	mov.b64 	%rd5004, 0;
	mov.b32 	%r10923, 0;
	mov.u64 	%rd5002, __cudart_i2opi_f;
	mov.u64 	%rd5003, %rd1;
$L__BB0_1702:
	.pragma "nounroll";
	ld.global.nc.u32 	%r8387, [%rd5002];
	mad.wide.u32 	%rd3748, %r8387, %r2630, %rd5004;
	shr.u64 	%rd5004, %rd3748, 32;
	st.local.u32 	[%rd5003], %rd3748;
	add.s32 	%r10923, %r10923, 1;
	add.s64 	%rd5003, %rd5003, 4;
	add.s64 	%rd5002, %rd5002, 4;
	setp.ne.s32 	%p1700, %r10923, 6;
	@%p1700 bra 	$L__BB0_1702;
	shr.u32 	%r8388, %r2629, 23;
	st.local.u32 	[%rd1+24], %rd5004;
	and.b32  	%r2633, %r8388, 31;
	and.b32  	%r8389, %r8388, 224;
	add.s32 	%r8390, %r8389, -128;
	shr.u32 	%r8391, %r8390, 5;
	mul.wide.u32 	%rd3749, %r8391, 4;
	sub.s64 	%rd1495, %rd1, %rd3749;
	ld.local.u32 	%r10924, [%rd1495+24];
	ld.local.u32 	%r10925, [%rd1495+20];
	setp.eq.s32 	%p1701, %r2633, 0;
	@%p1701 bra 	$L__BB0_1705;
	shf.l.wrap.b32 	%r10924, %r10925, %r10924, %r2633;
	ld.local.u32 	%r8392, [%rd1495+16];
	shf.l.wrap.b32 	%r10925, %r8392, %r10925, %r2633;
$L__BB0_1705:
	shr.u32 	%r8393, %r10924, 30;
	shf.l.wrap.b32 	%r8394, %r10925, %r10924, 2;
	shl.b32 	%r8395, %r10925, 2;
	shr.u32 	%r8396, %r8394, 31;
	add.s32 	%r8397, %r8396, %r8393;
	neg.s32 	%r8398, %r8397;
	setp.lt.s32 	%p1702, %r2629, 0;
	selp.b32 	%r10926, %r8398, %r8397, %p1702;
	xor.b32  	%r8399, %r8394, %r2629;
	shr.s32 	%r8400, %r8394, 31;
	xor.b32  	%r8401, %r8400, %r8394;
	xor.b32  	%r8402, %r8400, %r8395;
	cvt.u64.u32 	%rd3750, %r8401;
	shl.b64 	%rd3751, %rd3750, 32;
	cvt.u64.u32 	%rd3752, %r8402;
	or.b64  	%rd3753, %rd3751, %rd3752;
	cvt.rn.f64.s64 	%fd425, %rd3753;
	mul.f64 	%fd426, %fd425, 0d3BF921FB54442D19;
	cvt.rn.f32.f64 	%f4744, %fd426;
	neg.f32 	%f4745, %f4744;
	setp.lt.s32 	%p1703, %r8399, 0;
	selp.f32 	%f6382, %f4745, %f4744, %p1703;
$L__BB0_1706:
	setp.ltu.f32 	%p1704, %f13, 0f47CE4780;
	add.s32 	%r8404, %r10926, 1;
	mul.rn.f32 	%f4747, %f6382, %f6382;
	and.b32  	%r8405, %r10926, 1;
	setp.eq.b32 	%p1705, %r8405, 1;
	selp.f32 	%f4748, %f6382, 0f3F800000, %p1705;
	fma.rn.f32 	%f4749, %f4747, %f4748, 0f00000000;
	fma.rn.f32 	%f4750, %f4747, 0f37CBAC00, 0fBAB607ED;
	selp.f32 	%f4751, 0fB94D4153, %f4750, %p1705;
	selp.f32 	%f4752, 0f3C0885E4, 0f3D2AAABB, %p1705;
	fma.rn.f32 	%f4753, %f4751, %f4747, %f4752;
	selp.f32 	%f4754, 0fBE2AAAA8, 0fBEFFFFFF, %p1705;
	fma.rn.f32 	%f4755, %f4753, %f4747, %f4754;
	fma.rn.f32 	%f4756, %f4755, %f4749, %f4748;
	and.b32  	%r8406, %r8404, 2;
	setp.eq.s32 	%p1706, %r8406, 0;
	mov.f32 	%f4757, 0f00000000;
	sub.f32 	%f4758, %f4757, %f4756;
	selp.f32 	%f4759, %f4756, %f4758, %p1706;
	fma.rn.f32 	%f883, %f879, %f4759, %f867;
	mov.u32 	%r10930, %r11222;
	mov.f32 	%f6383, %f6456;
	@%p1704 bra 	$L__BB0_1714;
	setp.neu.f32 	%p1707, %f13, 0f7F800000;
	@%p1707 bra 	$L__BB0_1709;
	mov.f32 	%f4762, 0f00000000;
	mul.rn.f32 	%f6383, %f11, %f4762;
	mov.b32 	%r10930, 0;
	bra.uni 	$L__BB0_1714;
$L__BB0_1709:
	mov.b32 	%r2642, %f11;
	shl.b32 	%r8408, %r2642, 8;
	or.b32  	%r2643, %r8408, -2147483648;
	mov.b64 	%rd5007, 0;
	mov.b32 	%r10927, 0;
	mov.u64 	%rd5005, __cudart_i2opi_f;
	mov.u64 	%rd5006, %rd1;
$L__BB0_1710:
	.pragma "nounroll";
	ld.global.nc.u32 	%r8409, [%rd5005];
	mad.wide.u32 	%rd3756, %r8409, %r2643, %rd5007;
	shr.u64 	%rd5007, %rd3756, 32;
	st.local.u32 	[%rd5006], %rd3756;
	add.s32 	%r10927, %r10927, 1;
	add.s64 	%rd5006, %rd5006, 4;
	add.s64 	%rd5005, %rd5005, 4;
	setp.ne.s32 	%p1708, %r10927, 6;
	@%p1708 bra 	$L__BB0_1710;
	shr.u32 	%r8410, %r2642, 23;
	st.local.u32 	[%rd1+24], %rd5007;
	and.b32  	%r2646, %r8410, 31;
	and.b32  	%r8411, %r8410, 224;
	add.s32 	%r8412, %r8411, -128;
	shr.u32 	%r8413, %r8412, 5;
	mul.wide.u32 	%rd3757, %r8413, 4;
	sub.s64 	%rd1502, %rd1, %rd3757;
	ld.local.u32 	%r10928, [%rd1502+24];
	ld.local.u32 	%r10929, [%rd1502+20];
	setp.eq.s32 	%p1709, %r2646, 0;
	@%p1709 bra 	$L__BB0_1713;
	shf.l.wrap.b32 	%r10928, %r10929, %r10928, %r2646;
	ld.local.u32 	%r8414, [%rd1502+16];
	shf.l.wrap.b32 	%r10929, %r8414, %r10929, %r2646;
$L__BB0_1713:
	shr.u32 	%r8415, %r10928, 30;
	shf.l.wrap.b32 	%r8416, %r10929, %r10928, 2;
	shl.b32 	%r8417, %r10929, 2;
	shr.u32 	%r8418, %r8416, 31;
	add.s32 	%r8419, %r8418, %r8415;
	neg.s32 	%r8420, %r8419;
	setp.lt.s32 	%p1710, %r2642, 0;
	selp.b32 	%r10930, %r8420, %r8419, %p1710;
	xor.b32  	%r8421, %r8416, %r2642;
	shr.s32 	%r8422, %r8416, 31;
	xor.b32  	%r8423, %r8422, %r8416;
	xor.b32  	%r8424, %r8422, %r8417;
	cvt.u64.u32 	%rd3758, %r8423;
	shl.b64 	%rd3759, %rd3758, 32;
	cvt.u64.u32 	%rd3760, %r8424;
	or.b64  	%rd3761, %rd3759, %rd3760;
	cvt.rn.f64.s64 	%fd427, %rd3761;
	mul.f64 	%fd428, %fd427, 0d3BF921FB54442D19;
	cvt.rn.f32.f64 	%f4760, %fd428;
	neg.f32 	%f4761, %f4760;
	setp.lt.s32 	%p1711, %r8421, 0;
	selp.f32 	%f6383, %f4761, %f4760, %p1711;
$L__BB0_1714:
	setp.ltu.f32 	%p1712, %f6, 0f47CE4780;
	mul.rn.f32 	%f4763, %f6383, %f6383;
	and.b32  	%r8426, %r10930, 1;
	setp.eq.b32 	%p1713, %r8426, 1;
	selp.f32 	%f4764, 0f3F800000, %f6383, %p1713;
	fma.rn.f32 	%f4765, %f4763, %f4764, 0f00000000;
	fma.rn.f32 	%f4766, %f4763, 0f37CBAC00, 0fBAB607ED;
	selp.f32 	%f4767, %f4766, 0fB94D4153, %p1713;
	selp.f32 	%f4768, 0f3D2AAABB, 0f3C0885E4, %p1713;
	fma.rn.f32 	%f4769, %f4767, %f4763, %f4768;
	selp.f32 	%f4770, 0fBEFFFFFF, 0fBE2AAAA8, %p1713;
	fma.rn.f32 	%f4771, %f4769, %f4763, %f4770;
	fma.rn.f32 	%f4772, %f4771, %f4765, %f4764;
	and.b32  	%r8427, %r10930, 2;
	setp.eq.s32 	%p1714, %r8427, 0;
	mov.f32 	%f4773, 0f00000000;
	sub.f32 	%f4774, %f4773, %f4772;
	selp.f32 	%f887, %f4772, %f4774, %p1714;
	mov.u32 	%r10934, %r11218;
	mov.f32 	%f6384, %f6455;
	@%p1712 bra 	$L__BB0_1722;
	setp.neu.f32 	%p1715, %f6, 0f7F800000;
	@%p1715 bra 	$L__BB0_1717;
	mov.f32 	%f4777, 0f00000000;
	mul.rn.f32 	%f6384, %f4, %f4777;
	mov.b32 	%r10934, 0;
	bra.uni 	$L__BB0_1722;
$L__BB0_1717:
	mov.b32 	%r2655, %f4;
	shl.b32 	%r8429, %r2655, 8;
	or.b32  	%r2656, %r8429, -2147483648;
	mov.b64 	%rd5010, 0;
	mov.b32 	%r10931, 0;
	mov.u64 	%rd5008, __cudart_i2opi_f;
	mov.u64 	%rd5009, %rd1;
$L__BB0_1718:
	.pragma "nounroll";
	ld.global.nc.u32 	%r8430, [%rd5008];
	mad.wide.u32 	%rd3764, %r8430, %r2656, %rd5010;
	shr.u64 	%rd5010, %rd3764, 32;
	st.local.u32 	[%rd5009], %rd3764;
	add.s32 	%r10931, %r10931, 1;
	add.s64 	%rd5009, %rd5009, 4;
	add.s64 	%rd5008, %rd5008, 4;
	setp.ne.s32 	%p1716, %r10931, 6;
	@%p1716 bra 	$L__BB0_1718;
	shr.u32 	%r8431, %r2655, 23;
	st.local.u32 	[%rd1+24], %rd5010;
	and.b32  	%r2659, %r8431, 31;
	and.b32  	%r8432, %r8431, 224;
	add.s32 	%r8433, %r8432, -128;
	shr.u32 	%r8434, %r8433, 5;
	mul.wide.u32 	%rd3765, %r8434, 4;
	sub.s64 	%rd1509, %rd1, %rd3765;
	ld.local.u32 	%r10932, [%rd1509+24];
	ld.local.u32 	%r10933, [%rd1509+20];
	setp.eq.s32 	%p1717, %r2659, 0;
	@%p1717 bra 	$L__BB0_1721;
	shf.l.wrap.b32 	%r10932, %r10933, %r10932, %r2659;
	ld.local.u32 	%r8435, [%rd1509+16];
	shf.l.wrap.b32 	%r10933, %r8435, %r10933, %r2659;
$L__BB0_1721:
	shr.u32 	%r8436, %r10932, 30;
	shf.l.wrap.b32 	%r8437, %r10933, %r10932, 2;
	shl.b32 	%r8438, %r10933, 2;
	shr.u32 	%r8439, %r8437, 31;
	add.s32 	%r8440, %r8439, %r8436;
	neg.s32 	%r8441, %r8440;
	setp.lt.s32 	%p1718, %r2655, 0;
	selp.b32 	%r10934, %r8441, %r8440, %p1718;
	xor.b32  	%r8442, %r8437, %r2655;
	shr.s32 	%r8443, %r8437, 31;
	xor.b32  	%r8444, %r8443, %r8437;
	xor.b32  	%r8445, %r8443, %r8438;
	cvt.u64.u32 	%rd3766, %r8444;
	shl.b64 	%rd3767, %rd3766, 32;
	cvt.u64.u32 	%rd3768, %r8445;
	or.b64  	%rd3769, %rd3767, %rd3768;
	cvt.rn.f64.s64 	%fd429, %rd3769;
	mul.f64 	%fd430, %fd429, 0d3BF921FB54442D19;
	cvt.rn.f32.f64 	%f4775, %fd430;
	neg.f32 	%f4776, %f4775;
	setp.lt.s32 	%p1719, %r8442, 0;
	selp.f32 	%f6384, %f4776, %f4775, %p1719;
$L__BB0_1722:
	setp.ltu.f32 	%p1720, %f20, 0f47CE4780;
	add.s32 	%r8447, %r10934, 1;
	mul.rn.f32 	%f4778, %f6384, %f6384;
	and.b32  	%r8448, %r10934, 1;
	setp.eq.b32 	%p1721, %r8448, 1;
	selp.f32 	%f4779, %f6384, 0f3F800000, %p1721;
	fma.rn.f32 	%f4780, %f4778, %f4779, 0f00000000;
	fma.rn.f32 	%f4781, %f4778, 0f37CBAC00, 0fBAB607ED;
	selp.f32 	%f4782, 0fB94D4153, %f4781, %p1721;
	selp.f32 	%f4783, 0f3C0885E4, 0f3D2AAABB, %p1721;
	fma.rn.f32 	%f4784, %f4782, %f4778, %f4783;
	selp.f32 	%f4785, 0fBE2AAAA8, 0fBEFFFFFF, %p1721;
	fma.rn.f32 	%f4786, %f4784, %f4778, %f4785;
	fma.rn.f32 	%f4787, %f4786, %f4780, %f4779;
	and.b32  	%r8449, %r8447, 2;
	setp.eq.s32 	%p1722, %r8449, 0;
	mov.f32 	%f4788, 0f00000000;
	sub.f32 	%f4789, %f4788, %f4787;
	selp.f32 	%f4790, %f4787, %f4789, %p1722;
	add.f32 	%f4791, %f887, %f887;
	mul.f32 	%f891, %f4791, %f4790;
	mov.u32 	%r10938, %r11226;
	mov.f32 	%f6385, %f6457;
	@%p1720 bra 	$L__BB0_1730;
	setp.neu.f32 	%p1723, %f20, 0f7F800000;
	@%p1723 bra 	$L__BB0_1725;
	mov.f32 	%f4794, 0f00000000;
	mul.rn.f32 	%f6385, %f18, %f4794;
	mov.b32 	%r10938, 0;
	bra.uni 	$L__BB0_1730;
$L__BB0_1725:
	mov.b32 	%r2668, %f18;
	shl.b32 	%r8451, %r2668, 8;
	or.b32  	%r2669, %r8451, -2147483648;
	mov.b64 	%rd5013, 0;
	mov.b32 	%r10935, 0;
	mov.u64 	%rd5011, __cudart_i2opi_f;
	mov.u64 	%rd5012, %rd1;
$L__BB0_1726:
	.pragma "nounroll";
	ld.global.nc.u32 	%r8452, [%rd5011];
	mad.wide.u32 	%rd3772, %r8452, %r2669, %rd5013;
	shr.u64 	%rd5013, %rd3772, 32;
	st.local.u32 	[%rd5012], %rd3772;
	add.s32 	%r10935, %r10935, 1;
	add.s64 	%rd5012, %rd5012, 4;
	add.s64 	%rd5011, %rd5011, 4;
	setp.ne.s32 	%p1724, %r10935, 6;
	@%p1724 bra 	$L__BB0_1726;
	shr.u32 	%r8453, %r2668, 23;
	st.local.u32 	[%rd1+24], %rd5013;
	and.b32  	%r2672, %r8453, 31;
	and.b32  	%r8454, %r8453, 224;
	add.s32 	%r8455, %r8454, -128;
	shr.u32 	%r8456, %r8455, 5;
	mul.wide.u32 	%rd3773, %r8456, 4;
	sub.s64 	%rd1516, %rd1, %rd3773;
	ld.local.u32 	%r10936, [%rd1516+24];
	ld.local.u32 	%r10937, [%rd1516+20];
	setp.eq.s32 	%p1725, %r2672, 0;
	@%p1725 bra 	$L__BB0_1729;
	shf.l.wrap.b32 	%r10936, %r10937, %r10936, %r2672;
	ld.local.u32 	%r8457, [%rd1516+16];
	shf.l.wrap.b32 	%r10937, %r8457, %r10937, %r2672;
$L__BB0_1729:
	shr.u32 	%r8458, %r10936, 30;
	shf.l.wrap.b32 	%r8459, %r10937, %r10936, 2;
	shl.b32 	%r8460, %r10937, 2;
	shr.u32 	%r8461, %r8459, 31;
	add.s32 	%r8462, %r8461, %r8458;
	neg.s32 	%r8463, %r8462;
	setp.lt.s32 	%p1726, %r2668, 0;
	selp.b32 	%r10938, %r8463, %r8462, %p1726;
	xor.b32  	%r8464, %r8459, %r2668;
	shr.s32 	%r8465, %r8459, 31;
	xor.b32  	%r8466, %r8465, %r8459;
	xor.b32  	%r8467, %r8465, %r8460;
	cvt.u64.u32 	%rd3774, %r8466;
	shl.b64 	%rd3775, %rd3774, 32;
	cvt.u64.u32 	%rd3776, %r8467;
	or.b64  	%rd3777, %rd3775, %rd3776;
	cvt.rn.f64.s64 	%fd431, %rd3777;
	mul.f64 	%fd432, %fd431, 0d3BF921FB54442D19;
	cvt.rn.f32.f64 	%f4792, %fd432;
	neg.f32 	%f4793, %f4792;
	setp.lt.s32 	%p1727, %r8464, 0;
	selp.f32 	%f6385, %f4793, %f4792, %p1727;
$L__BB0_1730:
	setp.ltu.f32 	%p1728, %f27, 0f47CE4780;
	add.s32 	%r8469, %r10938, 1;
	mul.rn.f32 	%f4795, %f6385, %f6385;
	and.b32  	%r8470, %r10938, 1;
	setp.eq.b32 	%p1729, %r8470, 1;
	selp.f32 	%f4796, %f6385, 0f3F800000, %p1729;
	fma.rn.f32 	%f4797, %f4795, %f4796, 0f00000000;
	fma.rn.f32 	%f4798, %f4795, 0f37CBAC00, 0fBAB607ED;
	selp.f32 	%f4799, 0fB94D4153, %f4798, %p1729;
	selp.f32 	%f4800, 0f3C0885E4, 0f3D2AAABB, %p1729;
	fma.rn.f32 	%f4801, %f4799, %f4795, %f4800;
	selp.f32 	%f4802, 0fBE2AAAA8, 0fBEFFFFFF, %p1729;
	fma.rn.f32 	%f4803, %f4801, %f4795, %f4802;
	fma.rn.f32 	%f4804, %f4803, %f4797, %f4796;
	and.b32  	%r8471, %r8469, 2;
	setp.eq.s32 	%p1730, %r8471, 0;
	mov.f32 	%f4805, 0f00000000;
	sub.f32 	%f4806, %f4805, %f4804;
	selp.f32 	%f4807, %f4804, %f4806, %p1730;
	mul.f32 	%f895, %f891, %f4807;
	mov.u32 	%r10942, %r11230;
	mov.f32 	%f6386, %f6458;
	@%p1728 bra 	$L__BB0_1738;
	setp.neu.f32 	%p1731, %f27, 0f7F800000;
	@%p1731 bra 	$L__BB0_1733;
	mov.f32 	%f4810, 0f00000000;
	mul.rn.f32 	%f6386, %f25, %f4810;
	mov.b32 	%r10942, 0;
	bra.uni 	$L__BB0_1738;
$L__BB0_1733:
	mov.b32 	%r2681, %f25;
	shl.b32 	%r8473, %r2681, 8;
	or.b32  	%r2682, %r8473, -2147483648;
	mov.b64 	%rd5016, 0;
	mov.b32 	%r10939, 0;
	mov.u64 	%rd5014, __cudart_i2opi_f;
	mov.u64 	%rd5015, %rd1;
$L__BB0_1734:
	.pragma "nounroll";
	ld.global.nc.u32 	%r8474, [%rd5014];
	mad.wide.u32 	%rd3780, %r8474, %r2682, %rd5016;
	shr.u64 	%rd5016, %rd3780, 32;
	st.local.u32 	[%rd5015], %rd3780;
	add.s32 	%r10939, %r10939, 1;
	add.s64 	%rd5015, %rd5015, 4;
	add.s64 	%rd5014, %rd5014, 4;
	setp.ne.s32 	%p1732, %r10939, 6;
	@%p1732 bra 	$L__BB0_1734;
	shr.u32 	%r8475, %r2681, 23;
	st.local.u32 	[%rd1+24], %rd5016;
	and.b32  	%r2685, %r8475, 31;
	and.b32  	%r8476, %r8475, 224;
	add.s32 	%r8477, %r8476, -128;
	shr.u32 	%r8478, %r8477, 5;
	mul.wide.u32 	%rd3781, %r8478, 4;
	sub.s64 	%rd1523, %rd1, %rd3781;
	ld.local.u32 	%r10940, [%rd1523+24];
	ld.local.u32 	%r10941, [%rd1523+20];
	setp.eq.s32 	%p1733, %r2685, 0;
	@%p1733 bra 	$L__BB0_1737;
	shf.l.wrap.b32 	%r10940, %r10941, %r10940, %r2685;
	ld.local.u32 	%r8479, [%rd1523+16];
	shf.l.wrap.b32 	%r10941, %r8479, %r10941, %r2685;
$L__BB0_1737:
	shr.u32 	%r8480, %r10940, 30;
	shf.l.wrap.b32 	%r8481, %r10941, %r10940, 2;
	shl.b32 	%r8482, %r10941, 2;
	shr.u32 	%r8483, %r8481, 31;
	add.s32 	%r8484, %r8483, %r8480;
	neg.s32 	%r8485, %r8484;
	setp.lt.s32 	%p1734, %r2681, 0;
	selp.b32 	%r10942, %r8485, %r8484, %p1734;
	xor.b32  	%r8486, %r8481, %r2681;
	shr.s32 	%r8487, %r8481, 31;
	xor.b32  	%r8488, %r8487, %r8481;
	xor.b32  	%r8489, %r8487, %r8482;
	cvt.u64.u32 	%rd3782, %r8488;
	shl.b64 	%rd3783, %rd3782, 32;
	cvt.u64.u32 	%rd3784, %r8489;
	or.b64  	%rd3785, %rd3783, %rd3784;
	cvt.rn.f64.s64 	%fd433, %rd3785;
	mul.f64 	%fd434, %fd433, 0d3BF921FB54442D19;
	cvt.rn.f32.f64 	%f4808, %fd434;
	neg.f32 	%f4809, %f4808;
	setp.lt.s32 	%p1735, %r8486, 0;
	selp.f32 	%f6386, %f4809, %f4808, %p1735;
$L__BB0_1738:
	setp.ltu.f32 	%p1736, %f13, 0f47CE4780;
	add.s32 	%r8491, %r10942, 1;
	mul.rn.f32 	%f4811, %f6386, %f6386;
	and.b32  	%r8492, %r10942, 1;
	setp.eq.b32 	%p1737, %r8492, 1;
	selp.f32 	%f4812, %f6386, 0f3F800000, %p1737;
	fma.rn.f32 	%f4813, %f4811, %f4812, 0f00000000;
	fma.rn.f32 	%f4814, %f4811, 0f37CBAC00, 0fBAB607ED;
	selp.f32 	%f4815, 0fB94D4153, %f4814, %p1737;
	selp.f32 	%f4816, 0f3C0885E4, 0f3D2AAABB, %p1737;
	fma.rn.f32 	%f4817, %f4815, %f4811, %f4816;
	selp.f32 	%f4818, 0fBE2AAAA8, 0fBEFFFFFF, %p1737;
	fma.rn.f32 	%f4819, %f4817, %f4811, %f4818;
	fma.rn.f32 	%f4820, %f4819, %f4813, %f4812;
	and.b32  	%r8493, %r8491, 2;
	setp.eq.s32 	%p1738, %r8493, 0;
	mov.f32 	%f4821, 0f00000000;
	sub.f32 	%f4822, %f4821, %f4820;
	selp.f32 	%f4823, %f4820, %f4822, %p1738;
	mul.f32 	%f4824, %f895, %f4823;
	sub.f32 	%f899, %f883, %f4824;
	mov.u32 	%r10946, %r11222;
	mov.f32 	%f6387, %f6456;
	@%p1736 bra 	$L__BB0_1746;
	setp.neu.f32 	%p1739, %f13, 0f7F800000;
	@%p1739 bra 	$L__BB0_1741;
	mov.f32 	%f4827, 0f00000000;
	mul.rn.f32 	%f6387, %f11, %f4827;
	mov.b32 	%r10946, 0;
	bra.uni 	$L__BB0_1746;
$L__BB0_1741:
	mov.b32 	%r2694, %f11;
	shl.b32 	%r8495, %r2694, 8;
	or.b32  	%r2695, %r8495, -2147483648;
	mov.b64 	%rd5019, 0;
	mov.b32 	%r10943, 0;
	mov.u64 	%rd5017, __cudart_i2opi_f;
	mov.u64 	%rd5018, %rd1;
$L__BB0_1742:
	.pragma "nounroll";
	ld.global.nc.u32 	%r8496, [%rd5017];
	mad.wide.u32 	%rd3788, %r8496, %r2695, %rd5019;
	shr.u64 	%rd5019, %rd3788, 32;
	st.local.u32 	[%rd5018], %rd3788;
	add.s32 	%r10943, %r10943, 1;
	add.s64 	%rd5018, %rd5018, 4;
	add.s64 	%rd5017, %rd5017, 4;
	setp.ne.s32 	%p1740, %r10943, 6;
	@%p1740 bra 	$L__BB0_1742;
	shr.u32 	%r8497, %r2694, 23;
	st.local.u32 	[%rd1+24], %rd5019;
	and.b32  	%r2698, %r8497, 31;
	and.b32  	%r8498, %r8497, 224;
	add.s32 	%r8499, %r8498, -128;
	shr.u32 	%r8500, %r8499, 5;
	mul.wide.u32 	%rd3789, %r8500, 4;
	sub.s64 	%rd1530, %rd1, %rd3789;
	ld.local.u32 	%r10944, [%rd1530+24];
	ld.local.u32 	%r10945, [%rd1530+20];
	setp.eq.s32 	%p1741, %r2698, 0;
	@%p1741 bra 	$L__BB0_1745;
	shf.l.wrap.b32 	%r10944, %r10945, %r10944, %r2698;
	ld.local.u32 	%r8501, [%rd1530+16];
	shf.l.wrap.b32 	%r10945, %r8501, %r10945, %r2698;
$L__BB0_1745:
	shr.u32 	%r8502, %r10944, 30;
	shf.l.wrap.b32 	%r8503, %r10945, %r10944, 2;
	shl.b32 	%r8504, %r10945, 2;
	shr.u32 	%r8505, %r8503, 31;
	add.s32 	%r8506, %r8505, %r8502;
	neg.s32 	%r8507, %r8506;
	setp.lt.s32 	%p1742, %r2694, 0;
	selp.b32 	%r10946, %r8507, %r8506, %p1742;
	xor.b32  	%r8508, %r8503, %r2694;
	shr.s32 	%r8509, %r8503, 31;
	xor.b32  	%r8510, %r8509, %r8503;
	xor.b32  	%r8511, %r8509, %r8504;
	cvt.u64.u32 	%rd3790, %r8510;
	shl.b64 	%rd3791, %rd3790, 32;
	cvt.u64.u32 	%rd3792, %r8511;
	or.b64  	%rd3793, %rd3791, %rd3792;
	cvt.rn.f64.s64 	%fd435, %rd3793;
	mul.f64 	%fd436, %fd435, 0d3BF921FB54442D19;
	cvt.rn.f32.f64 	%f4825, %fd436;
	neg.f32 	%f4826, %f4825;
	setp.lt.s32 	%p1743, %r8508, 0;
	selp.f32 	%f6387, %f4826, %f4825, %p1743;
$L__BB0_1746:
	setp.ltu.f32 	%p1744, %f20, 0f47CE4780;
	mul.rn.f32 	%f4828, %f6387, %f6387;
	and.b32  	%r8513, %r10946, 1;
	setp.eq.b32 	%p1745, %r8513, 1;
	selp.f32 	%f4829, 0f3F800000, %f6387, %p1745;
	fma.rn.f32 	%f4830, %f4828, %f4829, 0f00000000;
	fma.rn.f32 	%f4831, %f4828, 0f37CBAC00, 0fBAB607ED;
	selp.f32 	%f4832, %f4831, 0fB94D4153, %p1745;
	selp.f32 	%f4833, 0f3D2AAABB, 0f3C0885E4, %p1745;
	fma.rn.f32 	%f4834, %f4832, %f4828, %f4833;
	selp.f32 	%f4835, 0fBEFFFFFF, 0fBE2AAAA8, %p1745;
	fma.rn.f32 	%f4836, %f4834, %f4828, %f4835;
	fma.rn.f32 	%f4837, %f4836, %f4830, %f4829;
	and.b32  	%r8514, %r10946, 2;
	setp.eq.s32 	%p1746, %r8514, 0;
	mov.f32 	%f4838, 0f00000000;
	sub.f32 	%f4839, %f4838, %f4837;
	selp.f32 	%f903, %f4837, %f4839, %p1746;
	mov.u32 	%r10950, %r11226;
	mov.f32 	%f6388, %f6457;
	@%p1744 bra 	$L__BB0_1754;
	setp.neu.f32 	%p1747, %f20, 0f7F800000;
	@%p1747 bra 	$L__BB0_1749;
	mov.f32 	%f4842, 0f00000000;
	mul.rn.f32 	%f6388, %f18, %f4842;
	mov.b32 	%r10950, 0;
	bra.uni 	$L__BB0_1754;
$L__BB0_1749:
	mov.b32 	%r2707, %f18;
	shl.b32 	%r8516, %r2707, 8;
	or.b32  	%r2708, %r8516, -2147483648;
	mov.b64 	%rd5022, 0;
	mov.b32 	%r10947, 0;
	mov.u64 	%rd5020, __cudart_i2opi_f;
	mov.u64 	%rd5021, %rd1;
$L__BB0_1750:
	.pragma "nounroll";
	ld.global.nc.u32 	%r8517, [%rd5020];
	mad.wide.u32 	%rd3796, %r8517, %r2708, %rd5022;
	shr.u64 	%rd5022, %rd3796, 32;
	st.local.u32 	[%rd5021], %rd3796;
	add.s32 	%r10947, %r10947, 1;
	add.s64 	%rd5021, %rd5021, 4;
	add.s64 	%rd5020, %rd5020, 4;
	setp.ne.s32 	%p1748, %r10947, 6;
	@%p1748 bra 	$L__BB0_1750;
	shr.u32 	%r8518, %r2707, 23;
	st.local.u32 	[%rd1+24], %rd5022;
	and.b32  	%r2711, %r8518, 31;
	and.b32  	%r8519, %r8518, 224;
	add.s32 	%r8520, %r8519, -128;
	shr.u32 	%r8521, %r8520, 5;
	mul.wide.u32 	%rd3797, %r8521, 4;
	sub.s64 	%rd1537, %rd1, %rd3797;
	ld.local.u32 	%r10948, [%rd1537+24];
	ld.local.u32 	%r10949, [%rd1537+20];
	setp.eq.s32 	%p1749, %r2711, 0;
	@%p1749 bra 	$L__BB0_1753;
	shf.l.wrap.b32 	%r10948, %r10949, %r10948, %r2711;
	ld.local.u32 	%r8522, [%rd1537+16];
	shf.l.wrap.b32 	%r10949, %r8522, %r10949, %r2711;
$L__BB0_1753:
	shr.u32 	%r8523, %r10948, 30;
	shf.l.wrap.b32 	%r8524, %r10949, %r10948, 2;
	shl.b32 	%r8525, %r10949, 2;
	shr.u32 	%r8526, %r8524, 31;
	add.s32 	%r8527, %r8526, %r8523;
	neg.s32 	%r8528, %r8527;
	setp.lt.s32 	%p1750, %r2707, 0;
	selp.b32 	%r10950, %r8528, %r8527, %p1750;
	xor.b32  	%r8529, %r8524, %r2707;
	shr.s32 	%r8530, %r8524, 31;
	xor.b32  	%r8531, %r8530, %r8524;
	xor.b32  	%r8532, %r8530, %r8525;
	cvt.u64.u32 	%rd3798, %r8531;
	shl.b64 	%rd3799, %rd3798, 32;
	cvt.u64.u32 	%rd3800, %r8532;
	or.b64  	%rd3801, %rd3799, %rd3800;
	cvt.rn.f64.s64 	%fd437, %rd3801;
	mul.f64 	%fd438, %fd437, 0d3BF921FB54442D19;
	cvt.rn.f32.f64 	%f4840, %fd438;
	neg.f32 	%f4841, %f4840;
	setp.lt.s32 	%p1751, %r8529, 0;
	selp.f32 	%f6388, %f4841, %f4840, %p1751;
$L__BB0_1754:
	setp.ltu.f32 	%p1752, %f27, 0f47CE4780;
	mul.rn.f32 	%f4843, %f6388, %f6388;
	and.b32  	%r8534, %r10950, 1;
	setp.eq.b32 	%p1753, %r8534, 1;
	selp.f32 	%f4844, 0f3F800000, %f6388, %p1753;
	fma.rn.f32 	%f4845, %f4843, %f4844, 0f00000000;
	fma.rn.f32 	%f4846, %f4843, 0f37CBAC00, 0fBAB607ED;
	selp.f32 	%f4847, %f4846, 0fB94D4153, %p1753;
	selp.f32 	%f4848, 0f3D2AAABB, 0f3C0885E4, %p1753;
	fma.rn.f32 	%f4849, %f4847, %f4843, %f4848;
	selp.f32 	%f4850, 0fBEFFFFFF, 0fBE2AAAA8, %p1753;
	fma.rn.f32 	%f4851, %f4849, %f4843, %f4850;
	fma.rn.f32 	%f4852, %f4851, %f4845, %f4844;
	and.b32  	%r8535, %r10950, 2;
	setp.eq.s32 	%p1754, %r8535, 0;
	mov.f32 	%f4853, 0f00000000;
	sub.f32 	%f4854, %f4853, %f4852;
	selp.f32 	%f4855, %f4852, %f4854, %p1754;
	mul.f32 	%f4856, %f903, 0f41100000;
	mul.f32 	%f907, %f4856, %f4855;
	mov.u32 	%r10954, %r11230;
	mov.f32 	%f6389, %f6458;
	@%p1752 bra 	$L__BB0_1762;
	setp.neu.f32 	%p1755, %f27, 0f7F800000;
	@%p1755 bra 	$L__BB0_1757;
	mov.f32 	%f4859, 0f00000000;
	mul.rn.f32 	%f6389, %f25, %f4859;
	mov.b32 	%r10954, 0;
	bra.uni 	$L__BB0_1762;
$L__BB0_1757:
	mov.b32 	%r2720, %f25;
	shl.b32 	%r8537, %r2720, 8;
	or.b32  	%r2721, %r8537, -2147483648;
	mov.b64 	%rd5025, 0;
	mov.b32 	%r10951, 0;
	mov.u64 	%rd5023, __cudart_i2opi_f;
	mov.u64 	%rd5024, %rd1;
$L__BB0_1758:
	.pragma "nounroll";
	ld.global.nc.u32 	%r8538, [%rd5023];
	mad.wide.u32 	%rd3804, %r8538, %r2721, %rd5025;
	shr.u64 	%rd5025, %rd3804, 32;
	st.local.u32 	[%rd5024], %rd3804;
	add.s32 	%r10951, %r10951, 1;
	add.s64 	%rd5024, %rd5024, 4;
	add.s64 	%rd5023, %rd5023, 4;
	setp.ne.s32 	%p1756, %r10951, 6;
	@%p1756 bra 	$L__BB0_1758;
	shr.u32 	%r8539, %r2720, 23;
	st.local.u32 	[%rd1+24], %rd5025;
	and.b32  	%r2724, %r8539, 31;
	and.b32  	%r8540, %r8539, 224;
	add.s32 	%r8541, %r8540, -128;
	shr.u32 	%r8542, %r8541, 5;
	mul.wide.u32 	%rd3805, %r8542, 4;
	sub.s64 	%rd1544, %rd1, %rd3805;
	ld.local.u32 	%r10952, [%rd1544+24];
	ld.local.u32 	%r10953, [%rd1544+20];
	setp.eq.s32 	%p1757, %r2724, 0;
	@%p1757 bra 	$L__BB0_1761;
	shf.l.wrap.b32 	%r10952, %r10953, %r10952, %r2724;
	ld.local.u32 	%r8543, [%rd1544+16];
	shf.l.wrap.b32 	%r10953, %r8543, %r10953, %r2724;
$L__BB0_1761:
	shr.u32 	%r8544, %r10952, 30;
	shf.l.wrap.b32 	%r8545, %r10953, %r10952, 2;
	shl.b32 	%r8546, %r10953, 2;
	shr.u32 	%r8547, %r8545, 31;
	add.s32 	%r8548, %r8547, %r8544;
	neg.s32 	%r8549, %r8548;
	setp.lt.s32 	%p1758, %r2720, 0;
	selp.b32 	%r10954, %r8549, %r8548, %p1758;
	xor.b32  	%r8550, %r8545, %r2720;
	shr.s32 	%r8551, %r8545, 31;
	xor.b32  	%r8552, %r8551, %r8545;
	xor.b32  	%r8553, %r8551, %r8546;
	cvt.u64.u32 	%rd3806, %r8552;
	shl.b64 	%rd3807, %rd3806, 32;
	cvt.u64.u32 	%rd3808, %r8553;
	or.b64  	%rd3809, %rd3807, %rd3808;
	cvt.rn.f64.s64 	%fd439, %rd3809;
	mul.f64 	%fd440, %fd439, 0d3BF921FB54442D19;
	cvt.rn.f32.f64 	%f4857, %fd440;
	neg.f32 	%f4858, %f4857;
	setp.lt.s32 	%p1759, %r8550, 0;
	selp.f32 	%f6389, %f4858, %f4857, %p1759;
$L__BB0_1762:
	setp.ltu.f32 	%p1760, %f6, 0f47CE4780;
	mul.rn.f32 	%f4860, %f6389, %f6389;
	and.b32  	%r8555, %r10954, 1;
	setp.eq.b32 	%p1761, %r8555, 1;
	selp.f32 	%f4861, 0f3F800000, %f6389, %p1761;
	fma.rn.f32 	%f4862, %f4860, %f4861, 0f00000000;
	fma.rn.f32 	%f4863, %f4860, 0f37CBAC00, 0fBAB607ED;
	selp.f32 	%f4864, %f4863, 0fB94D4153, %p1761;
	selp.f32 	%f4865, 0f3D2AAABB, 0f3C0885E4, %p1761;
	fma.rn.f32 	%f4866, %f4864, %f4860, %f4865;
	selp.f32 	%f4867, 0fBEFFFFFF, 0fBE2AAAA8, %p1761;
	fma.rn.f32 	%f4868, %f4866, %f4860, %f4867;
	fma.rn.f32 	%f4869, %f4868, %f4862, %f4861;
	and.b32  	%r8556, %r10954, 2;
	setp.eq.s32 	%p1762, %r8556, 0;
	mov.f32 	%f4870, 0f00000000;
	sub.f32 	%f4871, %f4870, %f4869;
	selp.f32 	%f4872, %f4869, %f4871, %p1762;
	mul.f32 	%f911, %f907, %f4872;
	mov.u32 	%r10958, %r11218;
	mov.f32 	%f6390, %f6455;
	@%p1760 bra 	$L__BB0_1770;
	setp.neu.f32 	%p1763, %f6, 0f7F800000;
	@%p1763 bra 	$L__BB0_1765;
	mov.f32 	%f4875, 0f00000000;
	mul.rn.f32 	%f6390, %f4, %f4875;
	mov.b32 	%r10958, 0;
	bra.uni 	$L__BB0_1770;
$L__BB0_1765:
	mov.b32 	%r2733, %f4;
	shl.b32 	%r8558, %r2733, 8;
	or.b32  	%r2734, %r8558, -2147483648;
	mov.b64 	%rd5028, 0;
	mov.b32 	%r10955, 0;
	mov.u64 	%rd5026, __cudart_i2opi_f;
	mov.u64 	%rd5027, %rd1;
$L__BB0_1766:
	.pragma "nounroll";
	ld.global.nc.u32 	%r8559, [%rd5026];
	mad.wide.u32 	%rd3812, %r8559, %r2734, %rd5028;
	shr.u64 	%rd5028, %rd3812, 32;
	st.local.u32 	[%rd5027], %rd3812;
	add.s32 	%r10955, %r10955, 1;
	add.s64 	%rd5027, %rd5027, 4;
	add.s64 	%rd5026, %rd5026, 4;
	setp.ne.s32 	%p1764, %r10955, 6;
	@%p1764 bra 	$L__BB0_1766;
	shr.u32 	%r8560, %r2733, 23;
	st.local.u32 	[%rd1+24], %rd5028;
	and.b32  	%r2737, %r8560, 31;
	and.b32  	%r8561, %r8560, 224;
	add.s32 	%r8562, %r8561, -128;
	shr.u32 	%r8563, %r8562, 5;
	mul.wide.u32 	%rd3813, %r8563, 4;
	sub.s64 	%rd1551, %rd1, %rd3813;
	ld.local.u32 	%r10956, [%rd1551+24];
	ld.local.u32 	%r10957, [%rd1551+20];
	setp.eq.s32 	%p1765, %r2737, 0;
	@%p1765 bra 	$L__BB0_1769;
	shf.l.wrap.b32 	%r10956, %r10957, %r10956, %r2737;
	ld.local.u32 	%r8564, [%rd1551+16];
	shf.l.wrap.b32 	%r10957, %r8564, %r10957, %r2737;
$L__BB0_1769:
	shr.u32 	%r8565, %r10956, 30;
	shf.l.wrap.b32 	%r8566, %r10957, %r10956, 2;
	shl.b32 	%r8567, %r10957, 2;
	shr.u32 	%r8568, %r8566, 31;
	add.s32 	%r8569, %r8568, %r8565;
	neg.s32 	%r8570, %r8569;
	setp.lt.s32 	%p1766, %r2733, 0;
	selp.b32 	%r10958, %r8570, %r8569, %p1766;
	xor.b32  	%r8571, %r8566, %r2733;
	shr.s32 	%r8572, %r8566, 31;
	xor.b32  	%r8573, %r8572, %r8566;
	xor.b32  	%r8574, %r8572, %r8567;
	cvt.u64.u32 	%rd3814, %r8573;
	shl.b64 	%rd3815, %rd3814, 32;
	cvt.u64.u32 	%rd3816, %r8574;
	or.b64  	%rd3817, %rd3815, %rd3816;
	cvt.rn.f64.s64 	%fd441, %rd3817;
	mul.f64 	%fd442, %fd441, 0d3BF921FB54442D19;
	cvt.rn.f32.f64 	%f4873, %fd442;
	neg.f32 	%f4874, %f4873;
	setp.lt.s32 	%p1767, %r8571, 0;
	selp.f32 	%f6390, %f4874, %f4873, %p1767;
$L__BB0_1770:
	add.s32 	%r8576, %r10958, 1;
	mul.rn.f32 	%f4876, %f6390, %f6390;
	and.b32  	%r8577, %r10958, 1;
	setp.eq.b32 	%p1769, %r8577, 1;
	selp.f32 	%f4877, %f6390, 0f3F800000, %p1769;
	fma.rn.f32 	%f4878, %f4876, %f4877, 0f00000000;
	fma.rn.f32 	%f4879, %f4876, 0f37CBAC00, 0fBAB607ED;
	selp.f32 	%f4880, 0fB94D4153, %f4879, %p1769;
	selp.f32 	%f4881, 0f3C0885E4, 0f3D2AAABB, %p1769;
	fma.rn.f32 	%f4882, %f4880, %f4876, %f4881;
	selp.f32 	%f4883, 0fBE2AAAA8, 0fBEFFFFFF, %p1769;
	fma.rn.f32 	%f4884, %f4882, %f4876, %f4883;
	fma.rn.f32 	%f4885, %f4884, %f4878, %f4877;
	and.b32  	%r8578, %r8576, 2;
	setp.eq.s32 	%p1770, %r8578, 0;
	mov.f32 	%f4886, 0f00000000;
	sub.f32 	%f4887, %f4886, %f4885;
	selp.f32 	%f4888, %f4885, %f4887, %p1770;
	mul.f32 	%f915, %f911, %f4888;
	mov.u32 	%r10962, %r11226;
	mov.f32 	%f6391, %f6457;
	@%p1744 bra 	$L__BB0_1778;
	setp.neu.f32 	%p1771, %f20, 0f7F800000;
	@%p1771 bra 	$L__BB0_1773;
	mov.f32 	%f4891, 0f00000000;
	mul.rn.f32 	%f6391, %f18, %f4891;
	mov.b32 	%r10962, 0;
	bra.uni 	$L__BB0_1778;
$L__BB0_1773:
	mov.b32 	%r2746, %f18;
	shl.b32 	%r8580, %r2746, 8;
	or.b32  	%r2747, %r8580, -2147483648;
	mov.b64 	%rd5031, 0;
	mov.b32 	%r10959, 0;
	mov.u64 	%rd5029, __cudart_i2opi_f;
	mov.u64 	%rd5030, %rd1;
$L__BB0_1774:
	.pragma "nounroll";
	ld.global.nc.u32 	%r8581, [%rd5029];
	mad.wide.u32 	%rd3820, %r8581, %r2747, %rd5031;
	shr.u64 	%rd5031, %rd3820, 32;
	st.local.u32 	[%rd5030], %rd3820;
	add.s32 	%r10959, %r10959, 1;
	add.s64 	%rd5030, %rd5030, 4;
	add.s64 	%rd5029, %rd5029, 4;
	setp.ne.s32 	%p1772, %r10959, 6;
	@%p1772 bra 	$L__BB0_1774;
	shr.u32 	%r8582, %r2746, 23;
	st.local.u32 	[%rd1+24], %rd5031;
	and.b32  	%r2750, %r8582, 31;
	and.b32  	%r8583, %r8582, 224;
	add.s32 	%r8584, %r8583, -128;
	shr.u32 	%r8585, %r8584, 5;
	mul.wide.u32 	%rd3821, %r8585, 4;
	sub.s64 	%rd1558, %rd1, %rd3821;
	ld.local.u32 	%r10960, [%rd1558+24];
	ld.local.u32 	%r10961, [%rd1558+20];
	setp.eq.s32 	%p1773, %r2750, 0;
	@%p1773 bra 	$L__BB0_1777;
	shf.l.wrap.b32 	%r10960, %r10961, %r10960, %r2750;
	ld.local.u32 	%r8586, [%rd1558+16];
	shf.l.wrap.b32 	%r10961, %r8586, %r10961, %r2750;
$L__BB0_1777:
	shr.u32 	%r8587, %r10960, 30;
	shf.l.wrap.b32 	%r8588, %r10961, %r10960, 2;
	shl.b32 	%r8589, %r10961, 2;
	shr.u32 	%r8590, %r8588, 31;
	add.s32 	%r8591, %r8590, %r8587;
	neg.s32 	%r8592, %r8591;
	setp.lt.s32 	%p1774, %r2746, 0;
	selp.b32 	%r10962, %r8592, %r8591, %p1774;
	xor.b32  	%r8593, %r8588, %r2746;
	shr.s32 	%r8594, %r8588, 31;
	xor.b32  	%r8595, %r8594, %r8588;
	xor.b32  	%r8596, %r8594, %r8589;
	cvt.u64.u32 	%rd3822, %r8595;
	shl.b64 	%rd3823, %rd3822, 32;
	cvt.u64.u32 	%rd3824, %r8596;
	or.b64  	%rd3825, %rd3823, %rd3824;
	cvt.rn.f64.s64 	%fd443, %rd3825;
	mul.f64 	%fd444, %fd443, 0d3BF921FB54442D19;
	cvt.rn.f32.f64 	%f4889, %fd444;
	neg.f32 	%f4890, %f4889;
	setp.lt.s32 	%p1775, %r8593, 0;
	selp.f32 	%f6391, %f4890, %f4889, %p1775;
$L__BB0_1778:
	add.s32 	%r8598, %r10962, 1;
	mul.rn.f32 	%f4892, %f6391, %f6391;
	and.b32  	%r8599, %r10962, 1;
	setp.eq.b32 	%p1777, %r8599, 1;
	selp.f32 	%f4893, %f6391, 0f3F800000, %p1777;
	fma.rn.f32 	%f4894, %f4892, %f4893, 0f00000000;
	fma.rn.f32 	%f4895, %f4892, 0f37CBAC00, 0fBAB607ED;
	selp.f32 	%f4896, 0fB94D4153, %f4895, %p1777;
	selp.f32 	%f4897, 0f3C0885E4, 0f3D2AAABB, %p1777;
	fma.rn.f32 	%f4898, %f4896, %f4892, %f4897;
	selp.f32 	%f4899, 0fBE2AAAA8, 0fBEFFFFFF, %p1777;
	fma.rn.f32 	%f4900, %f4898, %f4892, %f4899;
	fma.rn.f32 	%f4901, %f4900, %f4894, %f4893;
	and.b32  	%r8600, %r8598, 2;
	setp.eq.s32 	%p1778, %r8600, 0;
	mov.f32 	%f4902, 0f00000000;
	sub.f32 	%f4903, %f4902, %f4901;
	selp.f32 	%f4904, %f4901, %f4903, %p1778;
	mul.f32 	%f919, %f915, %f4904;
	mov.u32 	%r10966, %r11230;
	mov.f32 	%f6392, %f6458;
	@%p1752 bra 	$L__BB0_1786;
	setp.neu.f32 	%p1779, %f27, 0f7F800000;
	@%p1779 bra 	$L__BB0_1781;
	mov.f32 	%f4907, 0f00000000;
	mul.rn.f32 	%f6392, %f25, %f4907;
	mov.b32 	%r10966, 0;
	bra.uni 	$L__BB0_1786;
$L__BB0_1781:
	mov.b32 	%r2759, %f25;
	shl.b32 	%r8602, %r2759, 8;
	or.b32  	%r2760, %r8602, -2147483648;
	mov.b64 	%rd5034, 0;
	mov.b32 	%r10963, 0;
	mov.u64 	%rd5032, __cudart_i2opi_f;
	mov.u64 	%rd5033, %rd1;
$L__BB0_1782:
	.pragma "nounroll";
	ld.global.nc.u32 	%r8603, [%rd5032];
	mad.wide.u32 	%rd3828, %r8603, %r2760, %rd5034;
	shr.u64 	%rd5034, %rd3828, 32;
	st.local.u32 	[%rd5033], %rd3828;
	add.s32 	%r10963, %r10963, 1;
	add.s64 	%rd5033, %rd5033, 4;
	add.s64 	%rd5032, %rd5032, 4;
	setp.ne.s32 	%p1780, %r10963, 6;
	@%p1780 bra 	$L__BB0_1782;
	shr.u32 	%r8604, %r2759, 23;
	st.local.u32 	[%rd1+24], %rd5034;
	and.b32  	%r2763, %r8604, 31;
	and.b32  	%r8605, %r8604, 224;
	add.s32 	%r8606, %r8605, -128;
	shr.u32 	%r8607, %r8606, 5;
	mul.wide.u32 	%rd3829, %r8607, 4;
	sub.s64 	%rd1565, %rd1, %rd3829;
	ld.local.u32 	%r10964, [%rd1565+24];
	ld.local.u32 	%r10965, [%rd1565+20];
	setp.eq.s32 	%p1781, %r2763, 0;
	@%p1781 bra 	$L__BB0_1785;
	shf.l.wrap.b32 	%r10964, %r10965, %r10964, %r2763;
	ld.local.u32 	%r8608, [%rd1565+16];
	shf.l.wrap.b32 	%r10965, %r8608, %r10965, %r2763;
$L__BB0_1785:
	shr.u32 	%r8609, %r10964, 30;
	shf.l.wrap.b32 	%r8610, %r10965, %r10964, 2;
	shl.b32 	%r8611, %r10965, 2;
	shr.u32 	%r8612, %r8610, 31;
	add.s32 	%r8613, %r8612, %r8609;
	neg.s32 	%r8614, %r8613;
	setp.lt.s32 	%p1782, %r2759, 0;
	selp.b32 	%r10966, %r8614, %r8613, %p1782;
	xor.b32  	%r8615, %r8610, %r2759;
	shr.s32 	%r8616, %r8610, 31;
	xor.b32  	%r8617, %r8616, %r8610;
	xor.b32  	%r8618, %r8616, %r8611;
	cvt.u64.u32 	%rd3830, %r8617;
	shl.b64 	%rd3831, %rd3830, 32;
	cvt.u64.u32 	%rd3832, %r8618;
	or.b64  	%rd3833, %rd3831, %rd3832;
	cvt.rn.f64.s64 	%fd445, %rd3833;
	mul.f64 	%fd446, %fd445, 0d3BF921FB54442D19;
	cvt.rn.f32.f64 	%f4905, %fd446;
	neg.f32 	%f4906, %f4905;
	setp.lt.s32 	%p1783, %r8615, 0;
	selp.f32 	%f6392, %f4906, %f4905, %p1783;
$L__BB0_1786:
	setp.ltu.f32 	%p1784, %f13, 0f47CE4780;
	add.s32 	%r8620, %r10966, 1;
	mul.rn.f32 	%f4908, %f6392, %f6392;
	and.b32  	%r8621, %r10966, 1;
	setp.eq.b32 	%p1785, %r8621, 1;
	selp.f32 	%f4909, %f6392, 0f3F800000, %p1785;
	fma.rn.f32 	%f4910, %f4908, %f4909, 0f00000000;
	fma.rn.f32 	%f4911, %f4908, 0f37CBAC00, 0fBAB607ED;
	selp.f32 	%f4912, 0fB94D4153, %f4911, %p1785;
	selp.f32 	%f4913, 0f3C0885E4, 0f3D2AAABB, %p1785;
	fma.rn.f32 	%f4914, %f4912, %f4908, %f4913;
	selp.f32 	%f4915, 0fBE2AAAA8, 0fBEFFFFFF, %p1785;
	fma.rn.f32 	%f4916, %f4914, %f4908, %f4915;
	fma.rn.f32 	%f4917, %f4916, %f4910, %f4909;
	and.b32  	%r8622, %r8620, 2;
	setp.eq.s32 	%p1786, %r8622, 0;
	mov.f32 	%f4918, 0f00000000;
	sub.f32 	%f4919, %f4918, %f4917;
	selp.f32 	%f4920, %f4917, %f4919, %p1786;
	fma.rn.f32 	%f923, %f919, %f4920, %f899;
	mov.u32 	%r10970, %r11222;
	mov.f32 	%f6393, %f6456;
	@%p1784 bra 	$L__BB0_1794;
	setp.neu.f32 	%p1787, %f13, 0f7F800000;
	@%p1787 bra 	$L__BB0_1789;
	mov.f32 	%f4923, 0f00000000;
	mul.rn.f32 	%f6393, %f11, %f4923;
	mov.b32 	%r10970, 0;
	bra.uni 	$L__BB0_1794;
$L__BB0_1789:
	mov.b32 	%r2772, %f11;
	shl.b32 	%r8624, %r2772, 8;
	or.b32  	%r2773, %r8624, -2147483648;
	mov.b64 	%rd5037, 0;
	mov.b32 	%r10967, 0;
	mov.u64 	%rd5035, __cudart_i2opi_f;
	mov.u64 	%rd5036, %rd1;
$L__BB0_1790:
	.pragma "nounroll";
	ld.global.nc.u32 	%r8625, [%rd5035];
	mad.wide.u32 	%rd3836, %r8625, %r2773, %rd5037;
	shr.u64 	%rd5037, %rd3836, 32;
	st.local.u32 	[%rd5036], %rd3836;
	add.s32 	%r10967, %r10967, 1;
	add.s64 	%rd5036, %rd5036, 4;
	add.s64 	%rd5035, %rd5035, 4;
	setp.ne.s32 	%p1788, %r10967, 6;
	@%p1788 bra 	$L__BB0_1790;
	shr.u32 	%r8626, %r2772, 23;
	st.local.u32 	[%rd1+24], %rd5037;
	and.b32  	%r2776, %r8626, 31;
	and.b32  	%r8627, %r8626, 224;
	add.s32 	%r8628, %r8627, -128;
	shr.u32 	%r8629, %r8628, 5;
	mul.wide.u32 	%rd3837, %r8629, 4;
	sub.s64 	%rd1572, %rd1, %rd3837;
	ld.local.u32 	%r10968, [%rd1572+24];
	ld.local.u32 	%r10969, [%rd1572+20];
	setp.eq.s32 	%p1789, %r2776, 0;
	@%p1789 bra 	$L__BB0_1793;
	shf.l.wrap.b32 	%r10968, %r10969, %r10968, %r2776;
	ld.local.u32 	%r8630, [%rd1572+16];
	shf.l.wrap.b32 	%r10969, %r8630, %r10969, %r2776;
$L__BB0_1793:
	shr.u32 	%r8631, %r10968, 30;
	shf.l.wrap.b32 	%r8632, %r10969, %r10968, 2;
	shl.b32 	%r8633, %r10969, 2;
	shr.u32 	%r8634, %r8632, 31;
	add.s32 	%r8635, %r8634, %r8631;
	neg.s32 	%r8636, %r8635;
	setp.lt.s32 	%p1790, %r2772, 0;
	selp.b32 	%r10970, %r8636, %r8635, %p1790;
	xor.b32  	%r8637, %r8632, %r2772;
	shr.s32 	%r8638, %r8632, 31;
	xor.b32  	%r8639, %r8638, %r8632;
	xor.b32  	%r8640, %r8638, %r8633;
	cvt.u64.u32 	%rd3838, %r8639;
	shl.b64 	%rd3839, %rd3838, 32;
	cvt.u64.u32 	%rd3840, %r8640;
	or.b64  	%rd3841, %rd3839, %rd3840;
	cvt.rn.f64.s64 	%fd447, %rd3841;
	mul.f64 	%fd448, %fd447, 0d3BF921FB54442D19;
	cvt.rn.f32.f64 	%f4921, %fd448;
	neg.f32 	%f4922, %f4921;
	setp.lt.s32 	%p1791, %r8637, 0;
	selp.f32 	%f6393, %f4922, %f4921, %p1791;
$L__BB0_1794:
	setp.ltu.f32 	%p1792, %f20, 0f47CE4780;
	mul.rn.f32 	%f4924, %f6393, %f6393;
	and.b32  	%r8642, %r10970, 1;
	setp.eq.b32 	%p1793, %r8642, 1;
	selp.f32 	%f4925, 0f3F800000, %f6393, %p1793;
	fma.rn.f32 	%f4926, %f4924, %f4925, 0f00000000;
	fma.rn.f32 	%f4927, %f4924, 0f37CBAC00, 0fBAB607ED;
	selp.f32 	%f4928, %f4927, 0fB94D4153, %p1793;
	selp.f32 	%f4929, 0f3D2AAABB, 0f3C0885E4, %p1793;
	fma.rn.f32 	%f4930, %f4928, %f4924, %f4929;
	selp.f32 	%f4931, 0fBEFFFFFF, 0fBE2AAAA8, %p1793;
	fma.rn.f32 	%f4932, %f4930, %f4924, %f4931;
	fma.rn.f32 	%f4933, %f4932, %f4926, %f4925;
	and.b32  	%r8643, %r10970, 2;
	setp.eq.s32 	%p1794, %r8643, 0;
	mov.f32 	%f4934, 0f00000000;
	sub.f32 	%f4935, %f4934, %f4933;
	selp.f32 	%f927, %f4933, %f4935, %p1794;
	mov.u32 	%r10974, %r11226;
	mov.f32 	%f6394, %f6457;
	@%p1792 bra 	$L__BB0_1802;
	setp.neu.f32 	%p1795, %f20, 0f7F800000;
	@%p1795 bra 	$L__BB0_1797;
	mov.f32 	%f4938, 0f00000000;
	mul.rn.f32 	%f6394, %f18, %f4938;
	mov.b32 	%r10974, 0;
	bra.uni 	$L__BB0_1802;
$L__BB0_1797:
	mov.b32 	%r2785, %f18;
	shl.b32 	%r8645, %r2785, 8;
	or.b32  	%r2786, %r8645, -2147483648;
	mov.b64 	%rd5040, 0;
	mov.b32 	%r10971, 0;
	mov.u64 	%rd5038, __cudart_i2opi_f;
	mov.u64 	%rd5039, %rd1;
$L__BB0_1798:
	.pragma "nounroll";
	ld.global.nc.u32 	%r8646, [%rd5038];
	mad.wide.u32 	%rd3844, %r8646, %r2786, %rd5040;
	shr.u64 	%rd5040, %rd3844, 32;
	st.local.u32 	[%rd5039], %rd3844;
	add.s32 	%r10971, %r10971, 1;
	add.s64 	%rd5039, %rd5039, 4;
	add.s64 	%rd5038, %rd5038, 4;
	setp.ne.s32 	%p1796, %r10971, 6;
	@%p1796 bra 	$L__BB0_1798;
	shr.u32 	%r8647, %r2785, 23;
	st.local.u32 	[%rd1+24], %rd5040;
	and.b32  	%r2789, %r8647, 31;
	and.b32  	%r8648, %r8647, 224;
	add.s32 	%r8649, %r8648, -128;
	shr.u32 	%r8650, %r8649, 5;
	mul.wide.u32 	%rd3845, %r8650, 4;
	sub.s64 	%rd1579, %rd1, %rd3845;
	ld.local.u32 	%r10972, [%rd1579+24];
	ld.local.u32 	%r10973, [%rd1579+20];
	setp.eq.s32 	%p1797, %r2789, 0;
	@%p1797 bra 	$L__BB0_1801;
	shf.l.wrap.b32 	%r10972, %r10973, %r10972, %r2789;
	ld.local.u32 	%r8651, [%rd1579+16];
	shf.l.wrap.b32 	%r10973, %r8651, %r10973, %r2789;
$L__BB0_1801:
	shr.u32 	%r8652, %r10972, 30;
	shf.l.wrap.b32 	%r8653, %r10973, %r10972, 2;
	shl.b32 	%r8654, %r10973, 2;
	shr.u32 	%r8655, %r8653, 31;
	add.s32 	%r8656, %r8655, %r8652;
	neg.s32 	%r8657, %r8656;
	setp.lt.s32 	%p1798, %r2785, 0;
	selp.b32 	%r10974, %r8657, %r8656, %p1798;
	xor.b32  	%r8658, %r8653, %r2785;
	shr.s32 	%r8659, %r8653, 31;
	xor.b32  	%r8660, %r8659, %r8653;
	xor.b32  	%r8661, %r8659, %r8654;
	cvt.u64.u32 	%rd3846, %r8660;
	shl.b64 	%rd3847, %rd3846, 32;
	cvt.u64.u32 	%rd3848, %r8661;
	or.b64  	%rd3849, %rd3847, %rd3848;
	cvt.rn.f64.s64 	%fd449, %rd3849;
	mul.f64 	%fd450, %fd449, 0d3BF921FB54442D19;
	cvt.rn.f32.f64 	%f4936, %fd450;
	neg.f32 	%f4937, %f4936;
	setp.lt.s32 	%p1799, %r8658, 0;
	selp.f32 	%f6394, %f4937, %f4936, %p1799;
$L__BB0_1802:
	setp.ltu.f32 	%p1800, %f6, 0f47CE4780;
	mul.rn.f32 	%f4939, %f6394, %f6394;
	and.b32  	%r8663, %r10974, 1;
	setp.eq.b32 	%p1801, %r8663, 1;
	selp.f32 	%f4940, 0f3F800000, %f6394, %p1801;
	fma.rn.f32 	%f4941, %f4939, %f4940, 0f00000000;
	fma.rn.f32 	%f4942, %f4939, 0f37CBAC00, 0fBAB607ED;
	selp.f32 	%f4943, %f4942, 0fB94D4153, %p1801;
	selp.f32 	%f4944, 0f3D2AAABB, 0f3C0885E4, %p1801;
	fma.rn.f32 	%f4945, %f4943, %f4939, %f4944;
	selp.f32 	%f4946, 0fBEFFFFFF, 0fBE2AAAA8, %p1801;
	fma.rn.f32 	%f4947, %f4945, %f4939, %f4946;
	fma.rn.f32 	%f4948, %f4947, %f4941, %f4940;
	and.b32  	%r8664, %r10974, 2;
	setp.eq.s32 	%p1802, %r8664, 0;
	mov.f32 	%f4949, 0f00000000;
	sub.f32 	%f4950, %f4949, %f4948;
	selp.f32 	%f4951, %f4948, %f4950, %p1802;
	mul.f32 	%f4952, %f927, 0f41900000;
	mul.f32 	%f931, %f4952, %f4951;
	mov.u32 	%r10978, %r11218;
	mov.f32 	%f6395, %f6455;
	@%p1800 bra 	$L__BB0_1810;
	setp.neu.f32 	%p1803, %f6, 0f7F800000;
	@%p1803 bra 	$L__BB0_1805;
	mov.f32 	%f4955, 0f00000000;
	mul.rn.f32 	%f6395, %f4, %f4955;
	mov.b32 	%r10978, 0;
	bra.uni 	$L__BB0_1810;
$L__BB0_1805:
	mov.b32 	%r2798, %f4;
	shl.b32 	%r8666, %r2798, 8;
	or.b32  	%r2799, %r8666, -2147483648;
	mov.b64 	%rd5043, 0;
	mov.b32 	%r10975, 0;
	mov.u64 	%rd5041, __cudart_i2opi_f;
	mov.u64 	%rd5042, %rd1;
$L__BB0_1806:
	.pragma "nounroll";
	ld.global.nc.u32 	%r8667, [%rd5041];
	mad.wide.u32 	%rd3852, %r8667, %r2799, %rd5043;
	shr.u64 	%rd5043, %rd3852, 32;
	st.local.u32 	[%rd5042], %rd3852;
	add.s32 	%r10975, %r10975, 1;
	add.s64 	%rd5042, %rd5042, 4;
	add.s64 	%rd5041, %rd5041, 4;
	setp.ne.s32 	%p1804, %r10975, 6;
	@%p1804 bra 	$L__BB0_1806;
	shr.u32 	%r8668, %r2798, 23;
	st.local.u32 	[%rd1+24], %rd5043;
	and.b32  	%r2802, %r8668, 31;
	and.b32  	%r8669, %r8668, 224;
	add.s32 	%r8670, %r8669, -128;
	shr.u32 	%r8671, %r8670, 5;
	mul.wide.u32 	%rd3853, %r8671, 4;
	sub.s64 	%rd1586, %rd1, %rd3853;
	ld.local.u32 	%r10976, [%rd1586+24];
	ld.local.u32 	%r10977, [%rd1586+20];
	setp.eq.s32 	%p1805, %r2802, 0;
	@%p1805 bra 	$L__BB0_1809;
	shf.l.wrap.b32 	%r10976, %r10977, %r10976, %r2802;
	ld.local.u32 	%r8672, [%rd1586+16];
	shf.l.wrap.b32 	%r10977, %r8672, %r10977, %r2802;
$L__BB0_1809:
	shr.u32 	%r8673, %r10976, 30;
	shf.l.wrap.b32 	%r8674, %r10977, %r10976, 2;
	shl.b32 	%r8675, %r10977, 2;
	shr.u32 	%r8676, %r8674, 31;
	add.s32 	%r8677, %r8676, %r8673;
	neg.s32 	%r8678, %r8677;
	setp.lt.s32 	%p1806, %r2798, 0;
	selp.b32 	%r10978, %r8678, %r8677, %p1806;
	xor.b32  	%r8679, %r8674, %r2798;
	shr.s32 	%r8680, %r8674, 31;
	xor.b32  	%r8681, %r8680, %r8674;
	xor.b32  	%r8682, %r8680, %r8675;
	cvt.u64.u32 	%rd3854, %r8681;
	shl.b64 	%rd3855, %rd3854, 32;
	cvt.u64.u32 	%rd3856, %r8682;
	or.b64  	%rd3857, %rd3855, %rd3856;
	cvt.rn.f64.s64 	%fd451, %rd3857;
	mul.f64 	%fd452, %fd451, 0d3BF921FB54442D19;
	cvt.rn.f32.f64 	%f4953, %fd452;
	neg.f32 	%f4954, %f4953;
	setp.lt.s32 	%p1807, %r8679, 0;
	selp.f32 	%f6395, %f4954, %f4953, %p1807;
$L__BB0_1810:
	add.s32 	%r8684, %r10978, 1;
	mul.rn.f32 	%f4956, %f6395, %f6395;
	and.b32  	%r8685, %r10978, 1;
	setp.eq.b32 	%p1809, %r8685, 1;
	selp.f32 	%f4957, %f6395, 0f3F800000, %p1809;
	fma.rn.f32 	%f4958, %f4956, %f4957, 0f00000000;
	fma.rn.f32 	%f4959, %f4956, 0f37CBAC00, 0fBAB607ED;
	selp.f32 	%f4960, 0fB94D4153, %f4959, %p1809;
	selp.f32 	%f4961, 0f3C0885E4, 0f3D2AAABB, %p1809;
	fma.rn.f32 	%f4962, %f4960, %f4956, %f4961;
	selp.f32 	%f4963, 0fBE2AAAA8, 0fBEFFFFFF, %p1809;
	fma.rn.f32 	%f4964, %f4962, %f4956, %f4963;
	fma.rn.f32 	%f4965, %f4964, %f4958, %f4957;
	and.b32  	%r8686, %r8684, 2;
	setp.eq.s32 	%p1810, %r8686, 0;
	mov.f32 	%f4966, 0f00000000;
	sub.f32 	%f4967, %f4966, %f4965;
	selp.f32 	%f4968, %f4965, %f4967, %p1810;
	mul.f32 	%f935, %f931, %f4968;
	mov.u32 	%r10982, %r11226;
	mov.f32 	%f6396, %f6457;
	@%p1792 bra 	$L__BB0_1818;
	setp.neu.f32 	%p1811, %f20, 0f7F800000;
	@%p1811 bra 	$L__BB0_1813;
	mov.f32 	%f4971, 0f00000000;
	mul.rn.f32 	%f6396, %f18, %f4971;
	mov.b32 	%r10982, 0;
	bra.uni 	$L__BB0_1818;
$L__BB0_1813:
	mov.b32 	%r2811, %f18;
	shl.b32 	%r8688, %r2811, 8;
	or.b32  	%r2812, %r8688, -2147483648;
	mov.b64 	%rd5046, 0;
	mov.b32 	%r10979, 0;
	mov.u64 	%rd5044, __cudart_i2opi_f;
	mov.u64 	%rd5045, %rd1;
$L__BB0_1814:
	.pragma "nounroll";
	ld.global.nc.u32 	%r8689, [%rd5044];
	mad.wide.u32 	%rd3860, %r8689, %r2812, %rd5046;
	shr.u64 	%rd5046, %rd3860, 32;
	st.local.u32 	[%rd5045], %rd3860;
	add.s32 	%r10979, %r10979, 1;
	add.s64 	%rd5045, %rd5045, 4;
	add.s64 	%rd5044, %rd5044, 4;
	setp.ne.s32 	%p1812, %r10979, 6;
	@%p1812 bra 	$L__BB0_1814;
	shr.u32 	%r8690, %r2811, 23;
	st.local.u32 	[%rd1+24], %rd5046;
	and.b32  	%r2815, %r8690, 31;
	and.b32  	%r8691, %r8690, 224;
	add.s32 	%r8692, %r8691, -128;
	shr.u32 	%r8693, %r8692, 5;
	mul.wide.u32 	%rd3861, %r8693, 4;
	sub.s64 	%rd1593, %rd1, %rd3861;
	ld.local.u32 	%r10980, [%rd1593+24];
	ld.local.u32 	%r10981, [%rd1593+20];
	setp.eq.s32 	%p1813, %r2815, 0;
	@%p1813 bra 	$L__BB0_1817;
	shf.l.wrap.b32 	%r10980, %r10981, %r10980, %r2815;
	ld.local.u32 	%r8694, [%rd1593+16];
	shf.l.wrap.b32 	%r10981, %r8694, %r10981, %r2815;
$L__BB0_1817:
	shr.u32 	%r8695, %r10980, 30;
	shf.l.wrap.b32 	%r8696, %r10981, %r10980, 2;
	shl.b32 	%r8697, %r10981, 2;
	shr.u32 	%r8698, %r8696, 31;
	add.s32 	%r8699, %r8698, %r8695;
	neg.s32 	%r8700, %r8699;
	setp.lt.s32 	%p1814, %r2811, 0;
	selp.b32 	%r10982, %r8700, %r8699, %p1814;
	xor.b32  	%r8701, %r8696, %r2811;
	shr.s32 	%r8702, %r8696, 31;
	xor.b32  	%r8703, %r8702, %r8696;
	xor.b32  	%r8704, %r8702, %r8697;
	cvt.u64.u32 	%rd3862, %r8703;
	shl.b64 	%rd3863, %rd3862, 32;
	cvt.u64.u32 	%rd3864, %r8704;
	or.b64  	%rd3865, %rd3863, %rd3864;
	cvt.rn.f64.s64 	%fd453, %rd3865;
	mul.f64 	%fd454, %fd453, 0d3BF921FB54442D19;
	cvt.rn.f32.f64 	%f4969, %fd454;
	neg.f32 	%f4970, %f4969;
	setp.lt.s32 	%p1815, %r8701, 0;
	selp.f32 	%f6396, %f4970, %f4969, %p1815;
$L__BB0_1818:
	setp.ltu.f32 	%p1816, %f27, 0f47CE4780;
	add.s32 	%r8706, %r10982, 1;
	mul.rn.f32 	%f4972, %f6396, %f6396;
	and.b32  	%r8707, %r10982, 1;
	setp.eq.b32 	%p1817, %r8707, 1;
	selp.f32 	%f4973, %f6396, 0f3F800000, %p1817;
	fma.rn.f32 	%f4974, %f4972, %f4973, 0f00000000;
	fma.rn.f32 	%f4975, %f4972, 0f37CBAC00, 0fBAB607ED;
	selp.f32 	%f4976, 0fB94D4153, %f4975, %p1817;
	selp.f32 	%f4977, 0f3C0885E4, 0f3D2AAABB, %p1817;
	fma.rn.f32 	%f4978, %f4976, %f4972, %f4977;
	selp.f32 	%f4979, 0fBE2AAAA8, 0fBEFFFFFF, %p1817;
	fma.rn.f32 	%f4980, %f4978, %f4972, %f4979;
	fma.rn.f32 	%f4981, %f4980, %f4974, %f4973;
	and.b32  	%r8708, %r8706, 2;
	setp.eq.s32 	%p1818, %r8708, 0;
	mov.f32 	%f4982, 0f00000000;
	sub.f32 	%f4983, %f4982, %f4981;
	selp.f32 	%f4984, %f4981, %f4983, %p1818;
	mul.f32 	%f939, %f935, %f4984;
	mov.u32 	%r10986, %r11230;
	mov.f32 	%f6397, %f6458;
	@%p1816 bra 	$L__BB0_1826;
	setp.neu.f32 	%p1819, %f27, 0f7F800000;
	@%p1819 bra 	$L__BB0_1821;
	mov.f32 	%f4987, 0f00000000;
	mul.rn.f32 	%f6397, %f25, %f4987;
	mov.b32 	%r10986, 0;
	bra.uni 	$L__BB0_1826;
$L__BB0_1821:
	mov.b32 	%r2824, %f25;
	shl.b32 	%r8710, %r2824, 8;
	or.b32  	%r2825, %r8710, -2147483648;
	mov.b64 	%rd5049, 0;
	mov.b32 	%r10983, 0;
	mov.u64 	%rd5047, __cudart_i2opi_f;
	mov.u64 	%rd5048, %rd1;
$L__BB0_1822:
	.pragma "nounroll";
	ld.global.nc.u32 	%r8711, [%rd5047];
	mad.wide.u32 	%rd3868, %r8711, %r2825, %rd5049;
	shr.u64 	%rd5049, %rd3868, 32;
	st.local.u32 	[%rd5048], %rd3868;
	add.s32 	%r10983, %r10983, 1;
	add.s64 	%rd5048, %rd5048, 4;
	add.s64 	%rd5047, %rd5047, 4;
	setp.ne.s32 	%p1820, %r10983, 6;
	@%p1820 bra 	$L__BB0_1822;
	shr.u32 	%r8712, %r2824, 23;
	st.local.u32 	[%rd1+24], %rd5049;
	and.b32  	%r2828, %r8712, 31;
	and.b32  	%r8713, %r8712, 224;
	add.s32 	%r8714, %r8713, -128;
	shr.u32 	%r8715, %r8714, 5;
	mul.wide.u32 	%rd3869, %r8715, 4;
	sub.s64 	%rd1600, %rd1, %rd3869;
	ld.local.u32 	%r10984, [%rd1600+24];
	ld.local.u32 	%r10985, [%rd1600+20];
	setp.eq.s32 	%p1821, %r2828, 0;
	@%p1821 bra 	$L__BB0_1825;
	shf.l.wrap.b32 	%r10984, %r10985, %r10984, %r2828;
	ld.local.u32 	%r8716, [%rd1600+16];
	shf.l.wrap.b32 	%r10985, %r8716, %r10985, %r2828;
$L__BB0_1825:
	shr.u32 	%r8717, %r10984, 30;
	shf.l.wrap.b32 	%r8718, %r10985, %r10984, 2;
	shl.b32 	%r8719, %r10985, 2;
	shr.u32 	%r8720, %r8718, 31;
	add.s32 	%r8721, %r8720, %r8717;
	neg.s32 	%r8722, %r8721;
	setp.lt.s32 	%p1822, %r2824, 0;
	selp.b32 	%r10986, %r8722, %r8721, %p1822;
	xor.b32  	%r8723, %r8718, %r2824;
	shr.s32 	%r8724, %r8718, 31;
	xor.b32  	%r8725, %r8724, %r8718;
	xor.b32  	%r8726, %r8724, %r8719;
	cvt.u64.u32 	%rd3870, %r8725;
	shl.b64 	%rd3871, %rd3870, 32;
	cvt.u64.u32 	%rd3872, %r8726;
	or.b64  	%rd3873, %rd3871, %rd3872;
	cvt.rn.f64.s64 	%fd455, %rd3873;
	mul.f64 	%fd456, %fd455, 0d3BF921FB54442D19;
	cvt.rn.f32.f64 	%f4985, %fd456;
	neg.f32 	%f4986, %f4985;
	setp.lt.s32 	%p1823, %r8723, 0;
	selp.f32 	%f6397, %f4986, %f4985, %p1823;
$L__BB0_1826:
	setp.ltu.f32 	%p1824, %f13, 0f47CE4780;
	add.s32 	%r8728, %r10986, 1;
	mul.rn.f32 	%f4988, %f6397, %f6397;
	and.b32  	%r8729, %r10986, 1;
	setp.eq.b32 	%p1825, %r8729, 1;
	selp.f32 	%f4989, %f6397, 0f3F800000, %p1825;
	fma.rn.f32 	%f4990, %f4988, %f4989, 0f00000000;
	fma.rn.f32 	%f4991, %f4988, 0f37CBAC00, 0fBAB607ED;
	selp.f32 	%f4992, 0fB94D4153, %f4991, %p1825;
	selp.f32 	%f4993, 0f3C0885E4, 0f3D2AAABB, %p1825;
	fma.rn.f32 	%f4994, %f4992, %f4988, %f4993;
	selp.f32 	%f4995, 0fBE2AAAA8, 0fBEFFFFFF, %p1825;
	fma.rn.f32 	%f4996, %f4994, %f4988, %f4995;
	fma.rn.f32 	%f4997, %f4996, %f4990, %f4989;
	and.b32  	%r8730, %r8728, 2;
	setp.eq.s32 	%p1826, %r8730, 0;
	mov.f32 	%f4998, 0f00000000;
	sub.f32 	%f4999, %f4998, %f4997;
	selp.f32 	%f5000, %f4997, %f4999, %p1826;
	fma.rn.f32 	%f943, %f939, %f5000, %f923;
	mov.u32 	%r10990, %r11222;
	mov.f32 	%f6398, %f6456;
	@%p1824 bra 	$L__BB0_1834;
	setp.neu.f32 	%p1827, %f13, 0f7F800000;
	@%p1827 bra 	$L__BB0_1829;
	mov.f32 	%f5003, 0f00000000;
	mul.rn.f32 	%f6398, %f11, %f5003;
	mov.b32 	%r10990, 0;
	bra.uni 	$L__BB0_1834;
$L__BB0_1829:
	mov.b32 	%r2837, %f11;
	shl.b32 	%r8732, %r2837, 8;
	or.b32  	%r2838, %r8732, -2147483648;
	mov.b64 	%rd5052, 0;
	mov.b32 	%r10987, 0;
	mov.u64 	%rd5050, __cudart_i2opi_f;
	mov.u64 	%rd5051, %rd1;
$L__BB0_1830:
	.pragma "nounroll";
	ld.global.nc.u32 	%r8733, [%rd5050];
	mad.wide.u32 	%rd3876, %r8733, %r2838, %rd5052;
	shr.u64 	%rd5052, %rd3876, 32;
	st.local.u32 	[%rd5051], %rd3876;
	add.s32 	%r10987, %r10987, 1;
	add.s64 	%rd5051, %rd5051, 4;
	add.s64 	%rd5050, %rd5050, 4;
	setp.ne.s32 	%p1828, %r10987, 6;
	@%p1828 bra 	$L__BB0_1830;
	shr.u32 	%r8734, %r2837, 23;
	st.local.u32 	[%rd1+24], %rd5052;
	and.b32  	%r2841, %r8734, 31;
	and.b32  	%r8735, %r8734, 224;
	add.s32 	%r8736, %r8735, -128;
	shr.u32 	%r8737, %r8736, 5;
	mul.wide.u32 	%rd3877, %r8737, 4;
	sub.s64 	%rd1607, %rd1, %rd3877;
	ld.local.u32 	%r10988, [%rd1607+24];
	ld.local.u32 	%r10989, [%rd1607+20];
	setp.eq.s32 	%p1829, %r2841, 0;
	@%p1829 bra 	$L__BB0_1833;
	shf.l.wrap.b32 	%r10988, %r10989, %r10988, %r2841;
	ld.local.u32 	%r8738, [%rd1607+16];
	shf.l.wrap.b32 	%r10989, %r8738, %r10989, %r2841;
$L__BB0_1833:
	shr.u32 	%r8739, %r10988, 30;
	shf.l.wrap.b32 	%r8740, %r10989, %r10988, 2;
	shl.b32 	%r8741, %r10989, 2;
	shr.u32 	%r8742, %r8740, 31;
	add.s32 	%r8743, %r8742, %r8739;
	neg.s32 	%r8744, %r8743;
	setp.lt.s32 	%p1830, %r2837, 0;
	selp.b32 	%r10990, %r8744, %r8743, %p1830;
	xor.b32  	%r8745, %r8740, %r2837;
	shr.s32 	%r8746, %r8740, 31;
	xor.b32  	%r8747, %r8746, %r8740;
	xor.b32  	%r8748, %r8746, %r8741;
	cvt.u64.u32 	%rd3878, %r8747;
	shl.b64 	%rd3879, %rd3878, 32;
	cvt.u64.u32 	%rd3880, %r8748;
	or.b64  	%rd3881, %rd3879, %rd3880;
	cvt.rn.f64.s64 	%fd457, %rd3881;
	mul.f64 	%fd458, %fd457, 0d3BF921FB54442D19;
	cvt.rn.f32.f64 	%f5001, %fd458;
	neg.f32 	%f5002, %f5001;
	setp.lt.s32 	%p1831, %r8745, 0;
	selp.f32 	%f6398, %f5002, %f5001, %p1831;
$L__BB0_1834:
	setp.ltu.f32 	%p1832, %f27, 0f47CE4780;
	mul.rn.f32 	%f5004, %f6398, %f6398;
	and.b32  	%r8750, %r10990, 1;
	setp.eq.b32 	%p1833, %r8750, 1;
	selp.f32 	%f5005, 0f3F800000, %f6398, %p1833;
	fma.rn.f32 	%f5006, %f5004, %f5005, 0f00000000;
	fma.rn.f32 	%f5007, %f5004, 0f37CBAC00, 0fBAB607ED;
	selp.f32 	%f5008, %f5007, 0fB94D4153, %p1833;
	selp.f32 	%f5009, 0f3D2AAABB, 0f3C0885E4, %p1833;
	fma.rn.f32 	%f5010, %f5008, %f5004, %f5009;
	selp.f32 	%f5011, 0fBEFFFFFF, 0fBE2AAAA8, %p1833;
	fma.rn.f32 	%f5012, %f5010, %f5004, %f5011;
	fma.rn.f32 	%f5013, %f5012, %f5006, %f5005;
	and.b32  	%r8751, %r10990, 2;
	setp.eq.s32 	%p1834, %r8751, 0;
	mov.f32 	%f5014, 0f00000000;
	sub.f32 	%f5015, %f5014, %f5013;
	selp.f32 	%f947, %f5013, %f5015, %p1834;
	mov.u32 	%r10994, %r11230;
	mov.f32 	%f6399, %f6458;
	@%p1832 bra 	$L__BB0_1842;
	setp.neu.f32 	%p1835, %f27, 0f7F800000;
	@%p1835 bra 	$L__BB0_1837;
	mov.f32 	%f5018, 0f00000000;
	mul.rn.f32 	%f6399, %f25, %f5018;
	mov.b32 	%r10994, 0;
	bra.uni 	$L__BB0_1842;
$L__BB0_1837:
	mov.b32 	%r2850, %f25;
	shl.b32 	%r8753, %r2850, 8;
	or.b32  	%r2851, %r8753, -2147483648;
	mov.b64 	%rd5055, 0;
	mov.b32 	%r10991, 0;
	mov.u64 	%rd5053, __cudart_i2opi_f;
	mov.u64 	%rd5054, %rd1;
$L__BB0_1838:
	.pragma "nounroll";
	ld.global.nc.u32 	%r8754, [%rd5053];
	mad.wide.u32 	%rd3884, %r8754, %r2851, %rd5055;
	shr.u64 	%rd5055, %rd3884, 32;
	st.local.u32 	[%rd5054], %rd3884;
	add.s32 	%r10991, %r10991, 1;
	add.s64 	%rd5054, %rd5054, 4;
	add.s64 	%rd5053, %rd5053, 4;
	setp.ne.s32 	%p1836, %r10991, 6;
	@%p1836 bra 	$L__BB0_1838;
	shr.u32 	%r8755, %r2850, 23;
	st.local.u32 	[%rd1+24], %rd5055;
	and.b32  	%r2854, %r8755, 31;
	and.b32  	%r8756, %r8755, 224;
	add.s32 	%r8757, %r8756, -128;
	shr.u32 	%r8758, %r8757, 5;
	mul.wide.u32 	%rd3885, %r8758, 4;
	sub.s64 	%rd1614, %rd1, %rd3885;
	ld.local.u32 	%r10992, [%rd1614+24];
	ld.local.u32 	%r10993, [%rd1614+20];
	setp.eq.s32 	%p1837, %r2854, 0;
	@%p1837 bra 	$L__BB0_1841;
	shf.l.wrap.b32 	%r10992, %r10993, %r10992, %r2854;
	ld.local.u32 	%r8759, [%rd1614+16];
	shf.l.wrap.b32 	%r10993, %r8759, %r10993, %r2854;
$L__BB0_1841:
	shr.u32 	%r8760, %r10992, 30;
	shf.l.wrap.b32 	%r8761, %r10993, %r10992, 2;
	shl.b32 	%r8762, %r10993, 2;
	shr.u32 	%r8763, %r8761, 31;
	add.s32 	%r8764, %r8763, %r8760;
	neg.s32 	%r8765, %r8764;
	setp.lt.s32 	%p1838, %r2850, 0;
	selp.b32 	%r10994, %r8765, %r8764, %p1838;
	xor.b32  	%r8766, %r8761, %r2850;
	shr.s32 	%r8767, %r8761, 31;
	xor.b32  	%r8768, %r8767, %r8761;
	xor.b32  	%r8769, %r8767, %r8762;
	cvt.u64.u32 	%rd3886, %r8768;
	shl.b64 	%rd3887, %rd3886, 32;
	cvt.u64.u32 	%rd3888, %r8769;
	or.b64  	%rd3889, %rd3887, %rd3888;
	cvt.rn.f64.s64 	%fd459, %rd3889;
	mul.f64 	%fd460, %fd459, 0d3BF921FB54442D19;
	cvt.rn.f32.f64 	%f5016, %fd460;
	neg.f32 	%f5017, %f5016;
	setp.lt.s32 	%p1839, %r8766, 0;
	selp.f32 	%f6399, %f5017, %f5016, %p1839;
$L__BB0_1842:
	setp.ltu.f32 	%p1840, %f6, 0f47CE4780;
	mul.rn.f32 	%f5019, %f6399, %f6399;
	and.b32  	%r8771, %r10994, 1;
	setp.eq.b32 	%p1841, %r8771, 1;
	selp.f32 	%f5020, 0f3F800000, %f6399, %p1841;
	fma.rn.f32 	%f5021, %f5019, %f5020, 0f00000000;
	fma.rn.f32 	%f5022, %f5019, 0f37CBAC00, 0fBAB607ED;
	selp.f32 	%f5023, %f5022, 0fB94D4153, %p1841;
	selp.f32 	%f5024, 0f3D2AAABB, 0f3C0885E4, %p1841;
	fma.rn.f32 	%f5025, %f5023, %f5019, %f5024;
	selp.f32 	%f5026, 0fBEFFFFFF, 0fBE2AAAA8, %p1841;
	fma.rn.f32 	%f5027, %f5025, %f5019, %f5026;
	fma.rn.f32 	%f5028, %f5027, %f5021, %f5020;
	and.b32  	%r8772, %r10994, 2;
	setp.eq.s32 	%p1842, %r8772, 0;
	mov.f32 	%f5029, 0f00000000;
	sub.f32 	%f5030, %f5029, %f5028;
	selp.f32 	%f5031, %f5028, %f5030, %p1842;
	mul.f32 	%f5032, %f947, 0f40800000;
	mul.f32 	%f951, %f5032, %f5031;
	mov.u32 	%r10998, %r11218;
	mov.f32 	%f6400, %f6455;
	@%p1840 bra 	$L__BB0_1850;
	setp.neu.f32 	%p1843, %f6, 0f7F800000;
	@%p1843 bra 	$L__BB0_1845;
	mov.f32 	%f5035, 0f00000000;
	mul.rn.f32 	%f6400, %f4, %f5035;
	mov.b32 	%r10998, 0;
	bra.uni 	$L__BB0_1850;
$L__BB0_1845:
	mov.b32 	%r2863, %f4;
	shl.b32 	%r8774, %r2863, 8;
	or.b32  	%r2864, %r8774, -2147483648;
	mov.b64 	%rd5058, 0;
	mov.b32 	%r10995, 0;
	mov.u64 	%rd5056, __cudart_i2opi_f;
	mov.u64 	%rd5057, %rd1;
$L__BB0_1846:
	.pragma "nounroll";
	ld.global.nc.u32 	%r8775, [%rd5056];
	mad.wide.u32 	%rd3892, %r8775, %r2864, %rd5058;
	shr.u64 	%rd5058, %rd3892, 32;
	st.local.u32 	[%rd5057], %rd3892;
	add.s32 	%r10995, %r10995, 1;
	add.s64 	%rd5057, %rd5057, 4;
	add.s64 	%rd5056, %rd5056, 4;
	setp.ne.s32 	%p1844, %r10995, 6;
	@%p1844 bra 	$L__BB0_1846;
	shr.u32 	%r8776, %r2863, 23;
	st.local.u32 	[%rd1+24], %rd5058;
	and.b32  	%r2867, %r8776, 31;
	and.b32  	%r8777, %r8776, 224;
	add.s32 	%r8778, %r8777, -128;
	shr.u32 	%r8779, %r8778, 5;
	mul.wide.u32 	%rd3893, %r8779, 4;
	sub.s64 	%rd1621, %rd1, %rd3893;
	ld.local.u32 	%r10996, [%rd1621+24];
	ld.local.u32 	%r10997, [%rd1621+20];
	setp.eq.s32 	%p1845, %r2867, 0;
	@%p1845 bra 	$L__BB0_1849;
	shf.l.wrap.b32 	%r10996, %r10997, %r10996, %r2867;
	ld.local.u32 	%r8780, [%rd1621+16];
	shf.l.wrap.b32 	%r10997, %r8780, %r10997, %r2867;
$L__BB0_1849:
	shr.u32 	%r8781, %r10996, 30;
	shf.l.wrap.b32 	%r8782, %r10997, %r10996, 2;
	shl.b32 	%r8783, %r10997, 2;
	shr.u32 	%r8784, %r8782, 31;
	add.s32 	%r8785, %r8784, %r8781;
	neg.s32 	%r8786, %r8785;
	setp.lt.s32 	%p1846, %r2863, 0;
	selp.b32 	%r10998, %r8786, %r8785, %p1846;
	xor.b32  	%r8787, %r8782, %r2863;
	shr.s32 	%r8788, %r8782, 31;
	xor.b32  	%r8789, %r8788, %r8782;
	xor.b32  	%r8790, %r8788, %r8783;
	cvt.u64.u32 	%rd3894, %r8789;
	shl.b64 	%rd3895, %rd3894, 32;
	cvt.u64.u32 	%rd3896, %r8790;
	or.b64  	%rd3897, %rd3895, %rd3896;
	cvt.rn.f64.s64 	%fd461, %rd3897;
	mul.f64 	%fd462, %fd461, 0d3BF921FB54442D19;
	cvt.rn.f32.f64 	%f5033, %fd462;
	neg.f32 	%f5034, %f5033;
	setp.lt.s32 	%p1847, %r8787, 0;
	selp.f32 	%f6400, %f5034, %f5033, %p1847;
$L__BB0_1850:
	setp.ltu.f32 	%p1848, %f13, 0f47CE4780;
	add.s32 	%r8792, %r10998, 1;
	mul.rn.f32 	%f5036, %f6400, %f6400;
	and.b32  	%r8793, %r10998, 1;
	setp.eq.b32 	%p1849, %r8793, 1;
	selp.f32 	%f5037, %f6400, 0f3F800000, %p1849;
	fma.rn.f32 	%f5038, %f5036, %f5037, 0f00000000;
	fma.rn.f32 	%f5039, %f5036, 0f37CBAC00, 0fBAB607ED;
	selp.f32 	%f5040, 0fB94D4153, %f5039, %p1849;
	selp.f32 	%f5041, 0f3C0885E4, 0f3D2AAABB, %p1849;
	fma.rn.f32 	%f5042, %f5040, %f5036, %f5041;
	selp.f32 	%f5043, 0fBE2AAAA8, 0fBEFFFFFF, %p1849;
	fma.rn.f32 	%f5044, %f5042, %f5036, %f5043;
	fma.rn.f32 	%f5045, %f5044, %f5038, %f5037;
	and.b32  	%r8794, %r8792, 2;
	setp.eq.s32 	%p1850, %r8794, 0;
	mov.f32 	%f5046, 0f00000000;
	sub.f32 	%f5047, %f5046, %f5045;
	selp.f32 	%f5048, %f5045, %f5047, %p1850;
	mul.f32 	%f955, %f951, %f5048;
	mov.u32 	%r11002, %r11222;
	mov.f32 	%f6401, %f6456;
	@%p1848 bra 	$L__BB0_1858;
	setp.neu.f32 	%p1851, %f13, 0f7F800000;
	@%p1851 bra 	$L__BB0_1853;
	mov.f32 	%f5051, 0f00000000;
	mul.rn.f32 	%f6401, %f11, %f5051;
	mov.b32 	%r11002, 0;
	bra.uni 	$L__BB0_1858;
$L__BB0_1853:
	mov.b32 	%r2876, %f11;
	shl.b32 	%r8796, %r2876, 8;
	or.b32  	%r2877, %r8796, -2147483648;
	mov.b64 	%rd5061, 0;
	mov.b32 	%r10999, 0;
	mov.u64 	%rd5059, __cudart_i2opi_f;
	mov.u64 	%rd5060, %rd1;
$L__BB0_1854:
	.pragma "nounroll";
	ld.global.nc.u32 	%r8797, [%rd5059];
	mad.wide.u32 	%rd3900, %r8797, %r2877, %rd5061;
	shr.u64 	%rd5061, %rd3900, 32;
	st.local.u32 	[%rd5060], %rd3900;
	add.s32 	%r10999, %r10999, 1;
	add.s64 	%rd5060, %rd5060, 4;
	add.s64 	%rd5059, %rd5059, 4;
	setp.ne.s32 	%p1852, %r10999, 6;
	@%p1852 bra 	$L__BB0_1854;
	shr.u32 	%r8798, %r2876, 23;
	st.local.u32 	[%rd1+24], %rd5061;
	and.b32  	%r2880, %r8798, 31;
	and.b32  	%r8799, %r8798, 224;
	add.s32 	%r8800, %r8799, -128;
	shr.u32 	%r8801, %r8800, 5;
	mul.wide.u32 	%rd3901, %r8801, 4;
	sub.s64 	%rd1628, %rd1, %rd3901;
	ld.local.u32 	%r11000, [%rd1628+24];
	ld.local.u32 	%r11001, [%rd1628+20];
	setp.eq.s32 	%p1853, %r2880, 0;
	@%p1853 bra 	$L__BB0_1857;
	shf.l.wrap.b32 	%r11000, %r11001, %r11000, %r2880;
	ld.local.u32 	%r8802, [%rd1628+16];
	shf.l.wrap.b32 	%r11001, %r8802, %r11001, %r2880;
$L__BB0_1857:
	shr.u32 	%r8803, %r11000, 30;
	shf.l.wrap.b32 	%r8804, %r11001, %r11000, 2;
	shl.b32 	%r8805, %r11001, 2;
	shr.u32 	%r8806, %r8804, 31;
	add.s32 	%r8807, %r8806, %r8803;
	neg.s32 	%r8808, %r8807;
	setp.lt.s32 	%p1854, %r2876, 0;
	selp.b32 	%r11002, %r8808, %r8807, %p1854;
	xor.b32  	%r8809, %r8804, %r2876;
	shr.s32 	%r8810, %r8804, 31;
	xor.b32  	%r8811, %r8810, %r8804;
	xor.b32  	%r8812, %r8810, %r8805;
	cvt.u64.u32 	%rd3902, %r8811;
	shl.b64 	%rd3903, %rd3902, 32;
	cvt.u64.u32 	%rd3904, %r8812;
	or.b64  	%rd3905, %rd3903, %rd3904;
	cvt.rn.f64.s64 	%fd463, %rd3905;
	mul.f64 	%fd464, %fd463, 0d3BF921FB54442D19;
	cvt.rn.f32.f64 	%f5049, %fd464;
	neg.f32 	%f5050, %f5049;
	setp.lt.s32 	%p1855, %r8809, 0;
	selp.f32 	%f6401, %f5050, %f5049, %p1855;
$L__BB0_1858:
	setp.ltu.f32 	%p1856, %f20, 0f47CE4780;
	add.s32 	%r8814, %r11002, 1;
	mul.rn.f32 	%f5052, %f6401, %f6401;
	and.b32  	%r8815, %r11002, 1;
	setp.eq.b32 	%p1857, %r8815, 1;
	selp.f32 	%f5053, %f6401, 0f3F800000, %p1857;
	fma.rn.f32 	%f5054, %f5052, %f5053, 0f00000000;
	fma.rn.f32 	%f5055, %f5052, 0f37CBAC00, 0fBAB607ED;
	selp.f32 	%f5056, 0fB94D4153, %f5055, %p1857;
	selp.f32 	%f5057, 0f3C0885E4, 0f3D2AAABB, %p1857;
	fma.rn.f32 	%f5058, %f5056, %f5052, %f5057;
	selp.f32 	%f5059, 0fBE2AAAA8, 0fBEFFFFFF, %p1857;
	fma.rn.f32 	%f5060, %f5058, %f5052, %f5059;
	fma.rn.f32 	%f5061, %f5060, %f5054, %f5053;
	and.b32  	%r8816, %r8814, 2;
	setp.eq.s32 	%p1858, %r8816, 0;
	mov.f32 	%f5062, 0f00000000;
	sub.f32 	%f5063, %f5062, %f5061;
	selp.f32 	%f5064, %f5061, %f5063, %p1858;
	mul.f32 	%f959, %f955, %f5064;
	mov.u32 	%r11006, %r11226;
	mov.f32 	%f6402, %f6457;
	@%p1856 bra 	$L__BB0_1866;
	setp.neu.f32 	%p1859, %f20, 0f7F800000;
	@%p1859 bra 	$L__BB0_1861;
	mov.f32 	%f5067, 0f00000000;
	mul.rn.f32 	%f6402, %f18, %f5067;
	mov.b32 	%r11006, 0;
	bra.uni 	$L__BB0_1866;
$L__BB0_1861:
	mov.b32 	%r2889, %f18;
	shl.b32 	%r8818, %r2889, 8;
	or.b32  	%r2890, %r8818, -2147483648;
	mov.b64 	%rd5064, 0;
	mov.b32 	%r11003, 0;
	mov.u64 	%rd5062, __cudart_i2opi_f;
	mov.u64 	%rd5063, %rd1;
$L__BB0_1862:
	.pragma "nounroll";
	ld.global.nc.u32 	%r8819, [%rd5062];
	mad.wide.u32 	%rd3908, %r8819, %r2890, %rd5064;
	shr.u64 	%rd5064, %rd3908, 32;
	st.local.u32 	[%rd5063], %rd3908;
	add.s32 	%r11003, %r11003, 1;
	add.s64 	%rd5063, %rd5063, 4;
	add.s64 	%rd5062, %rd5062, 4;
	setp.ne.s32 	%p1860, %r11003, 6;
	@%p1860 bra 	$L__BB0_1862;
	shr.u32 	%r8820, %r2889, 23;
	st.local.u32 	[%rd1+24], %rd5064;
	and.b32  	%r2893, %r8820, 31;
	and.b32  	%r8821, %r8820, 224;
	add.s32 	%r8822, %r8821, -128;
	shr.u32 	%r8823, %r8822, 5;
	mul.wide.u32 	%rd3909, %r8823, 4;
	sub.s64 	%rd1635, %rd1, %rd3909;
	ld.local.u32 	%r11004, [%rd1635+24];
	ld.local.u32 	%r11005, [%rd1635+20];
	setp.eq.s32 	%p1861, %r2893, 0;
	@%p1861 bra 	$L__BB0_1865;
	shf.l.wrap.b32 	%r11004, %r11005, %r11004, %r2893;
	ld.local.u32 	%r8824, [%rd1635+16];
	shf.l.wrap.b32 	%r11005, %r8824, %r11005, %r2893;
$L__BB0_1865:
	shr.u32 	%r8825, %r11004, 30;
	shf.l.wrap.b32 	%r8826, %r11005, %r11004, 2;
	shl.b32 	%r8827, %r11005, 2;
	shr.u32 	%r8828, %r8826, 31;
	add.s32 	%r8829, %r8828, %r8825;
	neg.s32 	%r8830, %r8829;
	setp.lt.s32 	%p1862, %r2889, 0;
	selp.b32 	%r11006, %r8830, %r8829, %p1862;
	xor.b32  	%r8831, %r8826, %r2889;
	shr.s32 	%r8832, %r8826, 31;
	xor.b32  	%r8833, %r8832, %r8826;
	xor.b32  	%r8834, %r8832, %r8827;
	cvt.u64.u32 	%rd3910, %r8833;
	shl.b64 	%rd3911, %rd3910, 32;
	cvt.u64.u32 	%rd3912, %r8834;
	or.b64  	%rd3913, %rd3911, %rd3912;
	cvt.rn.f64.s64 	%fd465, %rd3913;
	mul.f64 	%fd466, %fd465, 0d3BF921FB54442D19;
	cvt.rn.f32.f64 	%f5065, %fd466;
	neg.f32 	%f5066, %f5065;
	setp.lt.s32 	%p1863, %r8831, 0;
	selp.f32 	%f6402, %f5066, %f5065, %p1863;
$L__BB0_1866:
	add.s32 	%r8836, %r11006, 1;
	mul.rn.f32 	%f5068, %f6402, %f6402;
	and.b32  	%r8837, %r11006, 1;
	setp.eq.b32 	%p1865, %r8837, 1;
	selp.f32 	%f5069, %f6402, 0f3F800000, %p1865;
	fma.rn.f32 	%f5070, %f5068, %f5069, 0f00000000;
	fma.rn.f32 	%f5071, %f5068, 0f37CBAC00, 0fBAB607ED;
	selp.f32 	%f5072, 0fB94D4153, %f5071, %p1865;
	selp.f32 	%f5073, 0f3C0885E4, 0f3D2AAABB, %p1865;
	fma.rn.f32 	%f5074, %f5072, %f5068, %f5073;
	selp.f32 	%f5075, 0fBE2AAAA8, 0fBEFFFFFF, %p1865;
	fma.rn.f32 	%f5076, %f5074, %f5068, %f5075;
	fma.rn.f32 	%f5077, %f5076, %f5070, %f5069;
	and.b32  	%r8838, %r8836, 2;
	setp.eq.s32 	%p1866, %r8838, 0;
	mov.f32 	%f5078, 0f00000000;
	sub.f32 	%f5079, %f5078, %f5077;
	selp.f32 	%f5080, %f5077, %f5079, %p1866;
	mul.f32 	%f963, %f959, %f5080;
	mov.u32 	%r11010, %r11230;
	mov.f32 	%f6403, %f6458;
	@%p1832 bra 	$L__BB0_1874;
	setp.neu.f32 	%p1867, %f27, 0f7F800000;
	@%p1867 bra 	$L__BB0_1869;
	mov.f32 	%f5083, 0f00000000;
	mul.rn.f32 	%f6403, %f25, %f5083;
	mov.b32 	%r11010, 0;
	bra.uni 	$L__BB0_1874;
$L__BB0_1869:
	mov.b32 	%r2902, %f25;
	shl.b32 	%r8840, %r2902, 8;
	or.b32  	%r2903, %r8840, -2147483648;
	mov.b64 	%rd5067, 0;
	mov.b32 	%r11007, 0;
	mov.u64 	%rd5065, __cudart_i2opi_f;
	mov.u64 	%rd5066, %rd1;
$L__BB0_1870:
	.pragma "nounroll";
	ld.global.nc.u32 	%r8841, [%rd5065];
	mad.wide.u32 	%rd3916, %r8841, %r2903, %rd5067;
	shr.u64 	%rd5067, %rd3916, 32;
	st.local.u32 	[%rd5066], %rd3916;
	add.s32 	%r11007, %r11007, 1;
	add.s64 	%rd5066, %rd5066, 4;
	add.s64 	%rd5065, %rd5065, 4;
	setp.ne.s32 	%p1868, %r11007, 6;
	@%p1868 bra 	$L__BB0_1870;
	shr.u32 	%r8842, %r2902, 23;
	st.local.u32 	[%rd1+24], %rd5067;
	and.b32  	%r2906, %r8842, 31;
	and.b32  	%r8843, %r8842, 224;
	add.s32 	%r8844, %r8843, -128;
	shr.u32 	%r8845, %r8844, 5;
	mul.wide.u32 	%rd3917, %r8845, 4;
	sub.s64 	%rd1642, %rd1, %rd3917;
	ld.local.u32 	%r11008, [%rd1642+24];
	ld.local.u32 	%r11009, [%rd1642+20];
	setp.eq.s32 	%p1869, %r2906, 0;
	@%p1869 bra 	$L__BB0_1873;
	shf.l.wrap.b32 	%r11008, %r11009, %r11008, %r2906;
	ld.local.u32 	%r8846, [%rd1642+16];
	shf.l.wrap.b32 	%r11009, %r8846, %r11009, %r2906;
$L__BB0_1873:
	shr.u32 	%r8847, %r11008, 30;
	shf.l.wrap.b32 	%r8848, %r11009, %r11008, 2;
	shl.b32 	%r8849, %r11009, 2;
	shr.u32 	%r8850, %r8848, 31;
	add.s32 	%r8851, %r8850, %r8847;
	neg.s32 	%r8852, %r8851;
	setp.lt.s32 	%p1870, %r2902, 0;
	selp.b32 	%r11010, %r8852, %r8851, %p1870;
	xor.b32  	%r8853, %r8848, %r2902;
	shr.s32 	%r8854, %r8848, 31;
	xor.b32  	%r8855, %r8854, %r8848;
	xor.b32  	%r8856, %r8854, %r8849;
	cvt.u64.u32 	%rd3918, %r8855;
	shl.b64 	%rd3919, %rd3918, 32;
	cvt.u64.u32 	%rd3920, %r8856;
	or.b64  	%rd3921, %rd3919, %rd3920;
	cvt.rn.f64.s64 	%fd467, %rd3921;
	mul.f64 	%fd468, %fd467, 0d3BF921FB54442D19;
	cvt.rn.f32.f64 	%f5081, %fd468;
	neg.f32 	%f5082, %f5081;
	setp.lt.s32 	%p1871, %r8853, 0;
	selp.f32 	%f6403, %f5082, %f5081, %p1871;
$L__BB0_1874:
	add.s32 	%r8858, %r11010, 1;
	mul.rn.f32 	%f5084, %f6403, %f6403;
	and.b32  	%r8859, %r11010, 1;
	setp.eq.b32 	%p1873, %r8859, 1;
	selp.f32 	%f5085, %f6403, 0f3F800000, %p1873;
	fma.rn.f32 	%f5086, %f5084, %f5085, 0f00000000;
	fma.rn.f32 	%f5087, %f5084, 0f37CBAC00, 0fBAB607ED;
	selp.f32 	%f5088, 0fB94D4153, %f5087, %p1873;
	selp.f32 	%f5089, 0f3C0885E4, 0f3D2AAABB, %p1873;
	fma.rn.f32 	%f5090, %f5088, %f5084, %f5089;
	selp.f32 	%f5091, 0fBE2AAAA8, 0fBEFFFFFF, %p1873;
	fma.rn.f32 	%f5092, %f5090, %f5084, %f5091;
	fma.rn.f32 	%f5093, %f5092, %f5086, %f5085;
	and.b32  	%r8860, %r8858, 2;
	setp.eq.s32 	%p1874, %r8860, 0;
	mov.f32 	%f5094, 0f00000000;
	sub.f32 	%f5095, %f5094, %f5093;
	selp.f32 	%f5096, %f5093, %f5095, %p1874;
	mul.f32 	%f5097, %f963, %f5096;
	sub.f32 	%f967, %f943, %f5097;
	mov.u32 	%r11014, %r11222;
	mov.f32 	%f6404, %f6456;
	@%p1848 bra 	$L__BB0_1882;
	setp.neu.f32 	%p1875, %f13, 0f7F800000;
	@%p1875 bra 	$L__BB0_1877;
	mov.f32 	%f5100, 0f00000000;
	mul.rn.f32 	%f6404, %f11, %f5100;
	mov.b32 	%r11014, 0;
	bra.uni 	$L__BB0_1882;
$L__BB0_1877:
	mov.b32 	%r2915, %f11;
	shl.b32 	%r8862, %r2915, 8;
	or.b32  	%r2916, %r8862, -2147483648;
	mov.b64 	%rd5070, 0;
	mov.b32 	%r11011, 0;
	mov.u64 	%rd5068, __cudart_i2opi_f;
	mov.u64 	%rd5069, %rd1;
$L__BB0_1878:
	.pragma "nounroll";
	ld.global.nc.u32 	%r8863, [%rd5068];
	mad.wide.u32 	%rd3924, %r8863, %r2916, %rd5070;
	shr.u64 	%rd5070, %rd3924, 32;
	st.local.u32 	[%rd5069], %rd3924;
	add.s32 	%r11011, %r11011, 1;
	add.s64 	%rd5069, %rd5069, 4;
	add.s64 	%rd5068, %rd5068, 4;
	setp.ne.s32 	%p1876, %r11011, 6;
	@%p1876 bra 	$L__BB0_1878;
	shr.u32 	%r8864, %r2915, 23;
	st.local.u32 	[%rd1+24], %rd5070;
	and.b32  	%r2919, %r8864, 31;
	and.b32  	%r8865, %r8864, 224;
	add.s32 	%r8866, %r8865, -128;
	shr.u32 	%r8867, %r8866, 5;
	mul.wide.u32 	%rd3925, %r8867, 4;
	sub.s64 	%rd1649, %rd1, %rd3925;
	ld.local.u32 	%r11012, [%rd1649+24];
	ld.local.u32 	%r11013, [%rd1649+20];
	setp.eq.s32 	%p1877, %r2919, 0;
	@%p1877 bra 	$L__BB0_1881;
	shf.l.wrap.b32 	%r11012, %r11013, %r11012, %r2919;
	ld.local.u32 	%r8868, [%rd1649+16];
	shf.l.wrap.b32 	%r11013, %r8868, %r11013, %r2919;
$L__BB0_1881:
	shr.u32 	%r8869, %r11012, 30;
	shf.l.wrap.b32 	%r8870, %r11013, %r11012, 2;
	shl.b32 	%r8871, %r11013, 2;
	shr.u32 	%r8872, %r8870, 31;
	add.s32 	%r8873, %r8872, %r8869;
	neg.s32 	%r8874, %r8873;
	setp.lt.s32 	%p1878, %r2915, 0;
	selp.b32 	%r11014, %r8874, %r8873, %p1878;
	xor.b32  	%r8875, %r8870, %r2915;
	shr.s32 	%r8876, %r8870, 31;
	xor.b32  	%r8877, %r8876, %r8870;
	xor.b32  	%r8878, %r8876, %r8871;
	cvt.u64.u32 	%rd3926, %r8877;
	shl.b64 	%rd3927, %rd3926, 32;
	cvt.u64.u32 	%rd3928, %r8878;
	or.b64  	%rd3929, %rd3927, %rd3928;
	cvt.rn.f64.s64 	%fd469, %rd3929;
	mul.f64 	%fd470, %fd469, 0d3BF921FB54442D19;
	cvt.rn.f32.f64 	%f5098, %fd470;
	neg.f32 	%f5099, %f5098;
	setp.lt.s32 	%p1879, %r8875, 0;
	selp.f32 	%f6404, %f5099, %f5098, %p1879;
$L__BB0_1882:
	setp.ltu.f32 	%p1880, %f27, 0f47CE4780;
	mul.rn.f32 	%f5101, %f6404, %f6404;
	and.b32  	%r8880, %r11014, 1;
	setp.eq.b32 	%p1881, %r8880, 1;
	selp.f32 	%f5102, 0f3F800000, %f6404, %p1881;
	fma.rn.f32 	%f5103, %f5101, %f5102, 0f00000000;
	fma.rn.f32 	%f5104, %f5101, 0f37CBAC00, 0fBAB607ED;
	selp.f32 	%f5105, %f5104, 0fB94D4153, %p1881;
	selp.f32 	%f5106, 0f3D2AAABB, 0f3C0885E4, %p1881;
	fma.rn.f32 	%f5107, %f5105, %f5101, %f5106;
	selp.f32 	%f5108, 0fBEFFFFFF, 0fBE2AAAA8, %p1881;
	fma.rn.f32 	%f5109, %f5107, %f5101, %f5108;
	fma.rn.f32 	%f5110, %f5109, %f5103, %f5102;
	and.b32  	%r8881, %r11014, 2;
	setp.eq.s32 	%p1882, %r8881, 0;
	mov.f32 	%f5111, 0f00000000;
	sub.f32 	%f5112, %f5111, %f5110;
	selp.f32 	%f971, %f5110, %f5112, %p1882;
	mov.u32 	%r11018, %r11230;
	mov.f32 	%f6405, %f6458;
	@%p1880 bra 	$L__BB0_1890;
	setp.neu.f32 	%p1883, %f27, 0f7F800000;
	@%p1883 bra 	$L__BB0_1885;
	mov.f32 	%f5115, 0f00000000;
	mul.rn.f32 	%f6405, %f25, %f5115;
	mov.b32 	%r11018, 0;
	bra.uni 	$L__BB0_1890;
$L__BB0_1885:
	mov.b32 	%r2928, %f25;
	shl.b32 	%r8883, %r2928, 8;
	or.b32  	%r2929, %r8883, -2147483648;
	mov.b64 	%rd5073, 0;
	mov.b32 	%r11015, 0;
	mov.u64 	%rd5071, __cudart_i2opi_f;
	mov.u64 	%rd5072, %rd1;
$L__BB0_1886:
	.pragma "nounroll";
	ld.global.nc.u32 	%r8884, [%rd5071];
	mad.wide.u32 	%rd3932, %r8884, %r2929, %rd5073;
	shr.u64 	%rd5073, %rd3932, 32;
	st.local.u32 	[%rd5072], %rd3932;
	add.s32 	%r11015, %r11015, 1;
	add.s64 	%rd5072, %rd5072, 4;
	add.s64 	%rd5071, %rd5071, 4;
	setp.ne.s32 	%p1884, %r11015, 6;
	@%p1884 bra 	$L__BB0_1886;
	shr.u32 	%r8885, %r2928, 23;
	st.local.u32 	[%rd1+24], %rd5073;
	and.b32  	%r2932, %r8885, 31;
	and.b32  	%r8886, %r8885, 224;
	add.s32 	%r8887, %r8886, -128;
	shr.u32 	%r8888, %r8887, 5;
	mul.wide.u32 	%rd3933, %r8888, 4;
	sub.s64 	%rd1656, %rd1, %rd3933;
	ld.local.u32 	%r11016, [%rd1656+24];
	ld.local.u32 	%r11017, [%rd1656+20];
	setp.eq.s32 	%p1885, %r2932, 0;
	@%p1885 bra 	$L__BB0_1889;
	shf.l.wrap.b32 	%r11016, %r11017, %r11016, %r2932;
	ld.local.u32 	%r8889, [%rd1656+16];
	shf.l.wrap.b32 	%r11017, %r8889, %r11017, %r2932;
$L__BB0_1889:
	shr.u32 	%r8890, %r11016, 30;
	shf.l.wrap.b32 	%r8891, %r11017, %r11016, 2;
	shl.b32 	%r8892, %r11017, 2;
	shr.u32 	%r8893, %r8891, 31;
	add.s32 	%r8894, %r8893, %r8890;
	neg.s32 	%r8895, %r8894;
	setp.lt.s32 	%p1886, %r2928, 0;
	selp.b32 	%r11018, %r8895, %r8894, %p1886;
	xor.b32  	%r8896, %r8891, %r2928;
	shr.s32 	%r8897, %r8891, 31;
	xor.b32  	%r8898, %r8897, %r8891;
	xor.b32  	%r8899, %r8897, %r8892;
	cvt.u64.u32 	%rd3934, %r8898;
	shl.b64 	%rd3935, %rd3934, 32;
	cvt.u64.u32 	%rd3936, %r8899;
	or.b64  	%rd3937, %rd3935, %rd3936;
	cvt.rn.f64.s64 	%fd471, %rd3937;
	mul.f64 	%fd472, %fd471, 0d3BF921FB54442D19;
	cvt.rn.f32.f64 	%f5113, %fd472;
	neg.f32 	%f5114, %f5113;
	setp.lt.s32 	%p1887, %r8896, 0;
	selp.f32 	%f6405, %f5114, %f5113, %p1887;
$L__BB0_1890:
	setp.ltu.f32 	%p1888, %f6, 0f47CE4780;
	mul.rn.f32 	%f5116, %f6405, %f6405;
	and.b32  	%r8901, %r11018, 1;
	setp.eq.b32 	%p1889, %r8901, 1;
	selp.f32 	%f5117, 0f3F800000, %f6405, %p1889;
	fma.rn.f32 	%f5118, %f5116, %f5117, 0f00000000;
	fma.rn.f32 	%f5119, %f5116, 0f37CBAC00, 0fBAB607ED;
	selp.f32 	%f5120, %f5119, 0fB94D4153, %p1889;
	selp.f32 	%f5121, 0f3D2AAABB, 0f3C0885E4, %p1889;
	fma.rn.f32 	%f5122, %f5120, %f5116, %f5121;
	selp.f32 	%f5123, 0fBEFFFFFF, 0fBE2AAAA8, %p1889;
	fma.rn.f32 	%f5124, %f5122, %f5116, %f5123;
	fma.rn.f32 	%f5125, %f5124, %f5118, %f5117;
	and.b32  	%r8902, %r11018, 2;
	setp.eq.s32 	%p1890, %r8902, 0;
	mov.f32 	%f5126, 0f00000000;
	sub.f32 	%f5127, %f5126, %f5125;
	selp.f32 	%f5128, %f5125, %f5127, %p1890;
	mul.f32 	%f5129, %f971, 0f40400000;
	mul.f32 	%f975, %f5129, %f5128;
	mov.u32 	%r11022, %r11218;
	mov.f32 	%f6406, %f6455;
	@%p1888 bra 	$L__BB0_1898;
	setp.neu.f32 	%p1891, %f6, 0f7F800000;
	@%p1891 bra 	$L__BB0_1893;
	mov.f32 	%f5132, 0f00000000;
	mul.rn.f32 	%f6406, %f4, %f5132;
	mov.b32 	%r11022, 0;
	bra.uni 	$L__BB0_1898;
$L__BB0_1893:
	mov.b32 	%r2941, %f4;
	shl.b32 	%r8904, %r2941, 8;
	or.b32  	%r2942, %r8904, -2147483648;
	mov.b64 	%rd5076, 0;
	mov.b32 	%r11019, 0;
	mov.u64 	%rd5074, __cudart_i2opi_f;
	mov.u64 	%rd5075, %rd1;
$L__BB0_1894:
	.pragma "nounroll";
	ld.global.nc.u32 	%r8905, [%rd5074];
	mad.wide.u32 	%rd3940, %r8905, %r2942, %rd5076;
	shr.u64 	%rd5076, %rd3940, 32;
	st.local.u32 	[%rd5075], %rd3940;
	add.s32 	%r11019, %r11019, 1;
	add.s64 	%rd5075, %rd5075, 4;
	add.s64 	%rd5074, %rd5074, 4;
	setp.ne.s32 	%p1892, %r11019, 6;
	@%p1892 bra 	$L__BB0_1894;
	shr.u32 	%r8906, %r2941, 23;
	st.local.u32 	[%rd1+24], %rd5076;
	and.b32  	%r2945, %r8906, 31;
	and.b32  	%r8907, %r8906, 224;
	add.s32 	%r8908, %r8907, -128;
	shr.u32 	%r8909, %r8908, 5;
	mul.wide.u32 	%rd3941, %r8909, 4;
	sub.s64 	%rd1663, %rd1, %rd3941;
	ld.local.u32 	%r11020, [%rd1663+24];
	ld.local.u32 	%r11021, [%rd1663+20];
	setp.eq.s32 	%p1893, %r2945, 0;
	@%p1893 bra 	$L__BB0_1897;
	shf.l.wrap.b32 	%r11020, %r11021, %r11020, %r2945;
	ld.local.u32 	%r8910, [%rd1663+16];
	shf.l.wrap.b32 	%r11021, %r8910, %r11021, %r2945;
$L__BB0_1897:
	shr.u32 	%r8911, %r11020, 30;
	shf.l.wrap.b32 	%r8912, %r11021, %r11020, 2;
	shl.b32 	%r8913, %r11021, 2;
	shr.u32 	%r8914, %r8912, 31;
	add.s32 	%r8915, %r8914, %r8911;
	neg.s32 	%r8916, %r8915;
	setp.lt.s32 	%p1894, %r2941, 0;
	selp.b32 	%r11022, %r8916, %r8915, %p1894;
	xor.b32  	%r8917, %r8912, %r2941;
	shr.s32 	%r8918, %r8912, 31;
	xor.b32  	%r8919, %r8918, %r8912;
	xor.b32  	%r8920, %r8918, %r8913;
	cvt.u64.u32 	%rd3942, %r8919;
	shl.b64 	%rd3943, %rd3942, 32;
	cvt.u64.u32 	%rd3944, %r8920;
	or.b64  	%rd3945, %rd3943, %rd3944;
	cvt.rn.f64.s64 	%fd473, %rd3945;
	mul.f64 	%fd474, %fd473, 0d3BF921FB54442D19;
	cvt.rn.f32.f64 	%f5130, %fd474;
	neg.f32 	%f5131, %f5130;
	setp.lt.s32 	%p1895, %r8917, 0;
	selp.f32 	%f6406, %f5131, %f5130, %p1895;
$L__BB0_1898:
	setp.ltu.f32 	%p1896, %f20, 0f47CE4780;
	add.s32 	%r8922, %r11022, 1;
	mul.rn.f32 	%f5133, %f6406, %f6406;
	and.b32  	%r8923, %r11022, 1;
	setp.eq.b32 	%p1897, %r8923, 1;
	selp.f32 	%f5134, %f6406, 0f3F800000, %p1897;
	fma.rn.f32 	%f5135, %f5133, %f5134, 0f00000000;
	fma.rn.f32 	%f5136, %f5133, 0f37CBAC00, 0fBAB607ED;
	selp.f32 	%f5137, 0fB94D4153, %f5136, %p1897;
	selp.f32 	%f5138, 0f3C0885E4, 0f3D2AAABB, %p1897;
	fma.rn.f32 	%f5139, %f5137, %f5133, %f5138;
	selp.f32 	%f5140, 0fBE2AAAA8, 0fBEFFFFFF, %p1897;
	fma.rn.f32 	%f5141, %f5139, %f5133, %f5140;
	fma.rn.f32 	%f5142, %f5141, %f5135, %f5134;
	and.b32  	%r8924, %r8922, 2;
	setp.eq.s32 	%p1898, %r8924, 0;
	mov.f32 	%f5143, 0f00000000;
	sub.f32 	%f5144, %f5143, %f5142;
	selp.f32 	%f5145, %f5142, %f5144, %p1898;
	mul.f32 	%f979, %f975, %f5145;
	mov.u32 	%r11026, %r11226;
	mov.f32 	%f6407, %f6457;
	@%p1896 bra 	$L__BB0_1906;
	setp.neu.f32 	%p1899, %f20, 0f7F800000;
	@%p1899 bra 	$L__BB0_1901;
	mov.f32 	%f5148, 0f00000000;
	mul.rn.f32 	%f6407, %f18, %f5148;
	mov.b32 	%r11026, 0;
	bra.uni 	$L__BB0_1906;
$L__BB0_1901:
	mov.b32 	%r2954, %f18;
	shl.b32 	%r8926, %r2954, 8;
	or.b32  	%r2955, %r8926, -2147483648;
	mov.b64 	%rd5079, 0;
	mov.b32 	%r11023, 0;
	mov.u64 	%rd5077, __cudart_i2opi_f;
	mov.u64 	%rd5078, %rd1;
$L__BB0_1902:
	.pragma "nounroll";
	ld.global.nc.u32 	%r8927, [%rd5077];
	mad.wide.u32 	%rd3948, %r8927, %r2955, %rd5079;
	shr.u64 	%rd5079, %rd3948, 32;
	st.local.u32 	[%rd5078], %rd3948;
	add.s32 	%r11023, %r11023, 1;
	add.s64 	%rd5078, %rd5078, 4;
	add.s64 	%rd5077, %rd5077, 4;
	setp.ne.s32 	%p1900, %r11023, 6;
	@%p1900 bra 	$L__BB0_1902;
	shr.u32 	%r8928, %r2954, 23;
	st.local.u32 	[%rd1+24], %rd5079;
	and.b32  	%r2958, %r8928, 31;
	and.b32  	%r8929, %r8928, 224;
	add.s32 	%r8930, %r8929, -128;
	shr.u32 	%r8931, %r8930, 5;
	mul.wide.u32 	%rd3949, %r8931, 4;
	sub.s64 	%rd1670, %rd1, %rd3949;
	ld.local.u32 	%r11024, [%rd1670+24];
	ld.local.u32 	%r11025, [%rd1670+20];
	setp.eq.s32 	%p1901, %r2958, 0;
	@%p1901 bra 	$L__BB0_1905;
	shf.l.wrap.b32 	%r11024, %r11025, %r11024, %r2958;
	ld.local.u32 	%r8932, [%rd1670+16];
	shf.l.wrap.b32 	%r11025, %r8932, %r11025, %r2958;
$L__BB0_1905:
	shr.u32 	%r8933, %r11024, 30;
	shf.l.wrap.b32 	%r8934, %r11025, %r11024, 2;
	shl.b32 	%r8935, %r11025, 2;
	shr.u32 	%r8936, %r8934, 31;
	add.s32 	%r8937, %r8936, %r8933;
	neg.s32 	%r8938, %r8937;
	setp.lt.s32 	%p1902, %r2954, 0;
	selp.b32 	%r11026, %r8938, %r8937, %p1902;
	xor.b32  	%r8939, %r8934, %r2954;
	shr.s32 	%r8940, %r8934, 31;
	xor.b32  	%r8941, %r8940, %r8934;
	xor.b32  	%r8942, %r8940, %r8935;
	cvt.u64.u32 	%rd3950, %r8941;
	shl.b64 	%rd3951, %rd3950, 32;
	cvt.u64.u32 	%rd3952, %r8942;
	or.b64  	%rd3953, %rd3951, %rd3952;
	cvt.rn.f64.s64 	%fd475, %rd3953;
	mul.f64 	%fd476, %fd475, 0d3BF921FB54442D19;
	cvt.rn.f32.f64 	%f5146, %fd476;
	neg.f32 	%f5147, %f5146;
	setp.lt.s32 	%p1903, %r8939, 0;
	selp.f32 	%f6407, %f5147, %f5146, %p1903;
$L__BB0_1906:
	add.s32 	%r8944, %r11026, 1;
	mul.rn.f32 	%f5149, %f6407, %f6407;
	and.b32  	%r8945, %r11026, 1;
	setp.eq.b32 	%p1905, %r8945, 1;
	selp.f32 	%f5150, %f6407, 0f3F800000, %p1905;
	fma.rn.f32 	%f5151, %f5149, %f5150, 0f00000000;
	fma.rn.f32 	%f5152, %f5149, 0f37CBAC00, 0fBAB607ED;
	selp.f32 	%f5153, 0fB94D4153, %f5152, %p1905;
	selp.f32 	%f5154, 0f3C0885E4, 0f3D2AAABB, %p1905;
	fma.rn.f32 	%f5155, %f5153, %f5149, %f5154;
	selp.f32 	%f5156, 0fBE2AAAA8, 0fBEFFFFFF, %p1905;
	fma.rn.f32 	%f5157, %f5155, %f5149, %f5156;
	fma.rn.f32 	%f5158, %f5157, %f5151, %f5150;
	and.b32  	%r8946, %r8944, 2;
	setp.eq.s32 	%p1906, %r8946, 0;
	mov.f32 	%f5159, 0f00000000;
	sub.f32 	%f5160, %f5159, %f5158;
	selp.f32 	%f5161, %f5158, %f5160, %p1906;
	mul.f32 	%f983, %f979, %f5161;
	mov.u32 	%r11030, %r11230;
	mov.f32 	%f6408, %f6458;
	@%p1880 bra 	$L__BB0_1914;
	setp.neu.f32 	%p1907, %f27, 0f7F800000;
	@%p1907 bra 	$L__BB0_1909;
	mov.f32 	%f5164, 0f00000000;
	mul.rn.f32 	%f6408, %f25, %f5164;
	mov.b32 	%r11030, 0;
	bra.uni 	$L__BB0_1914;
$L__BB0_1909:
	mov.b32 	%r2967, %f25;
	shl.b32 	%r8948, %r2967, 8;
	or.b32  	%r2968, %r8948, -2147483648;
	mov.b64 	%rd5082, 0;
	mov.b32 	%r11027, 0;
	mov.u64 	%rd5080, __cudart_i2opi_f;
	mov.u64 	%rd5081, %rd1;
$L__BB0_1910:
	.pragma "nounroll";
	ld.global.nc.u32 	%r8949, [%rd5080];
	mad.wide.u32 	%rd3956, %r8949, %r2968, %rd5082;
	shr.u64 	%rd5082, %rd3956, 32;
	st.local.u32 	[%rd5081], %rd3956;
	add.s32 	%r11027, %r11027, 1;
	add.s64 	%rd5081, %rd5081, 4;
	add.s64 	%rd5080, %rd5080, 4;
	setp.ne.s32 	%p1908, %r11027, 6;
	@%p1908 bra 	$L__BB0_1910;
	shr.u32 	%r8950, %r2967, 23;
	st.local.u32 	[%rd1+24], %rd5082;
	and.b32  	%r2971, %r8950, 31;
	and.b32  	%r8951, %r8950, 224;
	add.s32 	%r8952, %r8951, -128;
	shr.u32 	%r8953, %r8952, 5;
	mul.wide.u32 	%rd3957, %r8953, 4;
	sub.s64 	%rd1677, %rd1, %rd3957;
	ld.local.u32 	%r11028, [%rd1677+24];
	ld.local.u32 	%r11029, [%rd1677+20];
	setp.eq.s32 	%p1909, %r2971, 0;
	@%p1909 bra 	$L__BB0_1913;
	shf.l.wrap.b32 	%r11028, %r11029, %r11028, %r2971;
	ld.local.u32 	%r8954, [%rd1677+16];
	shf.l.wrap.b32 	%r11029, %r8954, %r11029, %r2971;
$L__BB0_1913:
	shr.u32 	%r8955, %r11028, 30;
	shf.l.wrap.b32 	%r8956, %r11029, %r11028, 2;
	shl.b32 	%r8957, %r11029, 2;
	shr.u32 	%r8958, %r8956, 31;
	add.s32 	%r8959, %r8958, %r8955;
	neg.s32 	%r8960, %r8959;
	setp.lt.s32 	%p1910, %r2967, 0;
	selp.b32 	%r11030, %r8960, %r8959, %p1910;
	xor.b32  	%r8961, %r8956, %r2967;
	shr.s32 	%r8962, %r8956, 31;
	xor.b32  	%r8963, %r8962, %r8956;
	xor.b32  	%r8964, %r8962, %r8957;
	cvt.u64.u32 	%rd3958, %r8963;
	shl.b64 	%rd3959, %rd3958, 32;
	cvt.u64.u32 	%rd3960, %r8964;
	or.b64  	%rd3961, %rd3959, %rd3960;
	cvt.rn.f64.s64 	%fd477, %rd3961;
	mul.f64 	%fd478, %fd477, 0d3BF921FB54442D19;
	cvt.rn.f32.f64 	%f5162, %fd478;
	neg.f32 	%f5163, %f5162;
	setp.lt.s32 	%p1911, %r8961, 0;
	selp.f32 	%f6408, %f5163, %f5162, %p1911;
$L__BB0_1914:
	setp.ltu.f32 	%p1912, %f13, 0f47CE4780;
	add.s32 	%r8966, %r11030, 1;
	mul.rn.f32 	%f5165, %f6408, %f6408;
	and.b32  	%r8967, %r11030, 1;
	setp.eq.b32 	%p1913, %r8967, 1;
	selp.f32 	%f5166, %f6408, 0f3F800000, %p1913;
	fma.rn.f32 	%f5167, %f5165, %f5166, 0f00000000;
	fma.rn.f32 	%f5168, %f5165, 0f37CBAC00, 0fBAB607ED;
	selp.f32 	%f5169, 0fB94D4153, %f5168, %p1913;
	selp.f32 	%f5170, 0f3C0885E4, 0f3D2AAABB, %p1913;
	fma.rn.f32 	%f5171, %f5169, %f5165, %f5170;
	selp.f32 	%f5172, 0fBE2AAAA8, 0fBEFFFFFF, %p1913;
	fma.rn.f32 	%f5173, %f5171, %f5165, %f5172;
	fma.rn.f32 	%f5174, %f5173, %f5167, %f5166;
	and.b32  	%r8968, %r8966, 2;
	setp.eq.s32 	%p1914, %r8968, 0;
	mov.f32 	%f5175, 0f00000000;
	sub.f32 	%f5176, %f5175, %f5174;
	selp.f32 	%f5177, %f5174, %f5176, %p1914;
	fma.rn.f32 	%f987, %f983, %f5177, %f967;
	mov.u32 	%r11034, %r11222;
	mov.f32 	%f6409, %f6456;
	@%p1912 bra 	$L__BB0_1922;
	setp.neu.f32 	%p1915, %f13, 0f7F800000;
	@%p1915 bra 	$L__BB0_1917;
	mov.f32 	%f5180, 0f00000000;
	mul.rn.f32 	%f6409, %f11, %f5180;
	mov.b32 	%r11034, 0;
	bra.uni 	$L__BB0_1922;
$L__BB0_1917:
	mov.b32 	%r2980, %f11;
	shl.b32 	%r8970, %r2980, 8;
	or.b32  	%r2981, %r8970, -2147483648;
	mov.b64 	%rd5085, 0;
	mov.b32 	%r11031, 0;
	mov.u64 	%rd5083, __cudart_i2opi_f;
	mov.u64 	%rd5084, %rd1;
$L__BB0_1918:
	.pragma "nounroll";
	ld.global.nc.u32 	%r8971, [%rd5083];
	mad.wide.u32 	%rd3964, %r8971, %r2981, %rd5085;
	shr.u64 	%rd5085, %rd3964, 32;
	st.local.u32 	[%rd5084], %rd3964;
	add.s32 	%r11031, %r11031, 1;
	add.s64 	%rd5084, %rd5084, 4;
	add.s64 	%rd5083, %rd5083, 4;
	setp.ne.s32 	%p1916, %r11031, 6;
	@%p1916 bra 	$L__BB0_1918;
	shr.u32 	%r8972, %r2980, 23;
	st.local.u32 	[%rd1+24], %rd5085;
	and.b32  	%r2984, %r8972, 31;
	and.b32  	%r8973, %r8972, 224;
	add.s32 	%r8974, %r8973, -128;
	shr.u32 	%r8975, %r8974, 5;
	mul.wide.u32 	%rd3965, %r8975, 4;
	sub.s64 	%rd1684, %rd1, %rd3965;
	ld.local.u32 	%r11032, [%rd1684+24];
	ld.local.u32 	%r11033, [%rd1684+20];
	setp.eq.s32 	%p1917, %r2984, 0;
	@%p1917 bra 	$L__BB0_1921;
	shf.l.wrap.b32 	%r11032, %r11033, %r11032, %r2984;
	ld.local.u32 	%r8976, [%rd1684+16];
	shf.l.wrap.b32 	%r11033, %r8976, %r11033, %r2984;
$L__BB0_1921:
	shr.u32 	%r8977, %r11032, 30;
	shf.l.wrap.b32 	%r8978, %r11033, %r11032, 2;
	shl.b32 	%r8979, %r11033, 2;
	shr.u32 	%r8980, %r8978, 31;
	add.s32 	%r8981, %r8980, %r8977;
	neg.s32 	%r8982, %r8981;
	setp.lt.s32 	%p1918, %r2980, 0;
	selp.b32 	%r11034, %r8982, %r8981, %p1918;
	xor.b32  	%r8983, %r8978, %r2980;
	shr.s32 	%r8984, %r8978, 31;
	xor.b32  	%r8985, %r8984, %r8978;
	xor.b32  	%r8986, %r8984, %r8979;
	cvt.u64.u32 	%rd3966, %r8985;
	shl.b64 	%rd3967, %rd3966, 32;
	cvt.u64.u32 	%rd3968, %r8986;
	or.b64  	%rd3969, %rd3967, %rd3968;
	cvt.rn.f64.s64 	%fd479, %rd3969;
	mul.f64 	%fd480, %fd479, 0d3BF921FB54442D19;
	cvt.rn.f32.f64 	%f5178, %fd480;
	neg.f32 	%f5179, %f5178;
	setp.lt.s32 	%p1919, %r8983, 0;
	selp.f32 	%f6409, %f5179, %f5178, %p1919;
$L__BB0_1922:
	setp.ltu.f32 	%p1920, %f6, 0f47CE4780;
	mul.rn.f32 	%f5181, %f6409, %f6409;
	and.b32  	%r8988, %r11034, 1;
	setp.eq.b32 	%p1921, %r8988, 1;
	selp.f32 	%f5182, 0f3F800000, %f6409, %p1921;
	fma.rn.f32 	%f5183, %f5181, %f5182, 0f00000000;
	fma.rn.f32 	%f5184, %f5181, 0f37CBAC00, 0fBAB607ED;
	selp.f32 	%f5185, %f5184, 0fB94D4153, %p1921;
	selp.f32 	%f5186, 0f3D2AAABB, 0f3C0885E4, %p1921;
	fma.rn.f32 	%f5187, %f5185, %f5181, %f5186;
	selp.f32 	%f5188, 0fBEFFFFFF, 0fBE2AAAA8, %p1921;
	fma.rn.f32 	%f5189, %f5187, %f5181, %f5188;
	fma.rn.f32 	%f5190, %f5189, %f5183, %f5182;
	and.b32  	%r8989, %r11034, 2;
	setp.eq.s32 	%p1922, %r8989, 0;
	mov.f32 	%f5191, 0f00000000;
	sub.f32 	%f5192, %f5191, %f5190;
	selp.f32 	%f991, %f5190, %f5192, %p1922;
	mov.u32 	%r11038, %r11218;
	mov.f32 	%f6410, %f6455;
	@%p1920 bra 	$L__BB0_1930;
	setp.neu.f32 	%p1923, %f6, 0f7F800000;
	@%p1923 bra 	$L__BB0_1925;
	mov.f32 	%f5195, 0f00000000;
	mul.rn.f32 	%f6410, %f4, %f5195;
	mov.b32 	%r11038, 0;
	bra.uni 	$L__BB0_1930;
$L__BB0_1925:
	mov.b32 	%r2993, %f4;
	shl.b32 	%r8991, %r2993, 8;
	or.b32  	%r2994, %r8991, -2147483648;
	mov.b64 	%rd5088, 0;
	mov.b32 	%r11035, 0;
	mov.u64 	%rd5086, __cudart_i2opi_f;
	mov.u64 	%rd5087, %rd1;
$L__BB0_1926:
	.pragma "nounroll";
	ld.global.nc.u32 	%r8992, [%rd5086];
	mad.wide.u32 	%rd3972, %r8992, %r2994, %rd5088;
	shr.u64 	%rd5088, %rd3972, 32;
	st.local.u32 	[%rd5087], %rd3972;
	add.s32 	%r11035, %r11035, 1;
	add.s64 	%rd5087, %rd5087, 4;
	add.s64 	%rd5086, %rd5086, 4;
	setp.ne.s32 	%p1924, %r11035, 6;
	@%p1924 bra 	$L__BB0_1926;
	shr.u32 	%r8993, %r2993, 23;
	st.local.u32 	[%rd1+24], %rd5088;
	and.b32  	%r2997, %r8993, 31;
	and.b32  	%r8994, %r8993, 224;
	add.s32 	%r8995, %r8994, -128;
	shr.u32 	%r8996, %r8995, 5;
	mul.wide.u32 	%rd3973, %r8996, 4;
	sub.s64 	%rd1691, %rd1, %rd3973;
	ld.local.u32 	%r11036, [%rd1691+24];
	ld.local.u32 	%r11037, [%rd1691+20];
	setp.eq.s32 	%p1925, %r2997, 0;
	@%p1925 bra 	$L__BB0_1929;
	shf.l.wrap.b32 	%r11036, %r11037, %r11036, %r2997;
	ld.local.u32 	%r8997, [%rd1691+16];
	shf.l.wrap.b32 	%r11037, %r8997, %r11037, %r2997;
$L__BB0_1929:
	shr.u32 	%r8998, %r11036, 30;
	shf.l.wrap.b32 	%r8999, %r11037, %r11036, 2;
	shl.b32 	%r9000, %r11037, 2;
	shr.u32 	%r9001, %r8999, 31;
	add.s32 	%r9002, %r9001, %r8998;
	neg.s32 	%r9003, %r9002;
	setp.lt.s32 	%p1926, %r2993, 0;
	selp.b32 	%r11038, %r9003, %r9002, %p1926;
	xor.b32  	%r9004, %r8999, %r2993;
	shr.s32 	%r9005, %r8999, 31;
	xor.b32  	%r9006, %r9005, %r8999;
	xor.b32  	%r9007, %r9005, %r9000;
	cvt.u64.u32 	%rd3974, %r9006;
	shl.b64 	%rd3975, %rd3974, 32;
	cvt.u64.u32 	%rd3976, %r9007;
	or.b64  	%rd3977, %rd3975, %rd3976;
	cvt.rn.f64.s64 	%fd481, %rd3977;
	mul.f64 	%fd482, %fd481, 0d3BF921FB54442D19;
	cvt.rn.f32.f64 	%f5193, %fd482;
	neg.f32 	%f5194, %f5193;
	setp.lt.s32 	%p1927, %r9004, 0;
	selp.f32 	%f6410, %f5194, %f5193, %p1927;
$L__BB0_1930:
	setp.ltu.f32 	%p1928, %f13, 0f47CE4780;
	add.s32 	%r9009, %r11038, 1;
	mul.rn.f32 	%f5196, %f6410, %f6410;
	and.b32  	%r9010, %r11038, 1;
	setp.eq.b32 	%p1929, %r9010, 1;
	selp.f32 	%f5197, %f6410, 0f3F800000, %p1929;
	fma.rn.f32 	%f5198, %f5196, %f5197, 0f00000000;
	fma.rn.f32 	%f5199, %f5196, 0f37CBAC00, 0fBAB607ED;
	selp.f32 	%f5200, 0fB94D4153, %f5199, %p1929;
	selp.f32 	%f5201, 0f3C0885E4, 0f3D2AAABB, %p1929;
	fma.rn.f32 	%f5202, %f5200, %f5196, %f5201;
	selp.f32 	%f5203, 0fBE2AAAA8, 0fBEFFFFFF, %p1929;
	fma.rn.f32 	%f5204, %f5202, %f5196, %f5203;
	fma.rn.f32 	%f5205, %f5204, %f5198, %f5197;
	and.b32  	%r9011, %r9009, 2;
	setp.eq.s32 	%p1930, %r9011, 0;
	mov.f32 	%f5206, 0f00000000;
	sub.f32 	%f5207, %f5206, %f5205;
	selp.f32 	%f5208, %f5205, %f5207, %p1930;
	mul.f32 	%f5209, %f991, 0f41000000;
	mul.f32 	%f995, %f5209, %f5208;
	mov.u32 	%r11042, %r11222;
	mov.f32 	%f6411, %f6456;
	@%p1928 bra 	$L__BB0_1938;
	setp.neu.f32 	%p1931, %f13, 0f7F800000;
	@%p1931 bra 	$L__BB0_1933;
	mov.f32 	%f5212, 0f00000000;
	mul.rn.f32 	%f6411, %f11, %f5212;
	mov.b32 	%r11042, 0;
	bra.uni 	$L__BB0_1938;
$L__BB0_1933:
	mov.b32 	%r3006, %f11;
	shl.b32 	%r9013, %r3006, 8;
	or.b32  	%r3007, %r9013, -2147483648;
	mov.b64 	%rd5091, 0;
	mov.b32 	%r11039, 0;
	mov.u64 	%rd5089, __cudart_i2opi_f;
	mov.u64 	%rd5090, %rd1;
$L__BB0_1934:
	.pragma "nounroll";
	ld.global.nc.u32 	%r9014, [%rd5089];
	mad.wide.u32 	%rd3980, %r9014, %r3007, %rd5091;
	shr.u64 	%rd5091, %rd3980, 32;
	st.local.u32 	[%rd5090], %rd3980;
	add.s32 	%r11039, %r11039, 1;
	add.s64 	%rd5090, %rd5090, 4;
	add.s64 	%rd5089, %rd5089, 4;
	setp.ne.s32 	%p1932, %r11039, 6;
	@%p1932 bra 	$L__BB0_1934;
	shr.u32 	%r9015, %r3006, 23;
	st.local.u32 	[%rd1+24], %rd5091;
	and.b32  	%r3010, %r9015, 31;
	and.b32  	%r9016, %r9015, 224;
	add.s32 	%r9017, %r9016, -128;
	shr.u32 	%r9018, %r9017, 5;
	mul.wide.u32 	%rd3981, %r9018, 4;
	sub.s64 	%rd1698, %rd1, %rd3981;
	ld.local.u32 	%r11040, [%rd1698+24];
	ld.local.u32 	%r11041, [%rd1698+20];
	setp.eq.s32 	%p1933, %r3010, 0;
	@%p1933 bra 	$L__BB0_1937;
	shf.l.wrap.b32 	%r11040, %r11041, %r11040, %r3010;
	ld.local.u32 	%r9019, [%rd1698+16];
	shf.l.wrap.b32 	%r11041, %r9019, %r11041, %r3010;
$L__BB0_1937:
	shr.u32 	%r9020, %r11040, 30;
	shf.l.wrap.b32 	%r9021, %r11041, %r11040, 2;
	shl.b32 	%r9022, %r11041, 2;
	shr.u32 	%r9023, %r9021, 31;
	add.s32 	%r9024, %r9023, %r9020;
	neg.s32 	%r9025, %r9024;
	setp.lt.s32 	%p1934, %r3006, 0;
	selp.b32 	%r11042, %r9025, %r9024, %p1934;
	xor.b32  	%r9026, %r9021, %r3006;
	shr.s32 	%r9027, %r9021, 31;
	xor.b32  	%r9028, %r9027, %r9021;
	xor.b32  	%r9029, %r9027, %r9022;
	cvt.u64.u32 	%rd3982, %r9028;
	shl.b64 	%rd3983, %rd3982, 32;
	cvt.u64.u32 	%rd3984, %r9029;
	or.b64  	%rd3985, %rd3983, %rd3984;
	cvt.rn.f64.s64 	%fd483, %rd3985;
	mul.f64 	%fd484, %fd483, 0d3BF921FB54442D19;
	cvt.rn.f32.f64 	%f5210, %fd484;
	neg.f32 	%f5211, %f5210;
	setp.lt.s32 	%p1935, %r9026, 0;
	selp.f32 	%f6411, %f5211, %f5210, %p1935;
$L__BB0_1938:
	setp.ltu.f32 	%p1936, %f20, 0f47CE4780;
	add.s32 	%r9031, %r11042, 1;
	mul.rn.f32 	%f5213, %f6411, %f6411;
	and.b32  	%r9032, %r11042, 1;
	setp.eq.b32 	%p1937, %r9032, 1;
	selp.f32 	%f5214, %f6411, 0f3F800000, %p1937;
	fma.rn.f32 	%f5215, %f5213, %f5214, 0f00000000;
	fma.rn.f32 	%f5216, %f5213, 0f37CBAC00, 0fBAB607ED;
	selp.f32 	%f5217, 0fB94D4153, %f5216, %p1937;
	selp.f32 	%f5218, 0f3C0885E4, 0f3D2AAABB, %p1937;
	fma.rn.f32 	%f5219, %f5217, %f5213, %f5218;
	selp.f32 	%f5220, 0fBE2AAAA8, 0fBEFFFFFF, %p1937;
	fma.rn.f32 	%f5221, %f5219, %f5213, %f5220;
	fma.rn.f32 	%f5222, %f5221, %f5215, %f5214;
	and.b32  	%r9033, %r9031, 2;
	setp.eq.s32 	%p1938, %r9033, 0;
	mov.f32 	%f5223, 0f00000000;
	sub.f32 	%f5224, %f5223, %f5222;
	selp.f32 	%f5225, %f5222, %f5224, %p1938;
	mul.f32 	%f999, %f995, %f5225;
	mov.u32 	%r11046, %r11226;
	mov.f32 	%f6412, %f6457;
	@%p1936 bra 	$L__BB0_1946;
	setp.neu.f32 	%p1939, %f20, 0f7F800000;
	@%p1939 bra 	$L__BB0_1941;
	mov.f32 	%f5228, 0f00000000;
	mul.rn.f32 	%f6412, %f18, %f5228;
	mov.b32 	%r11046, 0;
	bra.uni 	$L__BB0_1946;
$L__BB0_1941:
	mov.b32 	%r3019, %f18;
	shl.b32 	%r9035, %r3019, 8;
	or.b32  	%r3020, %r9035, -2147483648;
	mov.b64 	%rd5094, 0;
	mov.b32 	%r11043, 0;
	mov.u64 	%rd5092, __cudart_i2opi_f;
	mov.u64 	%rd5093, %rd1;
$L__BB0_1942:
	.pragma "nounroll";
	ld.global.nc.u32 	%r9036, [%rd5092];
	mad.wide.u32 	%rd3988, %r9036, %r3020, %rd5094;
	shr.u64 	%rd5094, %rd3988, 32;
	st.local.u32 	[%rd5093], %rd3988;
	add.s32 	%r11043, %r11043, 1;
	add.s64 	%rd5093, %rd5093, 4;
	add.s64 	%rd5092, %rd5092, 4;
	setp.ne.s32 	%p1940, %r11043, 6;
	@%p1940 bra 	$L__BB0_1942;
	shr.u32 	%r9037, %r3019, 23;
	st.local.u32 	[%rd1+24], %rd5094;
	and.b32  	%r3023, %r9037, 31;
	and.b32  	%r9038, %r9037, 224;
	add.s32 	%r9039, %r9038, -128;
	shr.u32 	%r9040, %r9039, 5;
	mul.wide.u32 	%rd3989, %r9040, 4;
	sub.s64 	%rd1705, %rd1, %rd3989;
	ld.local.u32 	%r11044, [%rd1705+24];
	ld.local.u32 	%r11045, [%rd1705+20];
	setp.eq.s32 	%p1941, %r3023, 0;
	@%p1941 bra 	$L__BB0_1945;
	shf.l.wrap.b32 	%r11044, %r11045, %r11044, %r3023;
	ld.local.u32 	%r9041, [%rd1705+16];
	shf.l.wrap.b32 	%r11045, %r9041, %r11045, %r3023;
$L__BB0_1945:
	shr.u32 	%r9042, %r11044, 30;
	shf.l.wrap.b32 	%r9043, %r11045, %r11044, 2;
	shl.b32 	%r9044, %r11045, 2;
	shr.u32 	%r9045, %r9043, 31;
	add.s32 	%r9046, %r9045, %r9042;
	neg.s32 	%r9047, %r9046;
	setp.lt.s32 	%p1942, %r3019, 0;
	selp.b32 	%r11046, %r9047, %r9046, %p1942;
	xor.b32  	%r9048, %r9043, %r3019;
	shr.s32 	%r9049, %r9043, 31;
	xor.b32  	%r9050, %r9049, %r9043;
	xor.b32  	%r9051, %r9049, %r9044;
	cvt.u64.u32 	%rd3990, %r9050;
	shl.b64 	%rd3991, %rd3990, 32;
	cvt.u64.u32 	%rd3992, %r9051;
	or.b64  	%rd3993, %rd3991, %rd3992;
	cvt.rn.f64.s64 	%fd485, %rd3993;
	mul.f64 	%fd486, %fd485, 0d3BF921FB54442D19;
	cvt.rn.f32.f64 	%f5226, %fd486;
	neg.f32 	%f5227, %f5226;
	setp.lt.s32 	%p1943, %r9048, 0;
	selp.f32 	%f6412, %f5227, %f5226, %p1943;
$L__BB0_1946:
	setp.ltu.f32 	%p1944, %f27, 0f47CE4780;
	add.s32 	%r9053, %r11046, 1;
	mul.rn.f32 	%f5229, %f6412, %f6412;
	and.b32  	%r9054, %r11046, 1;
	setp.eq.b32 	%p1945, %r9054, 1;
	selp.f32 	%f5230, %f6412, 0f3F800000, %p1945;
	fma.rn.f32 	%f5231, %f5229, %f5230, 0f00000000;
	fma.rn.f32 	%f5232, %f5229, 0f37CBAC00, 0fBAB607ED;
	selp.f32 	%f5233, 0fB94D4153, %f5232, %p1945;
	selp.f32 	%f5234, 0f3C0885E4, 0f3D2AAABB, %p1945;
	fma.rn.f32 	%f5235, %f5233, %f5229, %f5234;
	selp.f32 	%f5236, 0fBE2AAAA8, 0fBEFFFFFF, %p1945;
	fma.rn.f32 	%f5237, %f5235, %f5229, %f5236;
	fma.rn.f32 	%f5238, %f5237, %f5231, %f5230;
	and.b32  	%r9055, %r9053, 2;
	setp.eq.s32 	%p1946, %r9055, 0;
	mov.f32 	%f5239, 0f00000000;
	sub.f32 	%f5240, %f5239, %f5238;
	selp.f32 	%f5241, %f5238, %f5240, %p1946;
	mul.f32 	%f1003, %f999, %f5241;
	mov.u32 	%r11050, %r11230;
	mov.f32 	%f6413, %f6458;
	@%p1944 bra 	$L__BB0_1954;
	setp.neu.f32 	%p1947, %f27, 0f7F800000;
	@%p1947 bra 	$L__BB0_1949;
	mov.f32 	%f5244, 0f00000000;
	mul.rn.f32 	%f6413, %f25, %f5244;
	mov.b32 	%r11050, 0;
	bra.uni 	$L__BB0_1954;
$L__BB0_1949:
	mov.b32 	%r3032, %f25;
	shl.b32 	%r9057, %r3032, 8;
	or.b32  	%r3033, %r9057, -2147483648;
	mov.b64 	%rd5097, 0;
	mov.b32 	%r11047, 0;
	mov.u64 	%rd5095, __cudart_i2opi_f;
	mov.u64 	%rd5096, %rd1;
$L__BB0_1950:
	.pragma "nounroll";
	ld.global.nc.u32 	%r9058, [%rd5095];
	mad.wide.u32 	%rd3996, %r9058, %r3033, %rd5097;
	shr.u64 	%rd5097, %rd3996, 32;
	st.local.u32 	[%rd5096], %rd3996;
	add.s32 	%r11047, %r11047, 1;
	add.s64 	%rd5096, %rd5096, 4;
	add.s64 	%rd5095, %rd5095, 4;
	setp.ne.s32 	%p1948, %r11047, 6;
	@%p1948 bra 	$L__BB0_1950;
	shr.u32 	%r9059, %r3032, 23;
	st.local.u32 	[%rd1+24], %rd5097;
	and.b32  	%r3036, %r9059, 31;
	and.b32  	%r9060, %r9059, 224;
	add.s32 	%r9061, %r9060, -128;
	shr.u32 	%r9062, %r9061, 5;
	mul.wide.u32 	%rd3997, %r9062, 4;
	sub.s64 	%rd1712, %rd1, %rd3997;
	ld.local.u32 	%r11048, [%rd1712+24];
	ld.local.u32 	%r11049, [%rd1712+20];
	setp.eq.s32 	%p1949, %r3036, 0;
	@%p1949 bra 	$L__BB0_1953;
	shf.l.wrap.b32 	%r11048, %r11049, %r11048, %r3036;
	ld.local.u32 	%r9063, [%rd1712+16];
	shf.l.wrap.b32 	%r11049, %r9063, %r11049, %r3036;
$L__BB0_1953:
	shr.u32 	%r9064, %r11048, 30;
	shf.l.wrap.b32 	%r9065, %r11049, %r11048, 2;
	shl.b32 	%r9066, %r11049, 2;
	shr.u32 	%r9067, %r9065, 31;
	add.s32 	%r9068, %r9067, %r9064;
	neg.s32 	%r9069, %r9068;
	setp.lt.s32 	%p1950, %r3032, 0;
	selp.b32 	%r11050, %r9069, %r9068, %p1950;
	xor.b32  	%r9070, %r9065, %r3032;
	shr.s32 	%r9071, %r9065, 31;
	xor.b32  	%r9072, %r9071, %r9065;
	xor.b32  	%r9073, %r9071, %r9066;
	cvt.u64.u32 	%rd3998, %r9072;
	shl.b64 	%rd3999, %rd3998, 32;
	cvt.u64.u32 	%rd4000, %r9073;
	or.b64  	%rd4001, %rd3999, %rd4000;
	cvt.rn.f64.s64 	%fd487, %rd4001;
	mul.f64 	%fd488, %fd487, 0d3BF921FB54442D19;
	cvt.rn.f32.f64 	%f5242, %fd488;
	neg.f32 	%f5243, %f5242;
	setp.lt.s32 	%p1951, %r9070, 0;
	selp.f32 	%f6413, %f5243, %f5242, %p1951;
$L__BB0_1954:
	add.s32 	%r9075, %r11050, 1;
	mul.rn.f32 	%f5245, %f6413, %f6413;
	and.b32  	%r9076, %r11050, 1;
	setp.eq.b32 	%p1953, %r9076, 1;
	selp.f32 	%f5246, %f6413, 0f3F800000, %p1953;
	fma.rn.f32 	%f5247, %f5245, %f5246, 0f00000000;
	fma.rn.f32 	%f5248, %f5245, 0f37CBAC00, 0fBAB607ED;
	selp.f32 	%f5249, 0fB94D4153, %f5248, %p1953;
	selp.f32 	%f5250, 0f3C0885E4, 0f3D2AAABB, %p1953;
	fma.rn.f32 	%f5251, %f5249, %f5245, %f5250;
	selp.f32 	%f5252, 0fBE2AAAA8, 0fBEFFFFFF, %p1953;
	fma.rn.f32 	%f5253, %f5251, %f5245, %f5252;
	fma.rn.f32 	%f5254, %f5253, %f5247, %f5246;
	and.b32  	%r9077, %r9075, 2;
	setp.eq.s32 	%p1954, %r9077, 0;
	mov.f32 	%f5255, 0f00000000;
	sub.f32 	%f5256, %f5255, %f5254;
	selp.f32 	%f5257, %f5254, %f5256, %p1954;
	mul.f32 	%f5258, %f1003, %f5257;
	sub.f32 	%f1007, %f987, %f5258;
	mov.u32 	%r11054, %r11222;
	mov.f32 	%f6414, %f6456;
	@%p1928 bra 	$L__BB0_1962;
	setp.neu.f32 	%p1955, %f13, 0f7F800000;
	@%p1955 bra 	$L__BB0_1957;
	mov.f32 	%f5261, 0f00000000;
	mul.rn.f32 	%f6414, %f11, %f5261;
	mov.b32 	%r11054, 0;
	bra.uni 	$L__BB0_1962;
$L__BB0_1957:
	mov.b32 	%r3045, %f11;
	shl.b32 	%r9079, %r3045, 8;
	or.b32  	%r3046, %r9079, -2147483648;
	mov.b64 	%rd5100, 0;
	mov.b32 	%r11051, 0;
	mov.u64 	%rd5098, __cudart_i2opi_f;
	mov.u64 	%rd5099, %rd1;
$L__BB0_1958:
	.pragma "nounroll";
	ld.global.nc.u32 	%r9080, [%rd5098];
	mad.wide.u32 	%rd4004, %r9080, %r3046, %rd5100;
	shr.u64 	%rd5100, %rd4004, 32;
	st.local.u32 	[%rd5099], %rd4004;
	add.s32 	%r11051, %r11051, 1;
	add.s64 	%rd5099, %rd5099, 4;
	add.s64 	%rd5098, %rd5098, 4;
	setp.ne.s32 	%p1956, %r11051, 6;
	@%p1956 bra 	$L__BB0_1958;
	shr.u32 	%r9081, %r3045, 23;
	st.local.u32 	[%rd1+24], %rd5100;
	and.b32  	%r3049, %r9081, 31;
	and.b32  	%r9082, %r9081, 224;
	add.s32 	%r9083, %r9082, -128;
	shr.u32 	%r9084, %r9083, 5;
	mul.wide.u32 	%rd4005, %r9084, 4;
	sub.s64 	%rd1719, %rd1, %rd4005;
	ld.local.u32 	%r11052, [%rd1719+24];
	ld.local.u32 	%r11053, [%rd1719+20];
	setp.eq.s32 	%p1957, %r3049, 0;
	@%p1957 bra 	$L__BB0_1961;
	shf.l.wrap.b32 	%r11052, %r11053, %r11052, %r3049;
	ld.local.u32 	%r9085, [%rd1719+16];
	shf.l.wrap.b32 	%r11053, %r9085, %r11053, %r3049;
$L__BB0_1961:
	shr.u32 	%r9086, %r11052, 30;
	shf.l.wrap.b32 	%r9087, %r11053, %r11052, 2;
	shl.b32 	%r9088, %r11053, 2;
	shr.u32 	%r9089, %r9087, 31;
	add.s32 	%r9090, %r9089, %r9086;
	neg.s32 	%r9091, %r9090;
	setp.lt.s32 	%p1958, %r3045, 0;
	selp.b32 	%r11054, %r9091, %r9090, %p1958;
	xor.b32  	%r9092, %r9087, %r3045;
	shr.s32 	%r9093, %r9087, 31;
	xor.b32  	%r9094, %r9093, %r9087;
	xor.b32  	%r9095, %r9093, %r9088;
	cvt.u64.u32 	%rd4006, %r9094;
	shl.b64 	%rd4007, %rd4006, 32;
	cvt.u64.u32 	%rd4008, %r9095;
	or.b64  	%rd4009, %rd4007, %rd4008;
	cvt.rn.f64.s64 	%fd489, %rd4009;
	mul.f64 	%fd490, %fd489, 0d3BF921FB54442D19;
	cvt.rn.f32.f64 	%f5259, %fd490;
	neg.f32 	%f5260, %f5259;
	setp.lt.s32 	%p1959, %r9092, 0;
	selp.f32 	%f6414, %f5260, %f5259, %p1959;
$L__BB0_1962:
	setp.ltu.f32 	%p1960, %f6, 0f47CE4780;
	mul.rn.f32 	%f5262, %f6414, %f6414;
	and.b32  	%r9097, %r11054, 1;
	setp.eq.b32 	%p1961, %r9097, 1;
	selp.f32 	%f5263, 0f3F800000, %f6414, %p1961;
	fma.rn.f32 	%f5264, %f5262, %f5263, 0f00000000;
	fma.rn.f32 	%f5265, %f5262, 0f37CBAC00, 0fBAB607ED;
	selp.f32 	%f5266, %f5265, 0fB94D4153, %p1961;
	selp.f32 	%f5267, 0f3D2AAABB, 0f3C0885E4, %p1961;
	fma.rn.f32 	%f5268, %f5266, %f5262, %f5267;
	selp.f32 	%f5269, 0fBEFFFFFF, 0fBE2AAAA8, %p1961;
	fma.rn.f32 	%f5270, %f5268, %f5262, %f5269;
	fma.rn.f32 	%f5271, %f5270, %f5264, %f5263;
	and.b32  	%r9098, %r11054, 2;
	setp.eq.s32 	%p1962, %r9098, 0;
	mov.f32 	%f5272, 0f00000000;
	sub.f32 	%f5273, %f5272, %f5271;
	selp.f32 	%f1011, %f5271, %f5273, %p1962;
	mov.u32 	%r11058, %r11218;
	mov.f32 	%f6415, %f6455;
	@%p1960 bra 	$L__BB0_1970;
	setp.neu.f32 	%p1963, %f6, 0f7F800000;
	@%p1963 bra 	$L__BB0_1965;
	mov.f32 	%f5276, 0f00000000;
	mul.rn.f32 	%f6415, %f4, %f5276;
	mov.b32 	%r11058, 0;
	bra.uni 	$L__BB0_1970;
$L__BB0_1965:
	mov.b32 	%r3058, %f4;
	shl.b32 	%r9100, %r3058, 8;
	or.b32  	%r3059, %r9100, -2147483648;
	mov.b64 	%rd5103, 0;
	mov.b32 	%r11055, 0;
	mov.u64 	%rd5101, __cudart_i2opi_f;
	mov.u64 	%rd5102, %rd1;
$L__BB0_1966:
	.pragma "nounroll";
	ld.global.nc.u32 	%r9101, [%rd5101];
	mad.wide.u32 	%rd4012, %r9101, %r3059, %rd5103;
	shr.u64 	%rd5103, %rd4012, 32;
	st.local.u32 	[%rd5102], %rd4012;
	add.s32 	%r11055, %r11055, 1;
	add.s64 	%rd5102, %rd5102, 4;
	add.s64 	%rd5101, %rd5101, 4;
	setp.ne.s32 	%p1964, %r11055, 6;
	@%p1964 bra 	$L__BB0_1966;
	shr.u32 	%r9102, %r3058, 23;
	st.local.u32 	[%rd1+24], %rd5103;
	and.b32  	%r3062, %r9102, 31;
	and.b32  	%r9103, %r9102, 224;
	add.s32 	%r9104, %r9103, -128;
	shr.u32 	%r9105, %r9104, 5;
	mul.wide.u32 	%rd4013, %r9105, 4;
	sub.s64 	%rd1726, %rd1, %rd4013;
	ld.local.u32 	%r11056, [%rd1726+24];
	ld.local.u32 	%r11057, [%rd1726+20];
	setp.eq.s32 	%p1965, %r3062, 0;
	@%p1965 bra 	$L__BB0_1969;
	shf.l.wrap.b32 	%r11056, %r11057, %r11056, %r3062;
	ld.local.u32 	%r9106, [%rd1726+16];
	shf.l.wrap.b32 	%r11057, %r9106, %r11057, %r3062;
$L__BB0_1969:
	shr.u32 	%r9107, %r11056, 30;
	shf.l.wrap.b32 	%r9108, %r11057, %r11056, 2;
	shl.b32 	%r9109, %r11057, 2;
	shr.u32 	%r9110, %r9108, 31;
	add.s32 	%r9111, %r9110, %r9107;
	neg.s32 	%r9112, %r9111;
	setp.lt.s32 	%p1966, %r3058, 0;
	selp.b32 	%r11058, %r9112, %r9111, %p1966;
	xor.b32  	%r9113, %r9108, %r3058;
	shr.s32 	%r9114, %r9108, 31;
	xor.b32  	%r9115, %r9114, %r9108;
	xor.b32  	%r9116, %r9114, %r9109;
	cvt.u64.u32 	%rd4014, %r9115;
	shl.b64 	%rd4015, %rd4014, 32;
	cvt.u64.u32 	%rd4016, %r9116;
	or.b64  	%rd4017, %rd4015, %rd4016;
	cvt.rn.f64.s64 	%fd491, %rd4017;
	mul.f64 	%fd492, %fd491, 0d3BF921FB54442D19;
	cvt.rn.f32.f64 	%f5274, %fd492;
	neg.f32 	%f5275, %f5274;
	setp.lt.s32 	%p1967, %r9113, 0;
	selp.f32 	%f6415, %f5275, %f5274, %p1967;
$L__BB0_1970:
	setp.ltu.f32 	%p1968, %f20, 0f47CE4780;
	add.s32 	%r9118, %r11058, 1;
	mul.rn.f32 	%f5277, %f6415, %f6415;
	and.b32  	%r9119, %r11058, 1;
	setp.eq.b32 	%p1969, %r9119, 1;
	selp.f32 	%f5278, %f6415, 0f3F800000, %p1969;
	fma.rn.f32 	%f5279, %f5277, %f5278, 0f00000000;
	fma.rn.f32 	%f5280, %f5277, 0f37CBAC00, 0fBAB607ED;
	selp.f32 	%f5281, 0fB94D4153, %f5280, %p1969;
	selp.f32 	%f5282, 0f3C0885E4, 0f3D2AAABB, %p1969;
	fma.rn.f32 	%f5283, %f5281, %f5277, %f5282;
	selp.f32 	%f5284, 0fBE2AAAA8, 0fBEFFFFFF, %p1969;
	fma.rn.f32 	%f5285, %f5283, %f5277, %f5284;
	fma.rn.f32 	%f5286, %f5285, %f5279, %f5278;
	and.b32  	%r9120, %r9118, 2;
	setp.eq.s32 	%p1970, %r9120, 0;
	mov.f32 	%f5287, 0f00000000;
	sub.f32 	%f5288, %f5287, %f5286;
	selp.f32 	%f5289, %f5286, %f5288, %p1970;
	mul.f32 	%f5290, %f1011, 0f40C00000;
	mul.f32 	%f1015, %f5290, %f5289;
	mov.u32 	%r11062, %r11226;
	mov.f32 	%f6416, %f6457;
	@%p1968 bra 	$L__BB0_1978;
	setp.neu.f32 	%p1971, %f20, 0f7F800000;
	@%p1971 bra 	$L__BB0_1973;
	mov.f32 	%f5293, 0f00000000;
	mul.rn.f32 	%f6416, %f18, %f5293;
	mov.b32 	%r11062, 0;
	bra.uni 	$L__BB0_1978;
$L__BB0_1973:
	mov.b32 	%r3071, %f18;
	shl.b32 	%r9122, %r3071, 8;
	or.b32  	%r3072, %r9122, -2147483648;
	mov.b64 	%rd5106, 0;
	mov.b32 	%r11059, 0;
	mov.u64 	%rd5104, __cudart_i2opi_f;
	mov.u64 	%rd5105, %rd1;
$L__BB0_1974:
	.pragma "nounroll";
	ld.global.nc.u32 	%r9123, [%rd5104];
	mad.wide.u32 	%rd4020, %r9123, %r3072, %rd5106;
	shr.u64 	%rd5106, %rd4020, 32;
	st.local.u32 	[%rd5105], %rd4020;
	add.s32 	%r11059, %r11059, 1;
	add.s64 	%rd5105, %rd5105, 4;
	add.s64 	%rd5104, %rd5104, 4;
	setp.ne.s32 	%p1972, %r11059, 6;
	@%p1972 bra 	$L__BB0_1974;
	shr.u32 	%r9124, %r3071, 23;
	st.local.u32 	[%rd1+24], %rd5106;
	and.b32  	%r3075, %r9124, 31;
	and.b32  	%r9125, %r9124, 224;
	add.s32 	%r9126, %r9125, -128;
	shr.u32 	%r9127, %r9126, 5;
	mul.wide.u32 	%rd4021, %r9127, 4;
	sub.s64 	%rd1733, %rd1, %rd4021;
	ld.local.u32 	%r11060, [%rd1733+24];
	ld.local.u32 	%r11061, [%rd1733+20];
	setp.eq.s32 	%p1973, %r3075, 0;
	@%p1973 bra 	$L__BB0_1977;
	shf.l.wrap.b32 	%r11060, %r11061, %r11060, %r3075;
	ld.local.u32 	%r9128, [%rd1733+16];
	shf.l.wrap.b32 	%r11061, %r9128, %r11061, %r3075;
$L__BB0_1977:
	shr.u32 	%r9129, %r11060, 30;
	shf.l.wrap.b32 	%r9130, %r11061, %r11060, 2;
	shl.b32 	%r9131, %r11061, 2;
	shr.u32 	%r9132, %r9130, 31;
	add.s32 	%r9133, %r9132, %r9129;
	neg.s32 	%r9134, %r9133;
	setp.lt.s32 	%p1974, %r3071, 0;
	selp.b32 	%r11062, %r9134, %r9133, %p1974;
	xor.b32  	%r9135, %r9130, %r3071;
	shr.s32 	%r9136, %r9130, 31;
	xor.b32  	%r9137, %r9136, %r9130;
	xor.b32  	%r9138, %r9136, %r9131;
	cvt.u64.u32 	%rd4022, %r9137;
	shl.b64 	%rd4023, %rd4022, 32;
	cvt.u64.u32 	%rd4024, %r9138;
	or.b64  	%rd4025, %rd4023, %rd4024;
	cvt.rn.f64.s64 	%fd493, %rd4025;
	mul.f64 	%fd494, %fd493, 0d3BF921FB54442D19;
	cvt.rn.f32.f64 	%f5291, %fd494;
	neg.f32 	%f5292, %f5291;
	setp.lt.s32 	%p1975, %r9135, 0;
	selp.f32 	%f6416, %f5292, %f5291, %p1975;
$L__BB0_1978:
	setp.ltu.f32 	%p1976, %f27, 0f47CE4780;
	add.s32 	%r9140, %r11062, 1;
	mul.rn.f32 	%f5294, %f6416, %f6416;
	and.b32  	%r9141, %r11062, 1;
	setp.eq.b32 	%p1977, %r9141, 1;
	selp.f32 	%f5295, %f6416, 0f3F800000, %p1977;
	fma.rn.f32 	%f5296, %f5294, %f5295, 0f00000000;
	fma.rn.f32 	%f5297, %f5294, 0f37CBAC00, 0fBAB607ED;
	selp.f32 	%f5298, 0fB94D4153, %f5297, %p1977;
	selp.f32 	%f5299, 0f3C0885E4, 0f3D2AAABB, %p1977;
	fma.rn.f32 	%f5300, %f5298, %f5294, %f5299;
	selp.f32 	%f5301, 0fBE2AAAA8, 0fBEFFFFFF, %p1977;
	fma.rn.f32 	%f5302, %f5300, %f5294, %f5301;
	fma.rn.f32 	%f5303, %f5302, %f5296, %f5295;
	and.b32  	%r9142, %r9140, 2;
	setp.eq.s32 	%p1978, %r9142, 0;
	mov.f32 	%f5304, 0f00000000;
	sub.f32 	%f5305, %f5304, %f5303;
	selp.f32 	%f5306, %f5303, %f5305, %p1978;
	mul.f32 	%f1019, %f1015, %f5306;
	mov.u32 	%r11066, %r11230;
	mov.f32 	%f6417, %f6458;
	@%p1976 bra 	$L__BB0_1986;
	setp.neu.f32 	%p1979, %f27, 0f7F800000;
	@%p1979 bra 	$L__BB0_1981;
	mov.f32 	%f5309, 0f00000000;
	mul.rn.f32 	%f6417, %f25, %f5309;
	mov.b32 	%r11066, 0;
	bra.uni 	$L__BB0_1986;
$L__BB0_1981:
	mov.b32 	%r3084, %f25;
	shl.b32 	%r9144, %r3084, 8;
	or.b32  	%r3085, %r9144, -2147483648;
	mov.b64 	%rd5109, 0;
	mov.b32 	%r11063, 0;
	mov.u64 	%rd5107, __cudart_i2opi_f;
	mov.u64 	%rd5108, %rd1;
$L__BB0_1982:
	.pragma "nounroll";
	ld.global.nc.u32 	%r9145, [%rd5107];
	mad.wide.u32 	%rd4028, %r9145, %r3085, %rd5109;
	shr.u64 	%rd5109, %rd4028, 32;
	st.local.u32 	[%rd5108], %rd4028;
	add.s32 	%r11063, %r11063, 1;
	add.s64 	%rd5108, %rd5108, 4;
	add.s64 	%rd5107, %rd5107, 4;
	setp.ne.s32 	%p1980, %r11063, 6;
	@%p1980 bra 	$L__BB0_1982;
	shr.u32 	%r9146, %r3084, 23;
	st.local.u32 	[%rd1+24], %rd5109;
	and.b32  	%r3088, %r9146, 31;
	and.b32  	%r9147, %r9146, 224;
	add.s32 	%r9148, %r9147, -128;
	shr.u32 	%r9149, %r9148, 5;
	mul.wide.u32 	%rd4029, %r9149, 4;
	sub.s64 	%rd1740, %rd1, %rd4029;
	ld.local.u32 	%r11064, [%rd1740+24];
	ld.local.u32 	%r11065, [%rd1740+20];
	setp.eq.s32 	%p1981, %r3088, 0;
	@%p1981 bra 	$L__BB0_1985;
	shf.l.wrap.b32 	%r11064, %r11065, %r11064, %r3088;
	ld.local.u32 	%r9150, [%rd1740+16];
	shf.l.wrap.b32 	%r11065, %r9150, %r11065, %r3088;
$L__BB0_1985:
	shr.u32 	%r9151, %r11064, 30;
	shf.l.wrap.b32 	%r9152, %r11065, %r11064, 2;
	shl.b32 	%r9153, %r11065, 2;
	shr.u32 	%r9154, %r9152, 31;
	add.s32 	%r9155, %r9154, %r9151;
	neg.s32 	%r9156, %r9155;
	setp.lt.s32 	%p1982, %r3084, 0;
	selp.b32 	%r11066, %r9156, %r9155, %p1982;
	xor.b32  	%r9157, %r9152, %r3084;
	shr.s32 	%r9158, %r9152, 31;
	xor.b32  	%r9159, %r9158, %r9152;
	xor.b32  	%r9160, %r9158, %r9153;
	cvt.u64.u32 	%rd4030, %r9159;
	shl.b64 	%rd4031, %rd4030, 32;
	cvt.u64.u32 	%rd4032, %r9160;
	or.b64  	%rd4033, %rd4031, %rd4032;
	cvt.rn.f64.s64 	%fd495, %rd4033;
	mul.f64 	%fd496, %fd495, 0d3BF921FB54442D19;
	cvt.rn.f32.f64 	%f5307, %fd496;
	neg.f32 	%f5308, %f5307;
	setp.lt.s32 	%p1983, %r9157, 0;
	selp.f32 	%f6417, %f5308, %f5307, %p1983;
$L__BB0_1986:
	setp.ltu.f32 	%p1984, %f13, 0f47CE4780;
	add.s32 	%r9162, %r11066, 1;
	mul.rn.f32 	%f5310, %f6417, %f6417;
	and.b32  	%r9163, %r11066, 1;
	setp.eq.b32 	%p1985, %r9163, 1;
	selp.f32 	%f5311, %f6417, 0f3F800000, %p1985;
	fma.rn.f32 	%f5312, %f5310, %f5311, 0f00000000;
	fma.rn.f32 	%f5313, %f5310, 0f37CBAC00, 0fBAB607ED;
	selp.f32 	%f5314, 0fB94D4153, %f5313, %p1985;
	selp.f32 	%f5315, 0f3C0885E4, 0f3D2AAABB, %p1985;
	fma.rn.f32 	%f5316, %f5314, %f5310, %f5315;
	selp.f32 	%f5317, 0fBE2AAAA8, 0fBEFFFFFF, %p1985;
	fma.rn.f32 	%f5318, %f5316, %f5310, %f5317;
	fma.rn.f32 	%f5319, %f5318, %f5312, %f5311;
	and.b32  	%r9164, %r9162, 2;
	setp.eq.s32 	%p1986, %r9164, 0;
	mov.f32 	%f5320, 0f00000000;
	sub.f32 	%f5321, %f5320, %f5319;
	selp.f32 	%f5322, %f5319, %f5321, %p1986;
	mul.f32 	%f5323, %f1019, %f5322;
	sub.f32 	%f1023, %f1007, %f5323;
	mov.u32 	%r11070, %r11222;
	mov.f32 	%f6418, %f6456;
	@%p1984 bra 	$L__BB0_1994;
	setp.neu.f32 	%p1987, %f13, 0f7F800000;
	@%p1987 bra 	$L__BB0_1989;
	mov.f32 	%f5326, 0f00000000;
	mul.rn.f32 	%f6418, %f11, %f5326;
	mov.b32 	%r11070, 0;
	bra.uni 	$L__BB0_1994;
$L__BB0_1989:
	mov.b32 	%r3097, %f11;
	shl.b32 	%r9166, %r3097, 8;
	or.b32  	%r3098, %r9166, -2147483648;
	mov.b64 	%rd5112, 0;
	mov.b32 	%r11067, 0;
	mov.u64 	%rd5110, __cudart_i2opi_f;
	mov.u64 	%rd5111, %rd1;
$L__BB0_1990:
	.pragma "nounroll";
	ld.global.nc.u32 	%r9167, [%rd5110];
	mad.wide.u32 	%rd4036, %r9167, %r3098, %rd5112;
	shr.u64 	%rd5112, %rd4036, 32;
	st.local.u32 	[%rd5111], %rd4036;
	add.s32 	%r11067, %r11067, 1;
	add.s64 	%rd5111, %rd5111, 4;
	add.s64 	%rd5110, %rd5110, 4;
	setp.ne.s32 	%p1988, %r11067, 6;
	@%p1988 bra 	$L__BB0_1990;
	shr.u32 	%r9168, %r3097, 23;
	st.local.u32 	[%rd1+24], %rd5112;
	and.b32  	%r3101, %r9168, 31;
	and.b32  	%r9169, %r9168, 224;
	add.s32 	%r9170, %r9169, -128;
	shr.u32 	%r9171, %r9170, 5;
	mul.wide.u32 	%rd4037, %r9171, 4;
	sub.s64 	%rd1747, %rd1, %rd4037;
	ld.local.u32 	%r11068, [%rd1747+24];
	ld.local.u32 	%r11069, [%rd1747+20];
	setp.eq.s32 	%p1989, %r3101, 0;
	@%p1989 bra 	$L__BB0_1993;
	shf.l.wrap.b32 	%r11068, %r11069, %r11068, %r3101;
	ld.local.u32 	%r9172, [%rd1747+16];
	shf.l.wrap.b32 	%r11069, %r9172, %r11069, %r3101;
$L__BB0_1993:
	shr.u32 	%r9173, %r11068, 30;
	shf.l.wrap.b32 	%r9174, %r11069, %r11068, 2;
	shl.b32 	%r9175, %r11069, 2;
	shr.u32 	%r9176, %r9174, 31;
	add.s32 	%r9177, %r9176, %r9173;
	neg.s32 	%r9178, %r9177;
	setp.lt.s32 	%p1990, %r3097, 0;
	selp.b32 	%r11070, %r9178, %r9177, %p1990;
	xor.b32  	%r9179, %r9174, %r3097;
	shr.s32 	%r9180, %r9174, 31;
	xor.b32  	%r9181, %r9180, %r9174;
	xor.b32  	%r9182, %r9180, %r9175;
	cvt.u64.u32 	%rd4038, %r9181;
	shl.b64 	%rd4039, %rd4038, 32;
	cvt.u64.u32 	%rd4040, %r9182;
	or.b64  	%rd4041, %rd4039, %rd4040;
	cvt.rn.f64.s64 	%fd497, %rd4041;
	mul.f64 	%fd498, %fd497, 0d3BF921FB54442D19;
	cvt.rn.f32.f64 	%f5324, %fd498;
	neg.f32 	%f5325, %f5324;
	setp.lt.s32 	%p1991, %r9179, 0;
	selp.f32 	%f6418, %f5325, %f5324, %p1991;
$L__BB0_1994:
	setp.ltu.f32 	%p1992, %f20, 0f47CE4780;
	mul.rn.f32 	%f5327, %f6418, %f6418;
	and.b32  	%r9184, %r11070, 1;
	setp.eq.b32 	%p1993, %r9184, 1;
	selp.f32 	%f5328, 0f3F800000, %f6418, %p1993;
	fma.rn.f32 	%f5329, %f5327, %f5328, 0f00000000;
	fma.rn.f32 	%f5330, %f5327, 0f37CBAC00, 0fBAB607ED;
	selp.f32 	%f5331, %f5330, 0fB94D4153, %p1993;
	selp.f32 	%f5332, 0f3D2AAABB, 0f3C0885E4, %p1993;
	fma.rn.f32 	%f5333, %f5331, %f5327, %f5332;
	selp.f32 	%f5334, 0fBEFFFFFF, 0fBE2AAAA8, %p1993;
	fma.rn.f32 	%f5335, %f5333, %f5327, %f5334;
	fma.rn.f32 	%f5336, %f5335, %f5329, %f5328;
	and.b32  	%r9185, %r11070, 2;
	setp.eq.s32 	%p1994, %r9185, 0;
	mov.f32 	%f5337, 0f00000000;
	sub.f32 	%f5338, %f5337, %f5336;
	selp.f32 	%f1027, %f5336, %f5338, %p1994;
	mov.u32 	%r11074, %r11226;
	mov.f32 	%f6419, %f6457;
	@%p1992 bra 	$L__BB0_2002;
	setp.neu.f32 	%p1995, %f20, 0f7F800000;
	@%p1995 bra 	$L__BB0_1997;
	mov.f32 	%f5341, 0f00000000;
	mul.rn.f32 	%f6419, %f18, %f5341;
	mov.b32 	%r11074, 0;
	bra.uni 	$L__BB0_2002;
$L__BB0_1997:
	mov.b32 	%r3110, %f18;
	shl.b32 	%r9187, %r3110, 8;
	or.b32  	%r3111, %r9187, -2147483648;
	mov.b64 	%rd5115, 0;
	mov.b32 	%r11071, 0;
	mov.u64 	%rd5113, __cudart_i2opi_f;
	mov.u64 	%rd5114, %rd1;
$L__BB0_1998:
	.pragma "nounroll";
	ld.global.nc.u32 	%r9188, [%rd5113];
	mad.wide.u32 	%rd4044, %r9188, %r3111, %rd5115;
	shr.u64 	%rd5115, %rd4044, 32;
	st.local.u32 	[%rd5114], %rd4044;
	add.s32 	%r11071, %r11071, 1;
	add.s64 	%rd5114, %rd5114, 4;
	add.s64 	%rd5113, %rd5113, 4;
	setp.ne.s32 	%p1996, %r11071, 6;
	@%p1996 bra 	$L__BB0_1998;
	shr.u32 	%r9189, %r3110, 23;
	st.local.u32 	[%rd1+24], %rd5115;
	and.b32  	%r3114, %r9189, 31;
	and.b32  	%r9190, %r9189, 224;
	add.s32 	%r9191, %r9190, -128;
	shr.u32 	%r9192, %r9191, 5;
	mul.wide.u32 	%rd4045, %r9192, 4;
	sub.s64 	%rd1754, %rd1, %rd4045;
	ld.local.u32 	%r11072, [%rd1754+24];
	ld.local.u32 	%r11073, [%rd1754+20];
	setp.eq.s32 	%p1997, %r3114, 0;
	@%p1997 bra 	$L__BB0_2001;
	shf.l.wrap.b32 	%r11072, %r11073, %r11072, %r3114;
	ld.local.u32 	%r9193, [%rd1754+16];
	shf.l.wrap.b32 	%r11073, %r9193, %r11073, %r3114;
$L__BB0_2001:
	shr.u32 	%r9194, %r11072, 30;
	shf.l.wrap.b32 	%r9195, %r11073, %r11072, 2;
	shl.b32 	%r9196, %r11073, 2;
	shr.u32 	%r9197, %r9195, 31;
	add.s32 	%r9198, %r9197, %r9194;
	neg.s32 	%r9199, %r9198;
	setp.lt.s32 	%p1998, %r3110, 0;
	selp.b32 	%r11074, %r9199, %r9198, %p1998;
	xor.b32  	%r9200, %r9195, %r3110;
	shr.s32 	%r9201, %r9195, 31;
	xor.b32  	%r9202, %r9201, %r9195;
	xor.b32  	%r9203, %r9201, %r9196;
	cvt.u64.u32 	%rd4046, %r9202;
	shl.b64 	%rd4047, %rd4046, 32;
	cvt.u64.u32 	%rd4048, %r9203;
	or.b64  	%rd4049, %rd4047, %rd4048;
	cvt.rn.f64.s64 	%fd499, %rd4049;
	mul.f64 	%fd500, %fd499, 0d3BF921FB54442D19;
	cvt.rn.f32.f64 	%f5339, %fd500;
	neg.f32 	%f5340, %f5339;
	setp.lt.s32 	%p1999, %r9200, 0;
	selp.f32 	%f6419, %f5340, %f5339, %p1999;
$L__BB0_2002:
	setp.ltu.f32 	%p2000, %f6, 0f47CE4780;
	mul.rn.f32 	%f5342, %f6419, %f6419;
	and.b32  	%r9205, %r11074, 1;
	setp.eq.b32 	%p2001, %r9205, 1;
	selp.f32 	%f5343, 0f3F800000, %f6419, %p2001;
	fma.rn.f32 	%f5344, %f5342, %f5343, 0f00000000;
	fma.rn.f32 	%f5345, %f5342, 0f37CBAC00, 0fBAB607ED;
	selp.f32 	%f5346, %f5345, 0fB94D4153, %p2001;
	selp.f32 	%f5347, 0f3D2AAABB, 0f3C0885E4, %p2001;
	fma.rn.f32 	%f5348, %f5346, %f5342, %f5347;
	selp.f32 	%f5349, 0fBEFFFFFF, 0fBE2AAAA8, %p2001;
	fma.rn.f32 	%f5350, %f5348, %f5342, %f5349;
	fma.rn.f32 	%f5351, %f5350, %f5344, %f5343;
	and.b32  	%r9206, %r11074, 2;
	setp.eq.s32 	%p2002, %r9206, 0;
	mov.f32 	%f5352, 0f00000000;
	sub.f32 	%f5353, %f5352, %f5351;
	selp.f32 	%f5354, %f5351, %f5353, %p2002;
	mul.f32 	%f5355, %f1027, 0f41600000;
	mul.f32 	%f1031, %f5355, %f5354;
	mov.u32 	%r11078, %r11218;
	mov.f32 	%f6420, %f6455;
	@%p2000 bra 	$L__BB0_2010;
	setp.neu.f32 	%p2003, %f6, 0f7F800000;
	@%p2003 bra 	$L__BB0_2005;
	mov.f32 	%f5358, 0f00000000;
	mul.rn.f32 	%f6420, %f4, %f5358;
	mov.b32 	%r11078, 0;
	bra.uni 	$L__BB0_2010;
$L__BB0_2005:
	mov.b32 	%r3123, %f4;
	shl.b32 	%r9208, %r3123, 8;
	or.b32  	%r3124, %r9208, -2147483648;
	mov.b64 	%rd5118, 0;
	mov.b32 	%r11075, 0;
	mov.u64 	%rd5116, __cudart_i2opi_f;
	mov.u64 	%rd5117, %rd1;
$L__BB0_2006:
	.pragma "nounroll";
	ld.global.nc.u32 	%r9209, [%rd5116];
	mad.wide.u32 	%rd4052, %r9209, %r3124, %rd5118;
	shr.u64 	%rd5118, %rd4052, 32;
	st.local.u32 	[%rd5117], %rd4052;
	add.s32 	%r11075, %r11075, 1;
	add.s64 	%rd5117, %rd5117, 4;
	add.s64 	%rd5116, %rd5116, 4;
	setp.ne.s32 	%p2004, %r11075, 6;
	@%p2004 bra 	$L__BB0_2006;
	shr.u32 	%r9210, %r3123, 23;
	st.local.u32 	[%rd1+24], %rd5118;
	and.b32  	%r3127, %r9210, 31;
	and.b32  	%r9211, %r9210, 224;
	add.s32 	%r9212, %r9211, -128;
	shr.u32 	%r9213, %r9212, 5;
	mul.wide.u32 	%rd4053, %r9213, 4;
	sub.s64 	%rd1761, %rd1, %rd4053;
	ld.local.u32 	%r11076, [%rd1761+24];
	ld.local.u32 	%r11077, [%rd1761+20];
	setp.eq.s32 	%p2005, %r3127, 0;
	@%p2005 bra 	$L__BB0_2009;
	shf.l.wrap.b32 	%r11076, %r11077, %r11076, %r3127;
	ld.local.u32 	%r9214, [%rd1761+16];
	shf.l.wrap.b32 	%r11077, %r9214, %r11077, %r3127;
$L__BB0_2009:
	shr.u32 	%r9215, %r11076, 30;
	shf.l.wrap.b32 	%r9216, %r11077, %r11076, 2;
	shl.b32 	%r9217, %r11077, 2;
	shr.u32 	%r9218, %r9216, 31;
	add.s32 	%r9219, %r9218, %r9215;
	neg.s32 	%r9220, %r9219;
	setp.lt.s32 	%p2006, %r3123, 0;
	selp.b32 	%r11078, %r9220, %r9219, %p2006;
	xor.b32  	%r9221, %r9216, %r3123;
	shr.s32 	%r9222, %r9216, 31;
	xor.b32  	%r9223, %r9222, %r9216;
	xor.b32  	%r9224, %r9222, %r9217;
	cvt.u64.u32 	%rd4054, %r9223;
	shl.b64 	%rd4055, %rd4054, 32;
	cvt.u64.u32 	%rd4056, %r9224;
	or.b64  	%rd4057, %rd4055, %rd4056;
	cvt.rn.f64.s64 	%fd501, %rd4057;
	mul.f64 	%fd502, %fd501, 0d3BF921FB54442D19;
	cvt.rn.f32.f64 	%f5356, %fd502;
	neg.f32 	%f5357, %f5356;
	setp.lt.s32 	%p2007, %r9221, 0;
	selp.f32 	%f6420, %f5357, %f5356, %p2007;
$L__BB0_2010:
	add.s32 	%r9226, %r11078, 1;
	mul.rn.f32 	%f5359, %f6420, %f6420;
	and.b32  	%r9227, %r11078, 1;
	setp.eq.b32 	%p2009, %r9227, 1;
	selp.f32 	%f5360, %f6420, 0f3F800000, %p2009;
	fma.rn.f32 	%f5361, %f5359, %f5360, 0f00000000;
	fma.rn.f32 	%f5362, %f5359, 0f37CBAC00, 0fBAB607ED;
	selp.f32 	%f5363, 0fB94D4153, %f5362, %p2009;
	selp.f32 	%f5364, 0f3C0885E4, 0f3D2AAABB, %p2009;
	fma.rn.f32 	%f5365, %f5363, %f5359, %f5364;
	selp.f32 	%f5366, 0fBE2AAAA8, 0fBEFFFFFF, %p2009;
	fma.rn.f32 	%f5367, %f5365, %f5359, %f5366;
	fma.rn.f32 	%f5368, %f5367, %f5361, %f5360;
	and.b32  	%r9228, %r9226, 2;
	setp.eq.s32 	%p2010, %r9228, 0;
	mov.f32 	%f5369, 0f00000000;
	sub.f32 	%f5370, %f5369, %f5368;
	selp.f32 	%f5371, %f5368, %f5370, %p2010;
	mul.f32 	%f1035, %f1031, %f5371;
	mov.u32 	%r11082, %r11226;
	mov.f32 	%f6421, %f6457;
	@%p1992 bra 	$L__BB0_2018;
	setp.neu.f32 	%p2011, %f20, 0f7F800000;
	@%p2011 bra 	$L__BB0_2013;
	mov.f32 	%f5374, 0f00000000;
	mul.rn.f32 	%f6421, %f18, %f5374;
	mov.b32 	%r11082, 0;
	bra.uni 	$L__BB0_2018;
$L__BB0_2013:
	mov.b32 	%r3136, %f18;
	shl.b32 	%r9230, %r3136, 8;
	or.b32  	%r3137, %r9230, -2147483648;
	mov.b64 	%rd5121, 0;
	mov.b32 	%r11079, 0;
	mov.u64 	%rd5119, __cudart_i2opi_f;
	mov.u64 	%rd5120, %rd1;
$L__BB0_2014:
	.pragma "nounroll";
	ld.global.nc.u32 	%r9231, [%rd5119];
	mad.wide.u32 	%rd4060, %r9231, %r3137, %rd5121;
	shr.u64 	%rd5121, %rd4060, 32;
	st.local.u32 	[%rd5120], %rd4060;
	add.s32 	%r11079, %r11079, 1;
	add.s64 	%rd5120, %rd5120, 4;
	add.s64 	%rd5119, %rd5119, 4;
	setp.ne.s32 	%p2012, %r11079, 6;
	@%p2012 bra 	$L__BB0_2014;
	shr.u32 	%r9232, %r3136, 23;
	st.local.u32 	[%rd1+24], %rd5121;
	and.b32  	%r3140, %r9232, 31;
	and.b32  	%r9233, %r9232, 224;
	add.s32 	%r9234, %r9233, -128;
	shr.u32 	%r9235, %r9234, 5;
	mul.wide.u32 	%rd4061, %r9235, 4;
	sub.s64 	%rd1768, %rd1, %rd4061;
	ld.local.u32 	%r11080, [%rd1768+24];
	ld.local.u32 	%r11081, [%rd1768+20];
	setp.eq.s32 	%p2013, %r3140, 0;
	@%p2013 bra 	$L__BB0_2017;
	shf.l.wrap.b32 	%r11080, %r11081, %r11080, %r3140;
	ld.local.u32 	%r9236, [%rd1768+16];
	shf.l.wrap.b32 	%r11081, %r9236, %r11081, %r3140;
$L__BB0_2017:
	shr.u32 	%r9237, %r11080, 30;
	shf.l.wrap.b32 	%r9238, %r11081, %r11080, 2;
	shl.b32 	%r9239, %r11081, 2;
	shr.u32 	%r9240, %r9238, 31;
	add.s32 	%r9241, %r9240, %r9237;
	neg.s32 	%r9242, %r9241;
	setp.lt.s32 	%p2014, %r3136, 0;
	selp.b32 	%r11082, %r9242, %r9241, %p2014;
	xor.b32  	%r9243, %r9238, %r3136;
	shr.s32 	%r9244, %r9238, 31;
	xor.b32  	%r9245, %r9244, %r9238;
	xor.b32  	%r9246, %r9244, %r9239;
	cvt.u64.u32 	%rd4062, %r9245;
	shl.b64 	%rd4063, %rd4062, 32;
	cvt.u64.u32 	%rd4064, %r9246;
	or.b64  	%rd4065, %rd4063, %rd4064;
	cvt.rn.f64.s64 	%fd503, %rd4065;
	mul.f64 	%fd504, %fd503, 0d3BF921FB54442D19;
	cvt.rn.f32.f64 	%f5372, %fd504;
	neg.f32 	%f5373, %f5372;
	setp.lt.s32 	%p2015, %r9243, 0;
	selp.f32 	%f6421, %f5373, %f5372, %p2015;
$L__BB0_2018:
	setp.ltu.f32 	%p2016, %f27, 0f47CE4780;
	add.s32 	%r9248, %r11082, 1;
	mul.rn.f32 	%f5375, %f6421, %f6421;
	and.b32  	%r9249, %r11082, 1;
	setp.eq.b32 	%p2017, %r9249, 1;
	selp.f32 	%f5376, %f6421, 0f3F800000, %p2017;
	fma.rn.f32 	%f5377, %f5375, %f5376, 0f00000000;
	fma.rn.f32 	%f5378, %f5375, 0f37CBAC00, 0fBAB607ED;
	selp.f32 	%f5379, 0fB94D4153, %f5378, %p2017;
	selp.f32 	%f5380, 0f3C0885E4, 0f3D2AAABB, %p2017;
	fma.rn.f32 	%f5381, %f5379, %f5375, %f5380;
	selp.f32 	%f5382, 0fBE2AAAA8, 0fBEFFFFFF, %p2017;
	fma.rn.f32 	%f5383, %f5381, %f5375, %f5382;
	fma.rn.f32 	%f5384, %f5383, %f5377, %f5376;
	and.b32  	%r9250, %r9248, 2;
	setp.eq.s32 	%p2018, %r9250, 0;
	mov.f32 	%f5385, 0f00000000;
	sub.f32 	%f5386, %f5385, %f5384;
	selp.f32 	%f5387, %f5384, %f5386, %p2018;
	mul.f32 	%f1039, %f1035, %f5387;
	mov.u32 	%r11086, %r11230;
	mov.f32 	%f6422, %f6458;
	@%p2016 bra 	$L__BB0_2026;
	setp.neu.f32 	%p2019, %f27, 0f7F800000;
	@%p2019 bra 	$L__BB0_2021;
	mov.f32 	%f5390, 0f00000000;
	mul.rn.f32 	%f6422, %f25, %f5390;
	mov.b32 	%r11086, 0;
	bra.uni 	$L__BB0_2026;
$L__BB0_2021:
	mov.b32 	%r3149, %f25;
	shl.b32 	%r9252, %r3149, 8;
	or.b32  	%r3150, %r9252, -2147483648;
	mov.b64 	%rd5124, 0;
	mov.b32 	%r11083, 0;
	mov.u64 	%rd5122, __cudart_i2opi_f;
	mov.u64 	%rd5123, %rd1;
$L__BB0_2022:
	.pragma "nounroll";
	ld.global.nc.u32 	%r9253, [%rd5122];
	mad.wide.u32 	%rd4068, %r9253, %r3150, %rd5124;
	shr.u64 	%rd5124, %rd4068, 32;
	st.local.u32 	[%rd5123], %rd4068;
	add.s32 	%r11083, %r11083, 1;
	add.s64 	%rd5123, %rd5123, 4;
	add.s64 	%rd5122, %rd5122, 4;
	setp.ne.s32 	%p2020, %r11083, 6;
	@%p2020 bra 	$L__BB0_2022;
	shr.u32 	%r9254, %r3149, 23;
	st.local.u32 	[%rd1+24], %rd5124;
	and.b32  	%r3153, %r9254, 31;
	and.b32  	%r9255, %r9254, 224;
	add.s32 	%r9256, %r9255, -128;
	shr.u32 	%r9257, %r9256, 5;
	mul.wide.u32 	%rd4069, %r9257, 4;
	sub.s64 	%rd1775, %rd1, %rd4069;
	ld.local.u32 	%r11084, [%rd1775+24];
	ld.local.u32 	%r11085, [%rd1775+20];
	setp.eq.s32 	%p2021, %r3153, 0;
	@%p2021 bra 	$L__BB0_2025;
	shf.l.wrap.b32 	%r11084, %r11085, %r11084, %r3153;
	ld.local.u32 	%r9258, [%rd1775+16];
	shf.l.wrap.b32 	%r11085, %r9258, %r11085, %r3153;
$L__BB0_2025:
	shr.u32 	%r9259, %r11084, 30;
	shf.l.wrap.b32 	%r9260, %r11085, %r11084, 2;
	shl.b32 	%r9261, %r11085, 2;
	shr.u32 	%r9262, %r9260, 31;
	add.s32 	%r9263, %r9262, %r9259;
	neg.s32 	%r9264, %r9263;
	setp.lt.s32 	%p2022, %r3149, 0;
	selp.b32 	%r11086, %r9264, %r9263, %p2022;
	xor.b32  	%r9265, %r9260, %r3149;
	shr.s32 	%r9266, %r9260, 31;
	xor.b32  	%r9267, %r9266, %r9260;
	xor.b32  	%r9268, %r9266, %r9261;
	cvt.u64.u32 	%rd4070, %r9267;
	shl.b64 	%rd4071, %rd4070, 32;
	cvt.u64.u32 	%rd4072, %r9268;
	or.b64  	%rd4073, %rd4071, %rd4072;
	cvt.rn.f64.s64 	%fd505, %rd4073;
	mul.f64 	%fd506, %fd505, 0d3BF921FB54442D19;
	cvt.rn.f32.f64 	%f5388, %fd506;
	neg.f32 	%f5389, %f5388;
	setp.lt.s32 	%p2023, %r9265, 0;
	selp.f32 	%f6422, %f5389, %f5388, %p2023;
$L__BB0_2026:
	setp.ltu.f32 	%p2024, %f13, 0f47CE4780;
	add.s32 	%r9270, %r11086, 1;
	mul.rn.f32 	%f5391, %f6422, %f6422;
	and.b32  	%r9271, %r11086, 1;
	setp.eq.b32 	%p2025, %r9271, 1;
	selp.f32 	%f5392, %f6422, 0f3F800000, %p2025;
	fma.rn.f32 	%f5393, %f5391, %f5392, 0f00000000;
	fma.rn.f32 	%f5394, %f5391, 0f37CBAC00, 0fBAB607ED;
	selp.f32 	%f5395, 0fB94D4153, %f5394, %p2025;
	selp.f32 	%f5396, 0f3C0885E4, 0f3D2AAABB, %p2025;
	fma.rn.f32 	%f5397, %f5395, %f5391, %f5396;
	selp.f32 	%f5398, 0fBE2AAAA8, 0fBEFFFFFF, %p2025;
	fma.rn.f32 	%f5399, %f5397, %f5391, %f5398;
	fma.rn.f32 	%f5400, %f5399, %f5393, %f5392;
	and.b32  	%r9272, %r9270, 2;
	setp.eq.s32 	%p2026, %r9272, 0;
	mov.f32 	%f5401, 0f00000000;
	sub.f32 	%f5402, %f5401, %f5400;
	selp.f32 	%f5403, %f5400, %f5402, %p2026;
	mul.f32 	%f5404, %f1039, %f5403;
	sub.f32 	%f1043, %f1023, %f5404;
	mov.u32 	%r11090, %r11222;
	mov.f32 	%f6423, %f6456;
	@%p2024 bra 	$L__BB0_2034;
	setp.neu.f32 	%p2027, %f13, 0f7F800000;
	@%p2027 bra 	$L__BB0_2029;
	mov.f32 	%f5407, 0f00000000;
	mul.rn.f32 	%f6423, %f11, %f5407;
	mov.b32 	%r11090, 0;
	bra.uni 	$L__BB0_2034;
$L__BB0_2029:
	mov.b32 	%r3162, %f11;
	shl.b32 	%r9274, %r3162, 8;
	or.b32  	%r3163, %r9274, -2147483648;
	mov.b64 	%rd5127, 0;
	mov.b32 	%r11087, 0;
	mov.u64 	%rd5125, __cudart_i2opi_f;
	mov.u64 	%rd5126, %rd1;
$L__BB0_2030:
	.pragma "nounroll";
	ld.global.nc.u32 	%r9275, [%rd5125];
	mad.wide.u32 	%rd4076, %r9275, %r3163, %rd5127;
	shr.u64 	%rd5127, %rd4076, 32;
	st.local.u32 	[%rd5126], %rd4076;
	add.s32 	%r11087, %r11087, 1;
	add.s64 	%rd5126, %rd5126, 4;
	add.s64 	%rd5125, %rd5125, 4;
	setp.ne.s32 	%p2028, %r11087, 6;
	@%p2028 bra 	$L__BB0_2030;
	shr.u32 	%r9276, %r3162, 23;
	st.local.u32 	[%rd1+24], %rd5127;
	and.b32  	%r3166, %r9276, 31;
	and.b32  	%r9277, %r9276, 224;
	add.s32 	%r9278, %r9277, -128;
	shr.u32 	%r9279, %r9278, 5;
	mul.wide.u32 	%rd4077, %r9279, 4;
	sub.s64 	%rd1782, %rd1, %rd4077;
	ld.local.u32 	%r11088, [%rd1782+24];
	ld.local.u32 	%r11089, [%rd1782+20];
	setp.eq.s32 	%p2029, %r3166, 0;
	@%p2029 bra 	$L__BB0_2033;
	shf.l.wrap.b32 	%r11088, %r11089, %r11088, %r3166;
	ld.local.u32 	%r9280, [%rd1782+16];
	shf.l.wrap.b32 	%r11089, %r9280, %r11089, %r3166;
$L__BB0_2033:
	shr.u32 	%r9281, %r11088, 30;
	shf.l.wrap.b32 	%r9282, %r11089, %r11088, 2;
	shl.b32 	%r9283, %r11089, 2;
	shr.u32 	%r9284, %r9282, 31;
	add.s32 	%r9285, %r9284, %r9281;
	neg.s32 	%r9286, %r9285;
	setp.lt.s32 	%p2030, %r3162, 0;
	selp.b32 	%r11090, %r9286, %r9285, %p2030;
	xor.b32  	%r9287, %r9282, %r3162;
	shr.s32 	%r9288, %r9282, 31;
	xor.b32  	%r9289, %r9288, %r9282;
	xor.b32  	%r9290, %r9288, %r9283;
	cvt.u64.u32 	%rd4078, %r9289;
	shl.b64 	%rd4079, %rd4078, 32;
	cvt.u64.u32 	%rd4080, %r9290;
	or.b64  	%rd4081, %rd4079, %rd4080;
	cvt.rn.f64.s64 	%fd507, %rd4081;
	mul.f64 	%fd508, %fd507, 0d3BF921FB54442D19;
	cvt.rn.f32.f64 	%f5405, %fd508;
	neg.f32 	%f5406, %f5405;
	setp.lt.s32 	%p2031, %r9287, 0;
	selp.f32 	%f6423, %f5406, %f5405, %p2031;
$L__BB0_2034:
	setp.ltu.f32 	%p2032, %f27, 0f47CE4780;
	mul.rn.f32 	%f5408, %f6423, %f6423;
	and.b32  	%r9292, %r11090, 1;
	setp.eq.b32 	%p2033, %r9292, 1;
	selp.f32 	%f5409, 0f3F800000, %f6423, %p2033;
	fma.rn.f32 	%f5410, %f5408, %f5409, 0f00000000;
	fma.rn.f32 	%f5411, %f5408, 0f37CBAC00, 0fBAB607ED;
	selp.f32 	%f5412, %f5411, 0fB94D4153, %p2033;
	selp.f32 	%f5413, 0f3D2AAABB, 0f3C0885E4, %p2033;
	fma.rn.f32 	%f5414, %f5412, %f5408, %f5413;
	selp.f32 	%f5415, 0fBEFFFFFF, 0fBE2AAAA8, %p2033;
	fma.rn.f32 	%f5416, %f5414, %f5408, %f5415;
	fma.rn.f32 	%f5417, %f5416, %f5410, %f5409;
	and.b32  	%r9293, %r11090, 2;
	setp.eq.s32 	%p2034, %r9293, 0;
	mov.f32 	%f5418, 0f00000000;
	sub.f32 	%f5419, %f5418, %f5417;
	selp.f32 	%f1047, %f5417, %f5419, %p2034;
	mov.u32 	%r11094, %r11230;
	mov.f32 	%f6424, %f6458;
	@%p2032 bra 	$L__BB0_2042;
	setp.neu.f32 	%p2035, %f27, 0f7F800000;
	@%p2035 bra 	$L__BB0_2037;
	mov.f32 	%f5422, 0f00000000;
	mul.rn.f32 	%f6424, %f25, %f5422;
	mov.b32 	%r11094, 0;
	bra.uni 	$L__BB0_2042;
$L__BB0_2037:
	mov.b32 	%r3175, %f25;
	shl.b32 	%r9295, %r3175, 8;
	or.b32  	%r3176, %r9295, -2147483648;
	mov.b64 	%rd5130, 0;
	mov.b32 	%r11091, 0;
	mov.u64 	%rd5128, __cudart_i2opi_f;
	mov.u64 	%rd5129, %rd1;
$L__BB0_2038:
	.pragma "nounroll";
	ld.global.nc.u32 	%r9296, [%rd5128];
	mad.wide.u32 	%rd4084, %r9296, %r3176, %rd5130;
	shr.u64 	%rd5130, %rd4084, 32;
	st.local.u32 	[%rd5129], %rd4084;
	add.s32 	%r11091, %r11091, 1;
	add.s64 	%rd5129, %rd5129, 4;
	add.s64 	%rd5128, %rd5128, 4;
	setp.ne.s32 	%p2036, %r11091, 6;
	@%p2036 bra 	$L__BB0_2038;
	shr.u32 	%r9297, %r3175, 23;
	st.local.u32 	[%rd1+24], %rd5130;
	and.b32  	%r3179, %r9297, 31;
	and.b32  	%r9298, %r9297, 224;
	add.s32 	%r9299, %r9298, -128;
	shr.u32 	%r9300, %r9299, 5;
	mul.wide.u32 	%rd4085, %r9300, 4;
	sub.s64 	%rd1789, %rd1, %rd4085;
	ld.local.u32 	%r11092, [%rd1789+24];
	ld.local.u32 	%r11093, [%rd1789+20];
	setp.eq.s32 	%p2037, %r3179, 0;
	@%p2037 bra 	$L__BB0_2041;
	shf.l.wrap.b32 	%r11092, %r11093, %r11092, %r3179;
	ld.local.u32 	%r9301, [%rd1789+16];
	shf.l.wrap.b32 	%r11093, %r9301, %r11093, %r3179;
$L__BB0_2041:
	shr.u32 	%r9302, %r11092, 30;
	shf.l.wrap.b32 	%r9303, %r11093, %r11092, 2;
	shl.b32 	%r9304, %r11093, 2;
	shr.u32 	%r9305, %r9303, 31;
	add.s32 	%r9306, %r9305, %r9302;
	neg.s32 	%r9307, %r9306;
	setp.lt.s32 	%p2038, %r3175, 0;
	selp.b32 	%r11094, %r9307, %r9306, %p2038;
	xor.b32  	%r9308, %r9303, %r3175;
	shr.s32 	%r9309, %r9303, 31;
	xor.b32  	%r9310, %r9309, %r9303;
	xor.b32  	%r9311, %r9309, %r9304;
	cvt.u64.u32 	%rd4086, %r9310;
	shl.b64 	%rd4087, %rd4086, 32;
	cvt.u64.u32 	%rd4088, %r9311;
	or.b64  	%rd4089, %rd4087, %rd4088;
	cvt.rn.f64.s64 	%fd509, %rd4089;
	mul.f64 	%fd510, %fd509, 0d3BF921FB54442D19;
	cvt.rn.f32.f64 	%f5420, %fd510;
	neg.f32 	%f5421, %f5420;
	setp.lt.s32 	%p2039, %r9308, 0;
	selp.f32 	%f6424, %f5421, %f5420, %p2039;
$L__BB0_2042:
	setp.ltu.f32 	%p2040, %f6, 0f47CE4780;
	mul.rn.f32 	%f5423, %f6424, %f6424;
	and.b32  	%r9313, %r11094, 1;
	setp.eq.b32 	%p2041, %r9313, 1;
	selp.f32 	%f5424, 0f3F800000, %f6424, %p2041;
	fma.rn.f32 	%f5425, %f5423, %f5424, 0f00000000;
	fma.rn.f32 	%f5426, %f5423, 0f37CBAC00, 0fBAB607ED;
	selp.f32 	%f5427, %f5426, 0fB94D4153, %p2041;
	selp.f32 	%f5428, 0f3D2AAABB, 0f3C0885E4, %p2041;
	fma.rn.f32 	%f5429, %f5427, %f5423, %f5428;
	selp.f32 	%f5430, 0fBEFFFFFF, 0fBE2AAAA8, %p2041;
	fma.rn.f32 	%f5431, %f5429, %f5423, %f5430;
	fma.rn.f32 	%f5432, %f5431, %f5425, %f5424;
	and.b32  	%r9314, %r11094, 2;
	setp.eq.s32 	%p2042, %r9314, 0;
	mov.f32 	%f5433, 0f00000000;
	sub.f32 	%f5434, %f5433, %f5432;
	selp.f32 	%f5435, %f5432, %f5434, %p2042;
	mul.f32 	%f5436, %f1047, 0f41100000;
	mul.f32 	%f1051, %f5436, %f5435;
	mov.u32 	%r11098, %r11218;
	mov.f32 	%f6425, %f6455;
	@%p2040 bra 	$L__BB0_2050;
	setp.neu.f32 	%p2043, %f6, 0f7F800000;
	@%p2043 bra 	$L__BB0_2045;
	mov.f32 	%f5439, 0f00000000;
	mul.rn.f32 	%f6425, %f4, %f5439;
	mov.b32 	%r11098, 0;
	bra.uni 	$L__BB0_2050;
$L__BB0_2045:
	mov.b32 	%r3188, %f4;
	shl.b32 	%r9316, %r3188, 8;
	or.b32  	%r3189, %r9316, -2147483648;
	mov.b64 	%rd5133, 0;
	mov.b32 	%r11095, 0;
	mov.u64 	%rd5131, __cudart_i2opi_f;
	mov.u64 	%rd5132, %rd1;
$L__BB0_2046:
	.pragma "nounroll";
	ld.global.nc.u32 	%r9317, [%rd5131];
	mad.wide.u32 	%rd4092, %r9317, %r3189, %rd5133;
	shr.u64 	%rd5133, %rd4092, 32;
	st.local.u32 	[%rd5132], %rd4092;
	add.s32 	%r11095, %r11095, 1;
	add.s64 	%rd5132, %rd5132, 4;
	add.s64 	%rd5131, %rd5131, 4;
	setp.ne.s32 	%p2044, %r11095, 6;
	@%p2044 bra 	$L__BB0_2046;
	shr.u32 	%r9318, %r3188, 23;
	st.local.u32 	[%rd1+24], %rd5133;
	and.b32  	%r3192, %r9318, 31;
	and.b32  	%r9319, %r9318, 224;
	add.s32 	%r9320, %r9319, -128;
	shr.u32 	%r9321, %r9320, 5;
	mul.wide.u32 	%rd4093, %r9321, 4;
	sub.s64 	%rd1796, %rd1, %rd4093;
	ld.local.u32 	%r11096, [%rd1796+24];
	ld.local.u32 	%r11097, [%rd1796+20];
	setp.eq.s32 	%p2045, %r3192, 0;
	@%p2045 bra 	$L__BB0_2049;
	shf.l.wrap.b32 	%r11096, %r11097, %r11096, %r3192;
	ld.local.u32 	%r9322, [%rd1796+16];
	shf.l.wrap.b32 	%r11097, %r9322, %r11097, %r3192;
$L__BB0_2049:
	shr.u32 	%r9323, %r11096, 30;
	shf.l.wrap.b32 	%r9324, %r11097, %r11096, 2;
	shl.b32 	%r9325, %r11097, 2;
	shr.u32 	%r9326, %r9324, 31;
	add.s32 	%r9327, %r9326, %r9323;
	neg.s32 	%r9328, %r9327;
	setp.lt.s32 	%p2046, %r3188, 0;
	selp.b32 	%r11098, %r9328, %r9327, %p2046;
	xor.b32  	%r9329, %r9324, %r3188;
	shr.s32 	%r9330, %r9324, 31;
	xor.b32  	%r9331, %r9330, %r9324;
	xor.b32  	%r9332, %r9330, %r9325;
	cvt.u64.u32 	%rd4094, %r9331;
	shl.b64 	%rd4095, %rd4094, 32;
	cvt.u64.u32 	%rd4096, %r9332;
	or.b64  	%rd4097, %rd4095, %rd4096;
	cvt.rn.f64.s64 	%fd511, %rd4097;
	mul.f64 	%fd512, %fd511, 0d3BF921FB54442D19;
	cvt.rn.f32.f64 	%f5437, %fd512;
	neg.f32 	%f5438, %f5437;
	setp.lt.s32 	%p2047, %r9329, 0;
	selp.f32 	%f6425, %f5438, %f5437, %p2047;
$L__BB0_2050:
	setp.ltu.f32 	%p2048, %f13, 0f47CE4780;
	add.s32 	%r9334, %r11098, 1;
	mul.rn.f32 	%f5440, %f6425, %f6425;
	and.b32  	%r9335, %r11098, 1;
	setp.eq.b32 	%p2049, %r9335, 1;
	selp.f32 	%f5441, %f6425, 0f3F800000, %p2049;
	fma.rn.f32 	%f5442, %f5440, %f5441, 0f00000000;
	fma.rn.f32 	%f5443, %f5440, 0f37CBAC00, 0fBAB607ED;
	selp.f32 	%f5444, 0fB94D4153, %f5443, %p2049;
	selp.f32 	%f5445, 0f3C0885E4, 0f3D2AAABB, %p2049;
	fma.rn.f32 	%f5446, %f5444, %f5440, %f5445;
	selp.f32 	%f5447, 0fBE2AAAA8, 0fBEFFFFFF, %p2049;
	fma.rn.f32 	%f5448, %f5446, %f5440, %f5447;
	fma.rn.f32 	%f5449, %f5448, %f5442, %f5441;
	and.b32  	%r9336, %r9334, 2;
	setp.eq.s32 	%p2050, %r9336, 0;
	mov.f32 	%f5450, 0f00000000;
	sub.f32 	%f5451, %f5450, %f5449;
	selp.f32 	%f5452, %f5449, %f5451, %p2050;
	mul.f32 	%f1055, %f1051, %f5452;
	mov.u32 	%r11102, %r11222;
	mov.f32 	%f6426, %f6456;
	@%p2048 bra 	$L__BB0_2058;
	setp.neu.f32 	%p2051, %f13, 0f7F800000;
	@%p2051 bra 	$L__BB0_2053;
	mov.f32 	%f5455, 0f00000000;
	mul.rn.f32 	%f6426, %f11, %f5455;
	mov.b32 	%r11102, 0;
	bra.uni 	$L__BB0_2058;
$L__BB0_2053:
	mov.b32 	%r3201, %f11;
	shl.b32 	%r9338, %r3201, 8;
	or.b32  	%r3202, %r9338, -2147483648;
	mov.b64 	%rd5136, 0;
	mov.b32 	%r11099, 0;
	mov.u64 	%rd5134, __cudart_i2opi_f;
	mov.u64 	%rd5135, %rd1;
$L__BB0_2054:
	.pragma "nounroll";
	ld.global.nc.u32 	%r9339, [%rd5134];
	mad.wide.u32 	%rd4100, %r9339, %r3202, %rd5136;
	shr.u64 	%rd5136, %rd4100, 32;
	st.local.u32 	[%rd5135], %rd4100;
	add.s32 	%r11099, %r11099, 1;
	add.s64 	%rd5135, %rd5135, 4;
	add.s64 	%rd5134, %rd5134, 4;
	setp.ne.s32 	%p2052, %r11099, 6;
	@%p2052 bra 	$L__BB0_2054;
	shr.u32 	%r9340, %r3201, 23;
	st.local.u32 	[%rd1+24], %rd5136;
	and.b32  	%r3205, %r9340, 31;
	and.b32  	%r9341, %r9340, 224;
	add.s32 	%r9342, %r9341, -128;
	shr.u32 	%r9343, %r9342, 5;
	mul.wide.u32 	%rd4101, %r9343, 4;
	sub.s64 	%rd1803, %rd1, %rd4101;
	ld.local.u32 	%r11100, [%rd1803+24];
	ld.local.u32 	%r11101, [%rd1803+20];
	setp.eq.s32 	%p2053, %r3205, 0;
	@%p2053 bra 	$L__BB0_2057;
	shf.l.wrap.b32 	%r11100, %r11101, %r11100, %r3205;
	ld.local.u32 	%r9344, [%rd1803+16];
	shf.l.wrap.b32 	%r11101, %r9344, %r11101, %r3205;
$L__BB0_2057:
	shr.u32 	%r9345, %r11100, 30;
	shf.l.wrap.b32 	%r9346, %r11101, %r11100, 2;
	shl.b32 	%r9347, %r11101, 2;
	shr.u32 	%r9348, %r9346, 31;
	add.s32 	%r9349, %r9348, %r9345;
	neg.s32 	%r9350, %r9349;
	setp.lt.s32 	%p2054, %r3201, 0;
	selp.b32 	%r11102, %r9350, %r9349, %p2054;
	xor.b32  	%r9351, %r9346, %r3201;
	shr.s32 	%r9352, %r9346, 31;
	xor.b32  	%r9353, %r9352, %r9346;
	xor.b32  	%r9354, %r9352, %r9347;
	cvt.u64.u32 	%rd4102, %r9353;
	shl.b64 	%rd4103, %rd4102, 32;
	cvt.u64.u32 	%rd4104, %r9354;
	or.b64  	%rd4105, %rd4103, %rd4104;
	cvt.rn.f64.s64 	%fd513, %rd4105;
	mul.f64 	%fd514, %fd513, 0d3BF921FB54442D19;
	cvt.rn.f32.f64 	%f5453, %fd514;
	neg.f32 	%f5454, %f5453;
	setp.lt.s32 	%p2055, %r9351, 0;
	selp.f32 	%f6426, %f5454, %f5453, %p2055;
$L__BB0_2058:
	setp.ltu.f32 	%p2056, %f20, 0f47CE4780;
	add.s32 	%r9356, %r11102, 1;
	mul.rn.f32 	%f5456, %f6426, %f6426;
	and.b32  	%r9357, %r11102, 1;
	setp.eq.b32 	%p2057, %r9357, 1;
	selp.f32 	%f5457, %f6426, 0f3F800000, %p2057;
	fma.rn.f32 	%f5458, %f5456, %f5457, 0f00000000;
	fma.rn.f32 	%f5459, %f5456, 0f37CBAC00, 0fBAB607ED;
	selp.f32 	%f5460, 0fB94D4153, %f5459, %p2057;
	selp.f32 	%f5461, 0f3C0885E4, 0f3D2AAABB, %p2057;
	fma.rn.f32 	%f5462, %f5460, %f5456, %f5461;
	selp.f32 	%f5463, 0fBE2AAAA8, 0fBEFFFFFF, %p2057;
	fma.rn.f32 	%f5464, %f5462, %f5456, %f5463;
	fma.rn.f32 	%f5465, %f5464, %f5458, %f5457;
	and.b32  	%r9358, %r9356, 2;
	setp.eq.s32 	%p2058, %r9358, 0;
	mov.f32 	%f5466, 0f00000000;
	sub.f32 	%f5467, %f5466, %f5465;
	selp.f32 	%f5468, %f5465, %f5467, %p2058;
	mul.f32 	%f1059, %f1055, %f5468;
	mov.u32 	%r11106, %r11226;
	mov.f32 	%f6427, %f6457;
	@%p2056 bra 	$L__BB0_2066;
	setp.neu.f32 	%p2059, %f20, 0f7F800000;
	@%p2059 bra 	$L__BB0_2061;
	mov.f32 	%f5471, 0f00000000;
	mul.rn.f32 	%f6427, %f18, %f5471;
	mov.b32 	%r11106, 0;
	bra.uni 	$L__BB0_2066;
$L__BB0_2061:
	mov.b32 	%r3214, %f18;
	shl.b32 	%r9360, %r3214, 8;
	or.b32  	%r3215, %r9360, -2147483648;
	mov.b64 	%rd5139, 0;
	mov.b32 	%r11103, 0;
	mov.u64 	%rd5137, __cudart_i2opi_f;
	mov.u64 	%rd5138, %rd1;
$L__BB0_2062:
	.pragma "nounroll";
	ld.global.nc.u32 	%r9361, [%rd5137];
	mad.wide.u32 	%rd4108, %r9361, %r3215, %rd5139;
	shr.u64 	%rd5139, %rd4108, 32;
	st.local.u32 	[%rd5138], %rd4108;
	add.s32 	%r11103, %r11103, 1;
	add.s64 	%rd5138, %rd5138, 4;
	add.s64 	%rd5137, %rd5137, 4;
	setp.ne.s32 	%p2060, %r11103, 6;
	@%p2060 bra 	$L__BB0_2062;
	shr.u32 	%r9362, %r3214, 23;
	st.local.u32 	[%rd1+24], %rd5139;
	and.b32  	%r3218, %r9362, 31;
	and.b32  	%r9363, %r9362, 224;
	add.s32 	%r9364, %r9363, -128;
	shr.u32 	%r9365, %r9364, 5;
	mul.wide.u32 	%rd4109, %r9365, 4;
	sub.s64 	%rd1810, %rd1, %rd4109;
	ld.local.u32 	%r11104, [%rd1810+24];
	ld.local.u32 	%r11105, [%rd1810+20];
	setp.eq.s32 	%p2061, %r3218, 0;
	@%p2061 bra 	$L__BB0_2065;
	shf.l.wrap.b32 	%r11104, %r11105, %r11104, %r3218;
	ld.local.u32 	%r9366, [%rd1810+16];
	shf.l.wrap.b32 	%r11105, %r9366, %r11105, %r3218;
$L__BB0_2065:
	shr.u32 	%r9367, %r11104, 30;
	shf.l.wrap.b32 	%r9368, %r11105, %r11104, 2;
	shl.b32 	%r9369, %r11105, 2;
	shr.u32 	%r9370, %r9368, 31;
	add.s32 	%r9371, %r9370, %r9367;
	neg.s32 	%r9372, %r9371;
	setp.lt.s32 	%p2062, %r3214, 0;
	selp.b32 	%r11106, %r9372, %r9371, %p2062;
	xor.b32  	%r9373, %r9368, %r3214;
	shr.s32 	%r9374, %r9368, 31;
	xor.b32  	%r9375, %r9374, %r9368;
	xor.b32  	%r9376, %r9374, %r9369;
	cvt.u64.u32 	%rd4110, %r9375;
	shl.b64 	%rd4111, %rd4110, 32;
	cvt.u64.u32 	%rd4112, %r9376;
	or.b64  	%rd4113, %rd4111, %rd4112;
	cvt.rn.f64.s64 	%fd515, %rd4113;
	mul.f64 	%fd516, %fd515, 0d3BF921FB54442D19;
	cvt.rn.f32.f64 	%f5469, %fd516;
	neg.f32 	%f5470, %f5469;
	setp.lt.s32 	%p2063, %r9373, 0;
	selp.f32 	%f6427, %f5470, %f5469, %p2063;
$L__BB0_2066:
	add.s32 	%r9378, %r11106, 1;
	mul.rn.f32 	%f5472, %f6427, %f6427;
	and.b32  	%r9379, %r11106, 1;
	setp.eq.b32 	%p2065, %r9379, 1;
	selp.f32 	%f5473, %f6427, 0f3F800000, %p2065;
	fma.rn.f32 	%f5474, %f5472, %f5473, 0f00000000;
	fma.rn.f32 	%f5475, %f5472, 0f37CBAC00, 0fBAB607ED;
	selp.f32 	%f5476, 0fB94D4153, %f5475, %p2065;
	selp.f32 	%f5477, 0f3C0885E4, 0f3D2AAABB, %p2065;
	fma.rn.f32 	%f5478, %f5476, %f5472, %f5477;
	selp.f32 	%f5479, 0fBE2AAAA8, 0fBEFFFFFF, %p2065;
	fma.rn.f32 	%f5480, %f5478, %f5472, %f5479;
	fma.rn.f32 	%f5481, %f5480, %f5474, %f5473;
	and.b32  	%r9380, %r9378, 2;
	setp.eq.s32 	%p2066, %r9380, 0;
	mov.f32 	%f5482, 0f00000000;
	sub.f32 	%f5483, %f5482, %f5481;
	selp.f32 	%f5484, %f5481, %f5483, %p2066;
	mul.f32 	%f1063, %f1059, %f5484;
	mov.u32 	%r11110, %r11230;
	mov.f32 	%f6428, %f6458;
	@%p2032 bra 	$L__BB0_2074;
	setp.neu.f32 	%p2067, %f27, 0f7F800000;
	@%p2067 bra 	$L__BB0_2069;
	mov.f32 	%f5487, 0f00000000;
	mul.rn.f32 	%f6428, %f25, %f5487;
	mov.b32 	%r11110, 0;
	bra.uni 	$L__BB0_2074;
$L__BB0_2069:
	mov.b32 	%r3227, %f25;
	shl.b32 	%r9382, %r3227, 8;
	or.b32  	%r3228, %r9382, -2147483648;
	mov.b64 	%rd5142, 0;
	mov.b32 	%r11107, 0;
	mov.u64 	%rd5140, __cudart_i2opi_f;
	mov.u64 	%rd5141, %rd1;
$L__BB0_2070:
	.pragma "nounroll";
	ld.global.nc.u32 	%r9383, [%rd5140];
	mad.wide.u32 	%rd4116, %r9383, %r3228, %rd5142;
	shr.u64 	%rd5142, %rd4116, 32;
	st.local.u32 	[%rd5141], %rd4116;
	add.s32 	%r11107, %r11107, 1;
	add.s64 	%rd5141, %rd5141, 4;
	add.s64 	%rd5140, %rd5140, 4;
	setp.ne.s32 	%p2068, %r11107, 6;
	@%p2068 bra 	$L__BB0_2070;
	shr.u32 	%r9384, %r3227, 23;
	st.local.u32 	[%rd1+24], %rd5142;
	and.b32  	%r3231, %r9384, 31;
	and.b32  	%r9385, %r9384, 224;
	add.s32 	%r9386, %r9385, -128;
	shr.u32 	%r9387, %r9386, 5;
	mul.wide.u32 	%rd4117, %r9387, 4;
	sub.s64 	%rd1817, %rd1, %rd4117;
	ld.local.u32 	%r11108, [%rd1817+24];
	ld.local.u32 	%r11109, [%rd1817+20];
	setp.eq.s32 	%p2069, %r3231, 0;
	@%p2069 bra 	$L__BB0_2073;
	shf.l.wrap.b32 	%r11108, %r11109, %r11108, %r3231;
	ld.local.u32 	%r9388, [%rd1817+16];
	shf.l.wrap.b32 	%r11109, %r9388, %r11109, %r3231;
$L__BB0_2073:
	shr.u32 	%r9389, %r11108, 30;
	shf.l.wrap.b32 	%r9390, %r11109, %r11108, 2;
	shl.b32 	%r9391, %r11109, 2;
	shr.u32 	%r9392, %r9390, 31;
	add.s32 	%r9393, %r9392, %r9389;
	neg.s32 	%r9394, %r9393;
	setp.lt.s32 	%p2070, %r3227, 0;
	selp.b32 	%r11110, %r9394, %r9393, %p2070;
	xor.b32  	%r9395, %r9390, %r3227;
	shr.s32 	%r9396, %r9390, 31;
	xor.b32  	%r9397, %r9396, %r9390;
	xor.b32  	%r9398, %r9396, %r9391;
	cvt.u64.u32 	%rd4118, %r9397;
	shl.b64 	%rd4119, %rd4118, 32;
	cvt.u64.u32 	%rd4120, %r9398;
	or.b64  	%rd4121, %rd4119, %rd4120;
	cvt.rn.f64.s64 	%fd517, %rd4121;
	mul.f64 	%fd518, %fd517, 0d3BF921FB54442D19;
	cvt.rn.f32.f64 	%f5485, %fd518;
	neg.f32 	%f5486, %f5485;
	setp.lt.s32 	%p2071, %r9395, 0;
	selp.f32 	%f6428, %f5486, %f5485, %p2071;
$L__BB0_2074:
	add.s32 	%r9400, %r11110, 1;
	mul.rn.f32 	%f5488, %f6428, %f6428;
	and.b32  	%r9401, %r11110, 1;
	setp.eq.b32 	%p2073, %r9401, 1;
	selp.f32 	%f5489, %f6428, 0f3F800000, %p2073;
	fma.rn.f32 	%f5490, %f5488, %f5489, 0f00000000;
	fma.rn.f32 	%f5491, %f5488, 0f37CBAC00, 0fBAB607ED;
	selp.f32 	%f5492, 0fB94D4153, %f5491, %p2073;
	selp.f32 	%f5493, 0f3C0885E4, 0f3D2AAABB, %p2073;
	fma.rn.f32 	%f5494, %f5492, %f5488, %f5493;
	selp.f32 	%f5495, 0fBE2AAAA8, 0fBEFFFFFF, %p2073;
	fma.rn.f32 	%f5496, %f5494, %f5488, %f5495;
	fma.rn.f32 	%f5497, %f5496, %f5490, %f5489;
	and.b32  	%r9402, %r9400, 2;
	setp.eq.s32 	%p2074, %r9402, 0;
	mov.f32 	%f5498, 0f00000000;
	sub.f32 	%f5499, %f5498, %f5497;
	selp.f32 	%f5500, %f5497, %f5499, %p2074;
	mul.f32 	%f5501, %f1063, %f5500;
	sub.f32 	%f1067, %f1043, %f5501;
	mov.u32 	%r11114, %r11222;
	mov.f32 	%f6429, %f6456;
	@%p2048 bra 	$L__BB0_2082;
	setp.neu.f32 	%p2075, %f13, 0f7F800000;
	@%p2075 bra 	$L__BB0_2077;
	mov.f32 	%f5504, 0f00000000;
	mul.rn.f32 	%f6429, %f11, %f5504;
	mov.b32 	%r11114, 0;
	bra.uni 	$L__BB0_2082;
$L__BB0_2077:
	mov.b32 	%r3240, %f11;
	shl.b32 	%r9404, %r3240, 8;
	or.b32  	%r3241, %r9404, -2147483648;
	mov.b64 	%rd5145, 0;
	mov.b32 	%r11111, 0;
	mov.u64 	%rd5143, __cudart_i2opi_f;
	mov.u64 	%rd5144, %rd1;
$L__BB0_2078:
	.pragma "nounroll";
	ld.global.nc.u32 	%r9405, [%rd5143];
	mad.wide.u32 	%rd4124, %r9405, %r3241, %rd5145;
	shr.u64 	%rd5145, %rd4124, 32;
	st.local.u32 	[%rd5144], %rd4124;
	add.s32 	%r11111, %r11111, 1;
	add.s64 	%rd5144, %rd5144, 4;
	add.s64 	%rd5143, %rd5143, 4;
	setp.ne.s32 	%p2076, %r11111, 6;
	@%p2076 bra 	$L__BB0_2078;
	shr.u32 	%r9406, %r3240, 23;
	st.local.u32 	[%rd1+24], %rd5145;
	and.b32  	%r3244, %r9406, 31;
	and.b32  	%r9407, %r9406, 224;
	add.s32 	%r9408, %r9407, -128;
	shr.u32 	%r9409, %r9408, 5;
	mul.wide.u32 	%rd4125, %r9409, 4;
	sub.s64 	%rd1824, %rd1, %rd4125;
	ld.local.u32 	%r11112, [%rd1824+24];
	ld.local.u32 	%r11113, [%rd1824+20];
	setp.eq.s32 	%p2077, %r3244, 0;
	@%p2077 bra 	$L__BB0_2081;
	shf.l.wrap.b32 	%r11112, %r11113, %r11112, %r3244;
	ld.local.u32 	%r9410, [%rd1824+16];
	shf.l.wrap.b32 	%r11113, %r9410, %r11113, %r3244;
$L__BB0_2081:
	shr.u32 	%r9411, %r11112, 30;
	shf.l.wrap.b32 	%r9412, %r11113, %r11112, 2;
	shl.b32 	%r9413, %r11113, 2;
	shr.u32 	%r9414, %r9412, 31;
	add.s32 	%r9415, %r9414, %r9411;
	neg.s32 	%r9416, %r9415;
	setp.lt.s32 	%p2078, %r3240, 0;
	selp.b32 	%r11114, %r9416, %r9415, %p2078;
	xor.b32  	%r9417, %r9412, %r3240;
	shr.s32 	%r9418, %r9412, 31;
	xor.b32  	%r9419, %r9418, %r9412;
	xor.b32  	%r9420, %r9418, %r9413;
	cvt.u64.u32 	%rd4126, %r9419;
	shl.b64 	%rd4127, %rd4126, 32;
	cvt.u64.u32 	%rd4128, %r9420;
	or.b64  	%rd4129, %rd4127, %rd4128;
	cvt.rn.f64.s64 	%fd519, %rd4129;
	mul.f64 	%fd520, %fd519, 0d3BF921FB54442D19;
	cvt.rn.f32.f64 	%f5502, %fd520;
	neg.f32 	%f5503, %f5502;
	setp.lt.s32 	%p2079, %r9417, 0;
	selp.f32 	%f6429, %f5503, %f5502, %p2079;
$L__BB0_2082:
	setp.ltu.f32 	%p2080, %f27, 0f47CE4780;
	mul.rn.f32 	%f5505, %f6429, %f6429;
	and.b32  	%r9422, %r11114, 1;
	setp.eq.b32 	%p2081, %r9422, 1;
	selp.f32 	%f5506, 0f3F800000, %f6429, %p2081;
	fma.rn.f32 	%f5507, %f5505, %f5506, 0f00000000;
	fma.rn.f32 	%f5508, %f5505, 0f37CBAC00, 0fBAB607ED;
	selp.f32 	%f5509, %f5508, 0fB94D4153, %p2081;
	selp.f32 	%f5510, 0f3D2AAABB, 0f3C0885E4, %p2081;
	fma.rn.f32 	%f5511, %f5509, %f5505, %f5510;
	selp.f32 	%f5512, 0fBEFFFFFF, 0fBE2AAAA8, %p2081;
	fma.rn.f32 	%f5513, %f5511, %f5505, %f5512;
	fma.rn.f32 	%f5514, %f5513, %f5507, %f5506;
	and.b32  	%r9423, %r11114, 2;
	setp.eq.s32 	%p2082, %r9423, 0;
	mov.f32 	%f5515, 0f00000000;
	sub.f32 	%f5516, %f5515, %f5514;
	selp.f32 	%f1071, %f5514, %f5516, %p2082;
	mov.u32 	%r11118, %r11230;
	mov.f32 	%f6430, %f6458;
	@%p2080 bra 	$L__BB0_2090;
	setp.neu.f32 	%p2083, %f27, 0f7F800000;
	@%p2083 bra 	$L__BB0_2085;
	mov.f32 	%f5519, 0f00000000;
	mul.rn.f32 	%f6430, %f25, %f5519;
	mov.b32 	%r11118, 0;
	bra.uni 	$L__BB0_2090;
$L__BB0_2085:
	mov.b32 	%r3253, %f25;
	shl.b32 	%r9425, %r3253, 8;
	or.b32  	%r3254, %r9425, -2147483648;
	mov.b64 	%rd5148, 0;
	mov.b32 	%r11115, 0;
	mov.u64 	%rd5146, __cudart_i2opi_f;
	mov.u64 	%rd5147, %rd1;
$L__BB0_2086:
	.pragma "nounroll";
	ld.global.nc.u32 	%r9426, [%rd5146];
	mad.wide.u32 	%rd4132, %r9426, %r3254, %rd5148;
	shr.u64 	%rd5148, %rd4132, 32;
	st.local.u32 	[%rd5147], %rd4132;
	add.s32 	%r11115, %r11115, 1;
	add.s64 	%rd5147, %rd5147, 4;
	add.s64 	%rd5146, %rd5146, 4;
	setp.ne.s32 	%p2084, %r11115, 6;
	@%p2084 bra 	$L__BB0_2086;
	shr.u32 	%r9427, %r3253, 23;
	st.local.u32 	[%rd1+24], %rd5148;
	and.b32  	%r3257, %r9427, 31;
	and.b32  	%r9428, %r9427, 224;
	add.s32 	%r9429, %r9428, -128;
	shr.u32 	%r9430, %r9429, 5;
	mul.wide.u32 	%rd4133, %r9430, 4;
	sub.s64 	%rd1831, %rd1, %rd4133;
	ld.local.u32 	%r11116, [%rd1831+24];
	ld.local.u32 	%r11117, [%rd1831+20];
	setp.eq.s32 	%p2085, %r3257, 0;
	@%p2085 bra 	$L__BB0_2089;
	shf.l.wrap.b32 	%r11116, %r11117, %r11116, %r3257;
	ld.local.u32 	%r9431, [%rd1831+16];
	shf.l.wrap.b32 	%r11117, %r9431, %r11117, %r3257;
$L__BB0_2089:
	shr.u32 	%r9432, %r11116, 30;
	shf.l.wrap.b32 	%r9433, %r11117, %r11116, 2;
	shl.b32 	%r9434, %r11117, 2;
	shr.u32 	%r9435, %r9433, 31;
	add.s32 	%r9436, %r9435, %r9432;
	neg.s32 	%r9437, %r9436;
	setp.lt.s32 	%p2086, %r3253, 0;
	selp.b32 	%r11118, %r9437, %r9436, %p2086;
	xor.b32  	%r9438, %r9433, %r3253;
	shr.s32 	%r9439, %r9433, 31;
	xor.b32  	%r9440, %r9439, %r9433;
	xor.b32  	%r9441, %r9439, %r9434;
	cvt.u64.u32 	%rd4134, %r9440;
	shl.b64 	%rd4135, %rd4134, 32;
	cvt.u64.u32 	%rd4136, %r9441;
	or.b64  	%rd4137, %rd4135, %rd4136;
	cvt.rn.f64.s64 	%fd521, %rd4137;
	mul.f64 	%fd522, %fd521, 0d3BF921FB54442D19;
	cvt.rn.f32.f64 	%f5517, %fd522;
	neg.f32 	%f5518, %f5517;
	setp.lt.s32 	%p2087, %r9438, 0;
	selp.f32 	%f6430, %f5518, %f5517, %p2087;
$L__BB0_2090:
	setp.ltu.f32 	%p2088, %f6, 0f47CE4780;
	mul.rn.f32 	%f5520, %f6430, %f6430;
	and.b32  	%r9443, %r11118, 1;
	setp.eq.b32 	%p2089, %r9443, 1;
	selp.f32 	%f5521, 0f3F800000, %f6430, %p2089;
	fma.rn.f32 	%f5522, %f5520, %f5521, 0f00000000;
	fma.rn.f32 	%f5523, %f5520, 0f37CBAC00, 0fBAB607ED;
	selp.f32 	%f5524, %f5523, 0fB94D4153, %p2089;
	selp.f32 	%f5525, 0f3D2AAABB, 0f3C0885E4, %p2089;
	fma.rn.f32 	%f5526, %f5524, %f5520, %f5525;
	selp.f32 	%f5527, 0fBEFFFFFF, 0fBE2AAAA8, %p2089;
	fma.rn.f32 	%f5528, %f5526, %f5520, %f5527;
	fma.rn.f32 	%f5529, %f5528, %f5522, %f5521;
	and.b32  	%r9444, %r11118, 2;
	setp.eq.s32 	%p2090, %r9444, 0;
	mov.f32 	%f5530, 0f00000000;
	sub.f32 	%f5531, %f5530, %f5529;
	selp.f32 	%f5532, %f5529, %f5531, %p2090;
	mul.f32 	%f5533, %f1071, 0f40E00000;
	mul.f32 	%f1075, %f5533, %f5532;
	mov.u32 	%r11122, %r11218;
	mov.f32 	%f6431, %f6455;
	@%p2088 bra 	$L__BB0_2098;
	setp.neu.f32 	%p2091, %f6, 0f7F800000;
	@%p2091 bra 	$L__BB0_2093;
	mov.f32 	%f5536, 0f00000000;
	mul.rn.f32 	%f6431, %f4, %f5536;
	mov.b32 	%r11122, 0;
	bra.uni 	$L__BB0_2098;
$L__BB0_2093:
	mov.b32 	%r3266, %f4;
	shl.b32 	%r9446, %r3266, 8;
	or.b32  	%r3267, %r9446, -2147483648;
	mov.b64 	%rd5151, 0;
	mov.b32 	%r11119, 0;
	mov.u64 	%rd5149, __cudart_i2opi_f;
	mov.u64 	%rd5150, %rd1;
$L__BB0_2094:
	.pragma "nounroll";
	ld.global.nc.u32 	%r9447, [%rd5149];
	mad.wide.u32 	%rd4140, %r9447, %r3267, %rd5151;
	shr.u64 	%rd5151, %rd4140, 32;
	st.local.u32 	[%rd5150], %rd4140;
	add.s32 	%r11119, %r11119, 1;
	add.s64 	%rd5150, %rd5150, 4;
	add.s64 	%rd5149, %rd5149, 4;
	setp.ne.s32 	%p2092, %r11119, 6;
	@%p2092 bra 	$L__BB0_2094;
	shr.u32 	%r9448, %r3266, 23;
	st.local.u32 	[%rd1+24], %rd5151;
	and.b32  	%r3270, %r9448, 31;
	and.b32  	%r9449, %r9448, 224;
	add.s32 	%r9450, %r9449, -128;
	shr.u32 	%r9451, %r9450, 5;
	mul.wide.u32 	%rd4141, %r9451, 4;
	sub.s64 	%rd1838, %rd1, %rd4141;
	ld.local.u32 	%r11120, [%rd1838+24];
	ld.local.u32 	%r11121, [%rd1838+20];
	setp.eq.s32 	%p2093, %r3270, 0;
	@%p2093 bra 	$L__BB0_2097;
	shf.l.wrap.b32 	%r11120, %r11121, %r11120, %r3270;
	ld.local.u32 	%r9452, [%rd1838+16];
	shf.l.wrap.b32 	%r11121, %r9452, %r11121, %r3270;
$L__BB0_2097:
	shr.u32 	%r9453, %r11120, 30;
	shf.l.wrap.b32 	%r9454, %r11121, %r11120, 2;
	shl.b32 	%r9455, %r11121, 2;
	shr.u32 	%r9456, %r9454, 31;
	add.s32 	%r9457, %r9456, %r9453;
	neg.s32 	%r9458, %r9457;
	setp.lt.s32 	%p2094, %r3266, 0;
	selp.b32 	%r11122, %r9458, %r9457, %p2094;
	xor.b32  	%r9459, %r9454, %r3266;
	shr.s32 	%r9460, %r9454, 31;
	xor.b32  	%r9461, %r9460, %r9454;
	xor.b32  	%r9462, %r9460, %r9455;
	cvt.u64.u32 	%rd4142, %r9461;
	shl.b64 	%rd4143, %rd4142, 32;
	cvt.u64.u32 	%rd4144, %r9462;
	or.b64  	%rd4145, %rd4143, %rd4144;
	cvt.rn.f64.s64 	%fd523, %rd4145;
	mul.f64 	%fd524, %fd523, 0d3BF921FB54442D19;
	cvt.rn.f32.f64 	%f5534, %fd524;
	neg.f32 	%f5535, %f5534;
	setp.lt.s32 	%p2095, %r9459, 0;
	selp.f32 	%f6431, %f5535, %f5534, %p2095;
$L__BB0_2098:
	setp.ltu.f32 	%p2096, %f20, 0f47CE4780;
	add.s32 	%r9464, %r11122, 1;
	mul.rn.f32 	%f5537, %f6431, %f6431;
	and.b32  	%r9465, %r11122, 1;
	setp.eq.b32 	%p2097, %r9465, 1;
	selp.f32 	%f5538, %f6431, 0f3F800000, %p2097;
	fma.rn.f32 	%f5539, %f5537, %f5538, 0f00000000;
	fma.rn.f32 	%f5540, %f5537, 0f37CBAC00, 0fBAB607ED;
	selp.f32 	%f5541, 0fB94D4153, %f5540, %p2097;
	selp.f32 	%f5542, 0f3C0885E4, 0f3D2AAABB, %p2097;
	fma.rn.f32 	%f5543, %f5541, %f5537, %f5542;
	selp.f32 	%f5544, 0fBE2AAAA8, 0fBEFFFFFF, %p2097;
	fma.rn.f32 	%f5545, %f5543, %f5537, %f5544;
	fma.rn.f32 	%f5546, %f5545, %f5539, %f5538;
	and.b32  	%r9466, %r9464, 2;
	setp.eq.s32 	%p2098, %r9466, 0;
	mov.f32 	%f5547, 0f00000000;
	sub.f32 	%f5548, %f5547, %f5546;
	selp.f32 	%f5549, %f5546, %f5548, %p2098;
	mul.f32 	%f1079, %f1075, %f5549;
	mov.u32 	%r11126, %r11226;
	mov.f32 	%f6432, %f6457;
	@%p2096 bra 	$L__BB0_2106;
	setp.neu.f32 	%p2099, %f20, 0f7F800000;
	@%p2099 bra 	$L__BB0_2101;
	mov.f32 	%f5552, 0f00000000;
	mul.rn.f32 	%f6432, %f18, %f5552;
	mov.b32 	%r11126, 0;
	bra.uni 	$L__BB0_2106;
$L__BB0_2101:
	mov.b32 	%r3279, %f18;
	shl.b32 	%r9468, %r3279, 8;
	or.b32  	%r3280, %r9468, -2147483648;
	mov.b64 	%rd5154, 0;
	mov.b32 	%r11123, 0;
	mov.u64 	%rd5152, __cudart_i2opi_f;
	mov.u64 	%rd5153, %rd1;
$L__BB0_2102:
	.pragma "nounroll";
	ld.global.nc.u32 	%r9469, [%rd5152];
	mad.wide.u32 	%rd4148, %r9469, %r3280, %rd5154;
	shr.u64 	%rd5154, %rd4148, 32;
	st.local.u32 	[%rd5153], %rd4148;
	add.s32 	%r11123, %r11123, 1;
	add.s64 	%rd5153, %rd5153, 4;
	add.s64 	%rd5152, %rd5152, 4;
	setp.ne.s32 	%p2100, %r11123, 6;
	@%p2100 bra 	$L__BB0_2102;
	shr.u32 	%r9470, %r3279, 23;
	st.local.u32 	[%rd1+24], %rd5154;
	and.b32  	%r3283, %r9470, 31;
	and.b32  	%r9471, %r9470, 224;
	add.s32 	%r9472, %r9471, -128;
	shr.u32 	%r9473, %r9472, 5;
	mul.wide.u32 	%rd4149, %r9473, 4;
	sub.s64 	%rd1845, %rd1, %rd4149;
	ld.local.u32 	%r11124, [%rd1845+24];
	ld.local.u32 	%r11125, [%rd1845+20];
	setp.eq.s32 	%p2101, %r3283, 0;
	@%p2101 bra 	$L__BB0_2105;
	shf.l.wrap.b32 	%r11124, %r11125, %r11124, %r3283;
	ld.local.u32 	%r9474, [%rd1845+16];
	shf.l.wrap.b32 	%r11125, %r9474, %r11125, %r3283;
$L__BB0_2105:
	shr.u32 	%r9475, %r11124, 30;
	shf.l.wrap.b32 	%r9476, %r11125, %r11124, 2;
	shl.b32 	%r9477, %r11125, 2;
	shr.u32 	%r9478, %r9476, 31;
	add.s32 	%r9479, %r9478, %r9475;
	neg.s32 	%r9480, %r9479;
	setp.lt.s32 	%p2102, %r3279, 0;
	selp.b32 	%r11126, %r9480, %r9479, %p2102;
	xor.b32  	%r9481, %r9476, %r3279;
	shr.s32 	%r9482, %r9476, 31;
	xor.b32  	%r9483, %r9482, %r9476;
	xor.b32  	%r9484, %r9482, %r9477;
	cvt.u64.u32 	%rd4150, %r9483;
	shl.b64 	%rd4151, %rd4150, 32;
	cvt.u64.u32 	%rd4152, %r9484;
	or.b64  	%rd4153, %rd4151, %rd4152;
	cvt.rn.f64.s64 	%fd525, %rd4153;
	mul.f64 	%fd526, %fd525, 0d3BF921FB54442D19;
	cvt.rn.f32.f64 	%f5550, %fd526;
	neg.f32 	%f5551, %f5550;
	setp.lt.s32 	%p2103, %r9481, 0;
	selp.f32 	%f6432, %f5551, %f5550, %p2103;
$L__BB0_2106:
	setp.ltu.f32 	%p2104, %f13, 0f47CE4780;
	add.s32 	%r9486, %r11126, 1;
	mul.rn.f32 	%f5553, %f6432, %f6432;
	and.b32  	%r9487, %r11126, 1;
	setp.eq.b32 	%p2105, %r9487, 1;
	selp.f32 	%f5554, %f6432, 0f3F800000, %p2105;
	fma.rn.f32 	%f5555, %f5553, %f5554, 0f00000000;
	fma.rn.f32 	%f5556, %f5553, 0f37CBAC00, 0fBAB607ED;
	selp.f32 	%f5557, 0fB94D4153, %f5556, %p2105;
	selp.f32 	%f5558, 0f3C0885E4, 0f3D2AAABB, %p2105;
	fma.rn.f32 	%f5559, %f5557, %f5553, %f5558;
	selp.f32 	%f5560, 0fBE2AAAA8, 0fBEFFFFFF, %p2105;
	fma.rn.f32 	%f5561, %f5559, %f5553, %f5560;
	fma.rn.f32 	%f5562, %f5561, %f5555, %f5554;
	and.b32  	%r9488, %r9486, 2;
	setp.eq.s32 	%p2106, %r9488, 0;
	mov.f32 	%f5563, 0f00000000;
	sub.f32 	%f5564, %f5563, %f5562;
	selp.f32 	%f5565, %f5562, %f5564, %p2106;
	mul.f32 	%f5566, %f1079, %f5565;
	sub.f32 	%f1083, %f1067, %f5566;
	mov.u32 	%r11130, %r11222;
	mov.f32 	%f6433, %f6456;
	@%p2104 bra 	$L__BB0_2114;
	setp.neu.f32 	%p2107, %f13, 0f7F800000;
	@%p2107 bra 	$L__BB0_2109;
	mov.f32 	%f5569, 0f00000000;
	mul.rn.f32 	%f6433, %f11, %f5569;
	mov.b32 	%r11130, 0;
	bra.uni 	$L__BB0_2114;
$L__BB0_2109:
	mov.b32 	%r3292, %f11;
	shl.b32 	%r9490, %r3292, 8;
	or.b32  	%r3293, %r9490, -2147483648;
	mov.b64 	%rd5157, 0;
	mov.b32 	%r11127, 0;
	mov.u64 	%rd5155, __cudart_i2opi_f;
	mov.u64 	%rd5156, %rd1;
$L__BB0_2110:
	.pragma "nounroll";
	ld.global.nc.u32 	%r9491, [%rd5155];
	mad.wide.u32 	%rd4156, %r9491, %r3293, %rd5157;
	shr.u64 	%rd5157, %rd4156, 32;
	st.local.u32 	[%rd5156], %rd4156;
	add.s32 	%r11127, %r11127, 1;
	add.s64 	%rd5156, %rd5156, 4;
	add.s64 	%rd5155, %rd5155, 4;
	setp.ne.s32 	%p2108, %r11127, 6;
	@%p2108 bra 	$L__BB0_2110;
	shr.u32 	%r9492, %r3292, 23;
	st.local.u32 	[%rd1+24], %rd5157;
	and.b32  	%r3296, %r9492, 31;
	and.b32  	%r9493, %r9492, 224;
	add.s32 	%r9494, %r9493, -128;
	shr.u32 	%r9495, %r9494, 5;
	mul.wide.u32 	%rd4157, %r9495, 4;
	sub.s64 	%rd1852, %rd1, %rd4157;
	ld.local.u32 	%r11128, [%rd1852+24];
	ld.local.u32 	%r11129, [%rd1852+20];
	setp.eq.s32 	%p2109, %r3296, 0;
	@%p2109 bra 	$L__BB0_2113;
	shf.l.wrap.b32 	%r11128, %r11129, %r11128, %r3296;
	ld.local.u32 	%r9496, [%rd1852+16];
	shf.l.wrap.b32 	%r11129, %r9496, %r11129, %r3296;
$L__BB0_2113:
	shr.u32 	%r9497, %r11128, 30;
	shf.l.wrap.b32 	%r9498, %r11129, %r11128, 2;
	shl.b32 	%r9499, %r11129, 2;
	shr.u32 	%r9500, %r9498, 31;
	add.s32 	%r9501, %r9500, %r9497;
	neg.s32 	%r9502, %r9501;
	setp.lt.s32 	%p2110, %r3292, 0;
	selp.b32 	%r11130, %r9502, %r9501, %p2110;
	xor.b32  	%r9503, %r9498, %r3292;
	shr.s32 	%r9504, %r9498, 31;
	xor.b32  	%r9505, %r9504, %r9498;
	xor.b32  	%r9506, %r9504, %r9499;
	cvt.u64.u32 	%rd4158, %r9505;
	shl.b64 	%rd4159, %rd4158, 32;
	cvt.u64.u32 	%rd4160, %r9506;
	or.b64  	%rd4161, %rd4159, %rd4160;
	cvt.rn.f64.s64 	%fd527, %rd4161;
	mul.f64 	%fd528, %fd527, 0d3BF921FB54442D19;
	cvt.rn.f32.f64 	%f5567, %fd528;
	neg.f32 	%f5568, %f5567;
	setp.lt.s32 	%p2111, %r9503, 0;
	selp.f32 	%f6433, %f5568, %f5567, %p2111;
$L__BB0_2114:
	setp.ltu.f32 	%p2112, %f6, 0f47CE4780;
	mul.rn.f32 	%f5570, %f6433, %f6433;
	and.b32  	%r9508, %r11130, 1;
	setp.eq.b32 	%p2113, %r9508, 1;
	selp.f32 	%f5571, 0f3F800000, %f6433, %p2113;
	fma.rn.f32 	%f5572, %f5570, %f5571, 0f00000000;
	fma.rn.f32 	%f5573, %f5570, 0f37CBAC00, 0fBAB607ED;
	selp.f32 	%f5574, %f5573, 0fB94D4153, %p2113;
	selp.f32 	%f5575, 0f3D2AAABB, 0f3C0885E4, %p2113;
	fma.rn.f32 	%f5576, %f5574, %f5570, %f5575;
	selp.f32 	%f5577, 0fBEFFFFFF, 0fBE2AAAA8, %p2113;
	fma.rn.f32 	%f5578, %f5576, %f5570, %f5577;
	fma.rn.f32 	%f5579, %f5578, %f5572, %f5571;
	and.b32  	%r9509, %r11130, 2;
	setp.eq.s32 	%p2114, %r9509, 0;
	mov.f32 	%f5580, 0f00000000;
	sub.f32 	%f5581, %f5580, %f5579;
	selp.f32 	%f1087, %f5579, %f5581, %p2114;
	mov.u32 	%r11134, %r11218;
	mov.f32 	%f6434, %f6455;
	@%p2112 bra 	$L__BB0_2122;
	setp.neu.f32 	%p2115, %f6, 0f7F800000;
	@%p2115 bra 	$L__BB0_2117;
	mov.f32 	%f5584, 0f00000000;
	mul.rn.f32 	%f6434, %f4, %f5584;
	mov.b32 	%r11134, 0;
	bra.uni 	$L__BB0_2122;
$L__BB0_2117:
	mov.b32 	%r3305, %f4;
	shl.b32 	%r9511, %r3305, 8;
	or.b32  	%r3306, %r9511, -2147483648;
	mov.b64 	%rd5160, 0;
	mov.b32 	%r11131, 0;
	mov.u64 	%rd5158, __cudart_i2opi_f;
	mov.u64 	%rd5159, %rd1;
$L__BB0_2118:
	.pragma "nounroll";
	ld.global.nc.u32 	%r9512, [%rd5158];
	mad.wide.u32 	%rd4164, %r9512, %r3306, %rd5160;
	shr.u64 	%rd5160, %rd4164, 32;
	st.local.u32 	[%rd5159], %rd4164;
	add.s32 	%r11131, %r11131, 1;
	add.s64 	%rd5159, %rd5159, 4;
	add.s64 	%rd5158, %rd5158, 4;
	setp.ne.s32 	%p2116, %r11131, 6;
	@%p2116 bra 	$L__BB0_2118;
	shr.u32 	%r9513, %r3305, 23;
	st.local.u32 	[%rd1+24], %rd5160;
	and.b32  	%r3309, %r9513, 31;
	and.b32  	%r9514, %r9513, 224;
	add.s32 	%r9515, %r9514, -128;
	shr.u32 	%r9516, %r9515, 5;
	mul.wide.u32 	%rd4165, %r9516, 4;
	sub.s64 	%rd1859, %rd1, %rd4165;
	ld.local.u32 	%r11132, [%rd1859+24];
	ld.local.u32 	%r11133, [%rd1859+20];
	setp.eq.s32 	%p2117, %r3309, 0;
	@%p2117 bra 	$L__BB0_2121;
	shf.l.wrap.b32 	%r11132, %r11133, %r11132, %r3309;
	ld.local.u32 	%r9517, [%rd1859+16];
	shf.l.wrap.b32 	%r11133, %r9517, %r11133, %r3309;
$L__BB0_2121:
	shr.u32 	%r9518, %r11132, 30;
	shf.l.wrap.b32 	%r9519, %r11133, %r11132, 2;
	shl.b32 	%r9520, %r11133, 2;
	shr.u32 	%r9521, %r9519, 31;
	add.s32 	%r9522, %r9521, %r9518;
	neg.s32 	%r9523, %r9522;
	setp.lt.s32 	%p2118, %r3305, 0;
	selp.b32 	%r11134, %r9523, %r9522, %p2118;
	xor.b32  	%r9524, %r9519, %r3305;
	shr.s32 	%r9525, %r9519, 31;
	xor.b32  	%r9526, %r9525, %r9519;
	xor.b32  	%r9527, %r9525, %r9520;
	cvt.u64.u32 	%rd4166, %r9526;
	shl.b64 	%rd4167, %rd4166, 32;
	cvt.u64.u32 	%rd4168, %r9527;
	or.b64  	%rd4169, %rd4167, %rd4168;
	cvt.rn.f64.s64 	%fd529, %rd4169;
	mul.f64 	%fd530, %fd529, 0d3BF921FB54442D19;
	cvt.rn.f32.f64 	%f5582, %fd530;
	neg.f32 	%f5583, %f5582;
	setp.lt.s32 	%p2119, %r9524, 0;
	selp.f32 	%f6434, %f5583, %f5582, %p2119;
$L__BB0_2122:
	setp.ltu.f32 	%p2120, %f13, 0f47CE4780;
	add.s32 	%r9529, %r11134, 1;
	mul.rn.f32 	%f5585, %f6434, %f6434;
	and.b32  	%r9530, %r11134, 1;
	setp.eq.b32 	%p2121, %r9530, 1;
	selp.f32 	%f5586, %f6434, 0f3F800000, %p2121;
	fma.rn.f32 	%f5587, %f5585, %f5586, 0f00000000;
	fma.rn.f32 	%f5588, %f5585, 0f37CBAC00, 0fBAB607ED;
	selp.f32 	%f5589, 0fB94D4153, %f5588, %p2121;
	selp.f32 	%f5590, 0f3C0885E4, 0f3D2AAABB, %p2121;
	fma.rn.f32 	%f5591, %f5589, %f5585, %f5590;
	selp.f32 	%f5592, 0fBE2AAAA8, 0fBEFFFFFF, %p2121;
	fma.rn.f32 	%f5593, %f5591, %f5585, %f5592;
	fma.rn.f32 	%f5594, %f5593, %f5587, %f5586;
	and.b32  	%r9531, %r9529, 2;
	setp.eq.s32 	%p2122, %r9531, 0;
	mov.f32 	%f5595, 0f00000000;
	sub.f32 	%f5596, %f5595, %f5594;
	selp.f32 	%f5597, %f5594, %f5596, %p2122;
	mul.f32 	%f5598, %f1087, 0f41900000;
	mul.f32 	%f1091, %f5598, %f5597;
	mov.u32 	%r11138, %r11222;
	mov.f32 	%f6435, %f6456;
	@%p2120 bra 	$L__BB0_2130;
	setp.neu.f32 	%p2123, %f13, 0f7F800000;
	@%p2123 bra 	$L__BB0_2125;
	mov.f32 	%f5601, 0f00000000;
	mul.rn.f32 	%f6435, %f11, %f5601;
	mov.b32 	%r11138, 0;
	bra.uni 	$L__BB0_2130;
$L__BB0_2125:
	mov.b32 	%r3318, %f11;
	shl.b32 	%r9533, %r3318, 8;
	or.b32  	%r3319, %r9533, -2147483648;
	mov.b64 	%rd5163, 0;
	mov.b32 	%r11135, 0;
	mov.u64 	%rd5161, __cudart_i2opi_f;
	mov.u64 	%rd5162, %rd1;
$L__BB0_2126:
	.pragma "nounroll";
	ld.global.nc.u32 	%r9534, [%rd5161];
	mad.wide.u32 	%rd4172, %r9534, %r3319, %rd5163;
	shr.u64 	%rd5163, %rd4172, 32;
	st.local.u32 	[%rd5162], %rd4172;
	add.s32 	%r11135, %r11135, 1;
	add.s64 	%rd5162, %rd5162, 4;
	add.s64 	%rd5161, %rd5161, 4;
	setp.ne.s32 	%p2124, %r11135, 6;
	@%p2124 bra 	$L__BB0_2126;
	shr.u32 	%r9535, %r3318, 23;
	st.local.u32 	[%rd1+24], %rd5163;
	and.b32  	%r3322, %r9535, 31;
	and.b32  	%r9536, %r9535, 224;
	add.s32 	%r9537, %r9536, -128;
	shr.u32 	%r9538, %r9537, 5;
	mul.wide.u32 	%rd4173, %r9538, 4;
	sub.s64 	%rd1866, %rd1, %rd4173;
	ld.local.u32 	%r11136, [%rd1866+24];
	ld.local.u32 	%r11137, [%rd1866+20];
	setp.eq.s32 	%p2125, %r3322, 0;
	@%p2125 bra 	$L__BB0_2129;
	shf.l.wrap.b32 	%r11136, %r11137, %r11136, %r3322;
	ld.local.u32 	%r9539, [%rd1866+16];
	shf.l.wrap.b32 	%r11137, %r9539, %r11137, %r3322;
$L__BB0_2129:
	shr.u32 	%r9540, %r11136, 30;
	shf.l.wrap.b32 	%r9541, %r11137, %r11136, 2;
	shl.b32 	%r9542, %r11137, 2;
	shr.u32 	%r9543, %r9541, 31;
	add.s32 	%r9544, %r9543, %r9540;
	neg.s32 	%r9545, %r9544;
	setp.lt.s32 	%p2126, %r3318, 0;
	selp.b32 	%r11138, %r9545, %r9544, %p2126;
	xor.b32  	%r9546, %r9541, %r3318;
	shr.s32 	%r9547, %r9541, 31;
	xor.b32  	%r9548, %r9547, %r9541;
	xor.b32  	%r9549, %r9547, %r9542;
	cvt.u64.u32 	%rd4174, %r9548;
	shl.b64 	%rd4175, %rd4174, 32;
	cvt.u64.u32 	%rd4176, %r9549;
	or.b64  	%rd4177, %rd4175, %rd4176;
	cvt.rn.f64.s64 	%fd531, %rd4177;
	mul.f64 	%fd532, %fd531, 0d3BF921FB54442D19;
	cvt.rn.f32.f64 	%f5599, %fd532;
	neg.f32 	%f5600, %f5599;
	setp.lt.s32 	%p2127, %r9546, 0;
	selp.f32 	%f6435, %f5600, %f5599, %p2127;
$L__BB0_2130:
	setp.ltu.f32 	%p2128, %f20, 0f47CE4780;
	add.s32 	%r9551, %r11138, 1;
	mul.rn.f32 	%f5602, %f6435, %f6435;
	and.b32  	%r9552, %r11138, 1;
	setp.eq.b32 	%p2129, %r9552, 1;
	selp.f32 	%f5603, %f6435, 0f3F800000, %p2129;
	fma.rn.f32 	%f5604, %f5602, %f5603, 0f00000000;
	fma.rn.f32 	%f5605, %f5602, 0f37CBAC00, 0fBAB607ED;
	selp.f32 	%f5606, 0fB94D4153, %f5605, %p2129;
	selp.f32 	%f5607, 0f3C0885E4, 0f3D2AAABB, %p2129;
	fma.rn.f32 	%f5608, %f5606, %f5602, %f5607;
	selp.f32 	%f5609, 0fBE2AAAA8, 0fBEFFFFFF, %p2129;
	fma.rn.f32 	%f5610, %f5608, %f5602, %f5609;
	fma.rn.f32 	%f5611, %f5610, %f5604, %f5603;
	and.b32  	%r9553, %r9551, 2;
	setp.eq.s32 	%p2130, %r9553, 0;
	mov.f32 	%f5612, 0f00000000;
	sub.f32 	%f5613, %f5612, %f5611;
	selp.f32 	%f5614, %f5611, %f5613, %p2130;
	mul.f32 	%f1095, %f1091, %f5614;
	mov.u32 	%r11142, %r11226;
	mov.f32 	%f6436, %f6457;
	@%p2128 bra 	$L__BB0_2138;
	setp.neu.f32 	%p2131, %f20, 0f7F800000;
	@%p2131 bra 	$L__BB0_2133;
	mov.f32 	%f5617, 0f00000000;
	mul.rn.f32 	%f6436, %f18, %f5617;
	mov.b32 	%r11142, 0;
	bra.uni 	$L__BB0_2138;
$L__BB0_2133:
	mov.b32 	%r3331, %f18;
	shl.b32 	%r9555, %r3331, 8;
	or.b32  	%r3332, %r9555, -2147483648;
	mov.b64 	%rd5166, 0;
	mov.b32 	%r11139, 0;
	mov.u64 	%rd5164, __cudart_i2opi_f;
	mov.u64 	%rd5165, %rd1;
$L__BB0_2134:
	.pragma "nounroll";
	ld.global.nc.u32 	%r9556, [%rd5164];
	mad.wide.u32 	%rd4180, %r9556, %r3332, %rd5166;
	shr.u64 	%rd5166, %rd4180, 32;
	st.local.u32 	[%rd5165], %rd4180;
	add.s32 	%r11139, %r11139, 1;
	add.s64 	%rd5165, %rd5165, 4;
	add.s64 	%rd5164, %rd5164, 4;
	setp.ne.s32 	%p2132, %r11139, 6;
	@%p2132 bra 	$L__BB0_2134;
	shr.u32 	%r9557, %r3331, 23;
	st.local.u32 	[%rd1+24], %rd5166;
	and.b32  	%r3335, %r9557, 31;
	and.b32  	%r9558, %r9557, 224;
	add.s32 	%r9559, %r9558, -128;
	shr.u32 	%r9560, %r9559, 5;
	mul.wide.u32 	%rd4181, %r9560, 4;
	sub.s64 	%rd1873, %rd1, %rd4181;
	ld.local.u32 	%r11140, [%rd1873+24];
	ld.local.u32 	%r11141, [%rd1873+20];
	setp.eq.s32 	%p2133, %r3335, 0;
	@%p2133 bra 	$L__BB0_2137;
	shf.l.wrap.b32 	%r11140, %r11141, %r11140, %r3335;
	ld.local.u32 	%r9561, [%rd1873+16];
	shf.l.wrap.b32 	%r11141, %r9561, %r11141, %r3335;
$L__BB0_2137:
	shr.u32 	%r9562, %r11140, 30;
	shf.l.wrap.b32 	%r9563, %r11141, %r11140, 2;
	shl.b32 	%r9564, %r11141, 2;
	shr.u32 	%r9565, %r9563, 31;
	add.s32 	%r9566, %r9565, %r9562;
	neg.s32 	%r9567, %r9566;
	setp.lt.s32 	%p2134, %r3331, 0;
	selp.b32 	%r11142, %r9567, %r9566, %p2134;
	xor.b32  	%r9568, %r9563, %r3331;
	shr.s32 	%r9569, %r9563, 31;
	xor.b32  	%r9570, %r9569, %r9563;
	xor.b32  	%r9571, %r9569, %r9564;
	cvt.u64.u32 	%rd4182, %r9570;
	shl.b64 	%rd4183, %rd4182, 32;
	cvt.u64.u32 	%rd4184, %r9571;
	or.b64  	%rd4185, %rd4183, %rd4184;
	cvt.rn.f64.s64 	%fd533, %rd4185;
	mul.f64 	%fd534, %fd533, 0d3BF921FB54442D19;
	cvt.rn.f32.f64 	%f5615, %fd534;
	neg.f32 	%f5616, %f5615;
	setp.lt.s32 	%p2135, %r9568, 0;
	selp.f32 	%f6436, %f5616, %f5615, %p2135;
$L__BB0_2138:
	setp.ltu.f32 	%p2136, %f27, 0f47CE4780;
	add.s32 	%r9573, %r11142, 1;
	mul.rn.f32 	%f5618, %f6436, %f6436;
	and.b32  	%r9574, %r11142, 1;
	setp.eq.b32 	%p2137, %r9574, 1;
	selp.f32 	%f5619, %f6436, 0f3F800000, %p2137;
	fma.rn.f32 	%f5620, %f5618, %f5619, 0f00000000;
	fma.rn.f32 	%f5621, %f5618, 0f37CBAC00, 0fBAB607ED;
	selp.f32 	%f5622, 0fB94D4153, %f5621, %p2137;
	selp.f32 	%f5623, 0f3C0885E4, 0f3D2AAABB, %p2137;
	fma.rn.f32 	%f5624, %f5622, %f5618, %f5623;
	selp.f32 	%f5625, 0fBE2AAAA8, 0fBEFFFFFF, %p2137;
	fma.rn.f32 	%f5626, %f5624, %f5618, %f5625;
	fma.rn.f32 	%f5627, %f5626, %f5620, %f5619;
	and.b32  	%r9575, %r9573, 2;
	setp.eq.s32 	%p2138, %r9575, 0;
	mov.f32 	%f5628, 0f00000000;
	sub.f32 	%f5629, %f5628, %f5627;
	selp.f32 	%f5630, %f5627, %f5629, %p2138;
	mul.f32 	%f1099, %f1095, %f5630;
	mov.u32 	%r11146, %r11230;
	mov.f32 	%f6437, %f6458;
	@%p2136 bra 	$L__BB0_2146;
	setp.neu.f32 	%p2139, %f27, 0f7F800000;
	@%p2139 bra 	$L__BB0_2141;
	mov.f32 	%f5633, 0f00000000;
	mul.rn.f32 	%f6437, %f25, %f5633;
	mov.b32 	%r11146, 0;
	bra.uni 	$L__BB0_2146;
$L__BB0_2141:
	mov.b32 	%r3344, %f25;
	shl.b32 	%r9577, %r3344, 8;
	or.b32  	%r3345, %r9577, -2147483648;
	mov.b64 	%rd5169, 0;
	mov.b32 	%r11143, 0;
	mov.u64 	%rd5167, __cudart_i2opi_f;
	mov.u64 	%rd5168, %rd1;
$L__BB0_2142:
	.pragma "nounroll";
	ld.global.nc.u32 	%r9578, [%rd5167];
	mad.wide.u32 	%rd4188, %r9578, %r3345, %rd5169;
	shr.u64 	%rd5169, %rd4188, 32;
	st.local.u32 	[%rd5168], %rd4188;
	add.s32 	%r11143, %r11143, 1;
	add.s64 	%rd5168, %rd5168, 4;
	add.s64 	%rd5167, %rd5167, 4;
	setp.ne.s32 	%p2140, %r11143, 6;
	@%p2140 bra 	$L__BB0_2142;
	shr.u32 	%r9579, %r3344, 23;
	st.local.u32 	[%rd1+24], %rd5169;
	and.b32  	%r3348, %r9579, 31;
	and.b32  	%r9580, %r9579, 224;
	add.s32 	%r9581, %r9580, -128;
	shr.u32 	%r9582, %r9581, 5;
	mul.wide.u32 	%rd4189, %r9582, 4;
	sub.s64 	%rd1880, %rd1, %rd4189;
	ld.local.u32 	%r11144, [%rd1880+24];
	ld.local.u32 	%r11145, [%rd1880+20];
	setp.eq.s32 	%p2141, %r3348, 0;
	@%p2141 bra 	$L__BB0_2145;
	shf.l.wrap.b32 	%r11144, %r11145, %r11144, %r3348;
	ld.local.u32 	%r9583, [%rd1880+16];
	shf.l.wrap.b32 	%r11145, %r9583, %r11145, %r3348;
$L__BB0_2145:
	shr.u32 	%r9584, %r11144, 30;
	shf.l.wrap.b32 	%r9585, %r11145, %r11144, 2;
	shl.b32 	%r9586, %r11145, 2;
	shr.u32 	%r9587, %r9585, 31;
	add.s32 	%r9588, %r9587, %r9584;
	neg.s32 	%r9589, %r9588;
	setp.lt.s32 	%p2142, %r3344, 0;
	selp.b32 	%r11146, %r9589, %r9588, %p2142;
	xor.b32  	%r9590, %r9585, %r3344;
	shr.s32 	%r9591, %r9585, 31;
	xor.b32  	%r9592, %r9591, %r9585;
	xor.b32  	%r9593, %r9591, %r9586;
	cvt.u64.u32 	%rd4190, %r9592;
	shl.b64 	%rd4191, %rd4190, 32;
	cvt.u64.u32 	%rd4192, %r9593;
	or.b64  	%rd4193, %rd4191, %rd4192;
	cvt.rn.f64.s64 	%fd535, %rd4193;
	mul.f64 	%fd536, %fd535, 0d3BF921FB54442D19;
	cvt.rn.f32.f64 	%f5631, %fd536;
	neg.f32 	%f5632, %f5631;
	setp.lt.s32 	%p2143, %r9590, 0;
	selp.f32 	%f6437, %f5632, %f5631, %p2143;
$L__BB0_2146:
	add.s32 	%r9595, %r11146, 1;
	mul.rn.f32 	%f5634, %f6437, %f6437;
	and.b32  	%r9596, %r11146, 1;
	setp.eq.b32 	%p2145, %r9596, 1;
	selp.f32 	%f5635, %f6437, 0f3F800000, %p2145;
	fma.rn.f32 	%f5636, %f5634, %f5635, 0f00000000;
	fma.rn.f32 	%f5637, %f5634, 0f37CBAC00, 0fBAB607ED;
	selp.f32 	%f5638, 0fB94D4153, %f5637, %p2145;
	selp.f32 	%f5639, 0f3C0885E4, 0f3D2AAABB, %p2145;
	fma.rn.f32 	%f5640, %f5638, %f5634, %f5639;
	selp.f32 	%f5641, 0fBE2AAAA8, 0fBEFFFFFF, %p2145;
	fma.rn.f32 	%f5642, %f5640, %f5634, %f5641;
	fma.rn.f32 	%f5643, %f5642, %f5636, %f5635;
	and.b32  	%r9597, %r9595, 2;
	setp.eq.s32 	%p2146, %r9597, 0;
	mov.f32 	%f5644, 0f00000000;
	sub.f32 	%f5645, %f5644, %f5643;
	selp.f32 	%f5646, %f5643, %f5645, %p2146;
	mul.f32 	%f5647, %f1099, %f5646;
	sub.f32 	%f1103, %f1083, %f5647;
	mov.u32 	%r11150, %r11222;
	mov.f32 	%f6438, %f6456;
	@%p2120 bra 	$L__BB0_2154;
	setp.neu.f32 	%p2147, %f13, 0f7F800000;
	@%p2147 bra 	$L__BB0_2149;
	mov.f32 	%f5650, 0f00000000;
	mul.rn.f32 	%f6438, %f11, %f5650;
	mov.b32 	%r11150, 0;
	bra.uni 	$L__BB0_2154;
$L__BB0_2149:
	mov.b32 	%r3357, %f11;
	shl.b32 	%r9599, %r3357, 8;
	or.b32  	%r3358, %r9599, -2147483648;
	mov.b64 	%rd5172, 0;
	mov.b32 	%r11147, 0;
	mov.u64 	%rd5170, __cudart_i2opi_f;
	mov.u64 	%rd5171, %rd1;
$L__BB0_2150:
	.pragma "nounroll";
	ld.global.nc.u32 	%r9600, [%rd5170];
	mad.wide.u32 	%rd4196, %r9600, %r3358, %rd5172;
	shr.u64 	%rd5172, %rd4196, 32;
	st.local.u32 	[%rd5171], %rd4196;
	add.s32 	%r11147, %r11147, 1;
	add.s64 	%rd5171, %rd5171, 4;
	add.s64 	%rd5170, %rd5170, 4;
	setp.ne.s32 	%p2148, %r11147, 6;
	@%p2148 bra 	$L__BB0_2150;
	shr.u32 	%r9601, %r3357, 23;
	st.local.u32 	[%rd1+24], %rd5172;
	and.b32  	%r3361, %r9601, 31;
	and.b32  	%r9602, %r9601, 224;
	add.s32 	%r9603, %r9602, -128;
	shr.u32 	%r9604, %r9603, 5;
	mul.wide.u32 	%rd4197, %r9604, 4;
	sub.s64 	%rd1887, %rd1, %rd4197;
	ld.local.u32 	%r11148, [%rd1887+24];
	ld.local.u32 	%r11149, [%rd1887+20];
	setp.eq.s32 	%p2149, %r3361, 0;
	@%p2149 bra 	$L__BB0_2153;
	shf.l.wrap.b32 	%r11148, %r11149, %r11148, %r3361;
	ld.local.u32 	%r9605, [%rd1887+16];
	shf.l.wrap.b32 	%r11149, %r9605, %r11149, %r3361;
$L__BB0_2153:
	shr.u32 	%r9606, %r11148, 30;
	shf.l.wrap.b32 	%r9607, %r11149, %r11148, 2;
	shl.b32 	%r9608, %r11149, 2;
	shr.u32 	%r9609, %r9607, 31;
	add.s32 	%r9610, %r9609, %r9606;
	neg.s32 	%r9611, %r9610;
	setp.lt.s32 	%p2150, %r3357, 0;
	selp.b32 	%r11150, %r9611, %r9610, %p2150;
	xor.b32  	%r9612, %r9607, %r3357;
	shr.s32 	%r9613, %r9607, 31;
	xor.b32  	%r9614, %r9613, %r9607;
	xor.b32  	%r9615, %r9613, %r9608;
	cvt.u64.u32 	%rd4198, %r9614;
	shl.b64 	%rd4199, %rd4198, 32;
	cvt.u64.u32 	%rd4200, %r9615;
	or.b64  	%rd4201, %rd4199, %rd4200;
	cvt.rn.f64.s64 	%fd537, %rd4201;
	mul.f64 	%fd538, %fd537, 0d3BF921FB54442D19;
	cvt.rn.f32.f64 	%f5648, %fd538;
	neg.f32 	%f5649, %f5648;
	setp.lt.s32 	%p2151, %r9612, 0;
	selp.f32 	%f6438, %f5649, %f5648, %p2151;
$L__BB0_2154:
	setp.ltu.f32 	%p2152, %f6, 0f47CE4780;
	mul.rn.f32 	%f5651, %f6438, %f6438;
	and.b32  	%r9617, %r11150, 1;
	setp.eq.b32 	%p2153, %r9617, 1;
	selp.f32 	%f5652, 0f3F800000, %f6438, %p2153;
	fma.rn.f32 	%f5653, %f5651, %f5652, 0f00000000;
	fma.rn.f32 	%f5654, %f5651, 0f37CBAC00, 0fBAB607ED;
	selp.f32 	%f5655, %f5654, 0fB94D4153, %p2153;
	selp.f32 	%f5656, 0f3D2AAABB, 0f3C0885E4, %p2153;
	fma.rn.f32 	%f5657, %f5655, %f5651, %f5656;
	selp.f32 	%f5658, 0fBEFFFFFF, 0fBE2AAAA8, %p2153;
	fma.rn.f32 	%f5659, %f5657, %f5651, %f5658;
	fma.rn.f32 	%f5660, %f5659, %f5653, %f5652;
	and.b32  	%r9618, %r11150, 2;
	setp.eq.s32 	%p2154, %r9618, 0;
	mov.f32 	%f5661, 0f00000000;
	sub.f32 	%f5662, %f5661, %f5660;
	selp.f32 	%f1107, %f5660, %f5662, %p2154;
	mov.u32 	%r11154, %r11218;
	mov.f32 	%f6439, %f6455;
	@%p2152 bra 	$L__BB0_2162;
	setp.neu.f32 	%p2155, %f6, 0f7F800000;
	@%p2155 bra 	$L__BB0_2157;
	mov.f32 	%f5665, 0f00000000;
	mul.rn.f32 	%f6439, %f4, %f5665;
	mov.b32 	%r11154, 0;
	bra.uni 	$L__BB0_2162;
$L__BB0_2157:
	mov.b32 	%r3370, %f4;
	shl.b32 	%r9620, %r3370, 8;
	or.b32  	%r3371, %r9620, -2147483648;
	mov.b64 	%rd5175, 0;
	mov.b32 	%r11151, 0;
	mov.u64 	%rd5173, __cudart_i2opi_f;
	mov.u64 	%rd5174, %rd1;
$L__BB0_2158:
	.pragma "nounroll";
	ld.global.nc.u32 	%r9621, [%rd5173];
	mad.wide.u32 	%rd4204, %r9621, %r3371, %rd5175;
	shr.u64 	%rd5175, %rd4204, 32;
	st.local.u32 	[%rd5174], %rd4204;
	add.s32 	%r11151, %r11151, 1;
	add.s64 	%rd5174, %rd5174, 4;
	add.s64 	%rd5173, %rd5173, 4;
	setp.ne.s32 	%p2156, %r11151, 6;
	@%p2156 bra 	$L__BB0_2158;
	shr.u32 	%r9622, %r3370, 23;
	st.local.u32 	[%rd1+24], %rd5175;
	and.b32  	%r3374, %r9622, 31;
	and.b32  	%r9623, %r9622, 224;
	add.s32 	%r9624, %r9623, -128;
	shr.u32 	%r9625, %r9624, 5;
	mul.wide.u32 	%rd4205, %r9625, 4;
	sub.s64 	%rd1894, %rd1, %rd4205;
	ld.local.u32 	%r11152, [%rd1894+24];
	ld.local.u32 	%r11153, [%rd1894+20];
	setp.eq.s32 	%p2157, %r3374, 0;
	@%p2157 bra 	$L__BB0_2161;
	shf.l.wrap.b32 	%r11152, %r11153, %r11152, %r3374;
	ld.local.u32 	%r9626, [%rd1894+16];
	shf.l.wrap.b32 	%r11153, %r9626, %r11153, %r3374;
$L__BB0_2161:
	shr.u32 	%r9627, %r11152, 30;
	shf.l.wrap.b32 	%r9628, %r11153, %r11152, 2;
	shl.b32 	%r9629, %r11153, 2;
	shr.u32 	%r9630, %r9628, 31;
	add.s32 	%r9631, %r9630, %r9627;
	neg.s32 	%r9632, %r9631;
	setp.lt.s32 	%p2158, %r3370, 0;
	selp.b32 	%r11154, %r9632, %r9631, %p2158;
	xor.b32  	%r9633, %r9628, %r3370;
	shr.s32 	%r9634, %r9628, 31;
	xor.b32  	%r9635, %r9634, %r9628;
	xor.b32  	%r9636, %r9634, %r9629;
	cvt.u64.u32 	%rd4206, %r9635;
	shl.b64 	%rd4207, %rd4206, 32;
	cvt.u64.u32 	%rd4208, %r9636;
	or.b64  	%rd4209, %rd4207, %rd4208;
	cvt.rn.f64.s64 	%fd539, %rd4209;
	mul.f64 	%fd540, %fd539, 0d3BF921FB54442D19;
	cvt.rn.f32.f64 	%f5663, %fd540;
	neg.f32 	%f5664, %f5663;
	setp.lt.s32 	%p2159, %r9633, 0;
	selp.f32 	%f6439, %f5664, %f5663, %p2159;
$L__BB0_2162:
	setp.ltu.f32 	%p2160, %f20, 0f47CE4780;
	add.s32 	%r9638, %r11154, 1;
	mul.rn.f32 	%f5666, %f6439, %f6439;
	and.b32  	%r9639, %r11154, 1;
	setp.eq.b32 	%p2161, %r9639, 1;
	selp.f32 	%f5667, %f6439, 0f3F800000, %p2161;
	fma.rn.f32 	%f5668, %f5666, %f5667, 0f00000000;
	fma.rn.f32 	%f5669, %f5666, 0f37CBAC00, 0fBAB607ED;
	selp.f32 	%f5670, 0fB94D4153, %f5669, %p2161;
	selp.f32 	%f5671, 0f3C0885E4, 0f3D2AAABB, %p2161;
	fma.rn.f32 	%f5672, %f5670, %f5666, %f5671;
	selp.f32 	%f5673, 0fBE2AAAA8, 0fBEFFFFFF, %p2161;
	fma.rn.f32 	%f5674, %f5672, %f5666, %f5673;
	fma.rn.f32 	%f5675, %f5674, %f5668, %f5667;
	and.b32  	%r9640, %r9638, 2;
	setp.eq.s32 	%p2162, %r9640, 0;
	mov.f32 	%f5676, 0f00000000;
	sub.f32 	%f5677, %f5676, %f5675;
	selp.f32 	%f5678, %f5675, %f5677, %p2162;
	mul.f32 	%f5679, %f1107, 0f40E00000;
	mul.f32 	%f1111, %f5679, %f5678;
	mov.u32 	%r11158, %r11226;
	mov.f32 	%f6440, %f6457;
	@%p2160 bra 	$L__BB0_2170;
	setp.neu.f32 	%p2163, %f20, 0f7F800000;
	@%p2163 bra 	$L__BB0_2165;
	mov.f32 	%f5682, 0f00000000;
	mul.rn.f32 	%f6440, %f18, %f5682;
	mov.b32 	%r11158, 0;
	bra.uni 	$L__BB0_2170;
$L__BB0_2165:
	mov.b32 	%r3383, %f18;
	shl.b32 	%r9642, %r3383, 8;
	or.b32  	%r3384, %r9642, -2147483648;
	mov.b64 	%rd5178, 0;
	mov.b32 	%r11155, 0;
	mov.u64 	%rd5176, __cudart_i2opi_f;
	mov.u64 	%rd5177, %rd1;
$L__BB0_2166:
	.pragma "nounroll";
	ld.global.nc.u32 	%r9643, [%rd5176];
	mad.wide.u32 	%rd4212, %r9643, %r3384, %rd5178;
	shr.u64 	%rd5178, %rd4212, 32;
	st.local.u32 	[%rd5177], %rd4212;
	add.s32 	%r11155, %r11155, 1;
	add.s64 	%rd5177, %rd5177, 4;
	add.s64 	%rd5176, %rd5176, 4;
	setp.ne.s32 	%p2164, %r11155, 6;
	@%p2164 bra 	$L__BB0_2166;
	shr.u32 	%r9644, %r3383, 23;
	st.local.u32 	[%rd1+24], %rd5178;
	and.b32  	%r3387, %r9644, 31;
	and.b32  	%r9645, %r9644, 224;
	add.s32 	%r9646, %r9645, -128;
	shr.u32 	%r9647, %r9646, 5;
	mul.wide.u32 	%rd4213, %r9647, 4;
	sub.s64 	%rd1901, %rd1, %rd4213;
	ld.local.u32 	%r11156, [%rd1901+24];
	ld.local.u32 	%r11157, [%rd1901+20];
	setp.eq.s32 	%p2165, %r3387, 0;
	@%p2165 bra 	$L__BB0_2169;
	shf.l.wrap.b32 	%r11156, %r11157, %r11156, %r3387;
	ld.local.u32 	%r9648, [%rd1901+16];
	shf.l.wrap.b32 	%r11157, %r9648, %r11157, %r3387;
$L__BB0_2169:
	shr.u32 	%r9649, %r11156, 30;
	shf.l.wrap.b32 	%r9650, %r11157, %r11156, 2;
	shl.b32 	%r9651, %r11157, 2;
	shr.u32 	%r9652, %r9650, 31;
	add.s32 	%r9653, %r9652, %r9649;
	neg.s32 	%r9654, %r9653;
	setp.lt.s32 	%p2166, %r3383, 0;
	selp.b32 	%r11158, %r9654, %r9653, %p2166;
	xor.b32  	%r9655, %r9650, %r3383;
	shr.s32 	%r9656, %r9650, 31;
	xor.b32  	%r9657, %r9656, %r9650;
	xor.b32  	%r9658, %r9656, %r9651;
	cvt.u64.u32 	%rd4214, %r9657;
	shl.b64 	%rd4215, %rd4214, 32;
	cvt.u64.u32 	%rd4216, %r9658;
	or.b64  	%rd4217, %rd4215, %rd4216;
	cvt.rn.f64.s64 	%fd541, %rd4217;
	mul.f64 	%fd542, %fd541, 0d3BF921FB54442D19;
	cvt.rn.f32.f64 	%f5680, %fd542;
	neg.f32 	%f5681, %f5680;
	setp.lt.s32 	%p2167, %r9655, 0;
	selp.f32 	%f6440, %f5681, %f5680, %p2167;
$L__BB0_2170:
	setp.ltu.f32 	%p2168, %f27, 0f47CE4780;
	add.s32 	%r9660, %r11158, 1;
	mul.rn.f32 	%f5683, %f6440, %f6440;
	and.b32  	%r9661, %r11158, 1;
	setp.eq.b32 	%p2169, %r9661, 1;
	selp.f32 	%f5684, %f6440, 0f3F800000, %p2169;
	fma.rn.f32 	%f5685, %f5683, %f5684, 0f00000000;
	fma.rn.f32 	%f5686, %f5683, 0f37CBAC00, 0fBAB607ED;
	selp.f32 	%f5687, 0fB94D4153, %f5686, %p2169;
	selp.f32 	%f5688, 0f3C0885E4, 0f3D2AAABB, %p2169;
	fma.rn.f32 	%f5689, %f5687, %f5683, %f5688;
	selp.f32 	%f5690, 0fBE2AAAA8, 0fBEFFFFFF, %p2169;
	fma.rn.f32 	%f5691, %f5689, %f5683, %f5690;
	fma.rn.f32 	%f5692, %f5691, %f5685, %f5684;
	and.b32  	%r9662, %r9660, 2;
	setp.eq.s32 	%p2170, %r9662, 0;
	mov.f32 	%f5693, 0f00000000;
	sub.f32 	%f5694, %f5693, %f5692;
	selp.f32 	%f5695, %f5692, %f5694, %p2170;
	mul.f32 	%f1115, %f1111, %f5695;
	mov.u32 	%r11162, %r11230;
	mov.f32 	%f6441, %f6458;
	@%p2168 bra 	$L__BB0_2178;
	setp.neu.f32 	%p2171, %f27, 0f7F800000;
	@%p2171 bra 	$L__BB0_2173;
	mov.f32 	%f5698, 0f00000000;
	mul.rn.f32 	%f6441, %f25, %f5698;
	mov.b32 	%r11162, 0;
	bra.uni 	$L__BB0_2178;
$L__BB0_2173:
	mov.b32 	%r3396, %f25;
	shl.b32 	%r9664, %r3396, 8;
	or.b32  	%r3397, %r9664, -2147483648;
	mov.b64 	%rd5181, 0;
	mov.b32 	%r11159, 0;
	mov.u64 	%rd5179, __cudart_i2opi_f;
	mov.u64 	%rd5180, %rd1;
$L__BB0_2174:
	.pragma "nounroll";
	ld.global.nc.u32 	%r9665, [%rd5179];
	mad.wide.u32 	%rd4220, %r9665, %r3397, %rd5181;
	shr.u64 	%rd5181, %rd4220, 32;
	st.local.u32 	[%rd5180], %rd4220;
	add.s32 	%r11159, %r11159, 1;
	add.s64 	%rd5180, %rd5180, 4;
	add.s64 	%rd5179, %rd5179, 4;
	setp.ne.s32 	%p2172, %r11159, 6;
	@%p2172 bra 	$L__BB0_2174;
	shr.u32 	%r9666, %r3396, 23;
	st.local.u32 	[%rd1+24], %rd5181;
	and.b32  	%r3400, %r9666, 31;
	and.b32  	%r9667, %r9666, 224;
	add.s32 	%r9668, %r9667, -128;
	shr.u32 	%r9669, %r9668, 5;
	mul.wide.u32 	%rd4221, %r9669, 4;
	sub.s64 	%rd1908, %rd1, %rd4221;
	ld.local.u32 	%r11160, [%rd1908+24];
	ld.local.u32 	%r11161, [%rd1908+20];
	setp.eq.s32 	%p2173, %r3400, 0;
	@%p2173 bra 	$L__BB0_2177;
	shf.l.wrap.b32 	%r11160, %r11161, %r11160, %r3400;
	ld.local.u32 	%r9670, [%rd1908+16];
	shf.l.wrap.b32 	%r11161, %r9670, %r11161, %r3400;
$L__BB0_2177:
	shr.u32 	%r9671, %r11160, 30;
	shf.l.wrap.b32 	%r9672, %r11161, %r11160, 2;
	shl.b32 	%r9673, %r11161, 2;
	shr.u32 	%r9674, %r9672, 31;
	add.s32 	%r9675, %r9674, %r9671;
	neg.s32 	%r9676, %r9675;
	setp.lt.s32 	%p2174, %r3396, 0;
	selp.b32 	%r11162, %r9676, %r9675, %p2174;
	xor.b32  	%r9677, %r9672, %r3396;
	shr.s32 	%r9678, %r9672, 31;
	xor.b32  	%r9679, %r9678, %r9672;
	xor.b32  	%r9680, %r9678, %r9673;
	cvt.u64.u32 	%rd4222, %r9679;
	shl.b64 	%rd4223, %rd4222, 32;
	cvt.u64.u32 	%rd4224, %r9680;
	or.b64  	%rd4225, %rd4223, %rd4224;
	cvt.rn.f64.s64 	%fd543, %rd4225;
	mul.f64 	%fd544, %fd543, 0d3BF921FB54442D19;
	cvt.rn.f32.f64 	%f5696, %fd544;
	neg.f32 	%f5697, %f5696;
	setp.lt.s32 	%p2175, %r9677, 0;
	selp.f32 	%f6441, %f5697, %f5696, %p2175;
$L__BB0_2178:
	setp.ltu.f32 	%p2176, %f13, 0f47CE4780;
	add.s32 	%r9682, %r11162, 1;
	mul.rn.f32 	%f5699, %f6441, %f6441;
	and.b32  	%r9683, %r11162, 1;
	setp.eq.b32 	%p2177, %r9683, 1;
	selp.f32 	%f5700, %f6441, 0f3F800000, %p2177;
	fma.rn.f32 	%f5701, %f5699, %f5700, 0f00000000;
	fma.rn.f32 	%f5702, %f5699, 0f37CBAC00, 0fBAB607ED;
	selp.f32 	%f5703, 0fB94D4153, %f5702, %p2177;
	selp.f32 	%f5704, 0f3C0885E4, 0f3D2AAABB, %p2177;
	fma.rn.f32 	%f5705, %f5703, %f5699, %f5704;
	selp.f32 	%f5706, 0fBE2AAAA8, 0fBEFFFFFF, %p2177;
	fma.rn.f32 	%f5707, %f5705, %f5699, %f5706;
	fma.rn.f32 	%f5708, %f5707, %f5701, %f5700;
	and.b32  	%r9684, %r9682, 2;
	setp.eq.s32 	%p2178, %r9684, 0;
	mov.f32 	%f5709, 0f00000000;
	sub.f32 	%f5710, %f5709, %f5708;
	selp.f32 	%f5711, %f5708, %f5710, %p2178;
	fma.rn.f32 	%f1119, %f1115, %f5711, %f1103;
	mov.u32 	%r11166, %r11222;
	mov.f32 	%f6442, %f6456;
	@%p2176 bra 	$L__BB0_2186;
	setp.neu.f32 	%p2179, %f13, 0f7F800000;
	@%p2179 bra 	$L__BB0_2181;
	mov.f32 	%f5714, 0f00000000;
	mul.rn.f32 	%f6442, %f11, %f5714;
	mov.b32 	%r11166, 0;
	bra.uni 	$L__BB0_2186;
$L__BB0_2181:
	mov.b32 	%r3409, %f11;
	shl.b32 	%r9686, %r3409, 8;
	or.b32  	%r3410, %r9686, -2147483648;
	mov.b64 	%rd5184, 0;
	mov.b32 	%r11163, 0;
	mov.u64 	%rd5182, __cudart_i2opi_f;
	mov.u64 	%rd5183, %rd1;
$L__BB0_2182:
	.pragma "nounroll";
	ld.global.nc.u32 	%r9687, [%rd5182];
	mad.wide.u32 	%rd4228, %r9687, %r3410, %rd5184;
	shr.u64 	%rd5184, %rd4228, 32;
	st.local.u32 	[%rd5183], %rd4228;
	add.s32 	%r11163, %r11163, 1;
	add.s64 	%rd5183, %rd5183, 4;
	add.s64 	%rd5182, %rd5182, 4;
	setp.ne.s32 	%p2180, %r11163, 6;
	@%p2180 bra 	$L__BB0_2182;
	shr.u32 	%r9688, %r3409, 23;
	st.local.u32 	[%rd1+24], %rd5184;
	and.b32  	%r3413, %r9688, 31;
	and.b32  	%r9689, %r9688, 224;
	add.s32 	%r9690, %r9689, -128;
	shr.u32 	%r9691, %r9690, 5;
	mul.wide.u32 	%rd4229, %r9691, 4;
	sub.s64 	%rd1915, %rd1, %rd4229;
	ld.local.u32 	%r11164, [%rd1915+24];
	ld.local.u32 	%r11165, [%rd1915+20];
	setp.eq.s32 	%p2181, %r3413, 0;
	@%p2181 bra 	$L__BB0_2185;
	shf.l.wrap.b32 	%r11164, %r11165, %r11164, %r3413;
	ld.local.u32 	%r9692, [%rd1915+16];
	shf.l.wrap.b32 	%r11165, %r9692, %r11165, %r3413;
$L__BB0_2185:
	shr.u32 	%r9693, %r11164, 30;
	shf.l.wrap.b32 	%r9694, %r11165, %r11164, 2;
	shl.b32 	%r9695, %r11165, 2;
	shr.u32 	%r9696, %r9694, 31;
	add.s32 	%r9697, %r9696, %r9693;
	neg.s32 	%r9698, %r9697;
	setp.lt.s32 	%p2182, %r3409, 0;
	selp.b32 	%r11166, %r9698, %r9697, %p2182;
	xor.b32  	%r9699, %r9694, %r3409;
	shr.s32 	%r9700, %r9694, 31;
	xor.b32  	%r9701, %r9700, %r9694;
	xor.b32  	%r9702, %r9700, %r9695;
	cvt.u64.u32 	%rd4230, %r9701;
	shl.b64 	%rd4231, %rd4230, 32;
	cvt.u64.u32 	%rd4232, %r9702;
	or.b64  	%rd4233, %rd4231, %rd4232;
	cvt.rn.f64.s64 	%fd545, %rd4233;
	mul.f64 	%fd546, %fd545, 0d3BF921FB54442D19;
	cvt.rn.f32.f64 	%f5712, %fd546;
	neg.f32 	%f5713, %f5712;
	setp.lt.s32 	%p2183, %r9699, 0;
	selp.f32 	%f6442, %f5713, %f5712, %p2183;
$L__BB0_2186:
	setp.ltu.f32 	%p2184, %f20, 0f47CE4780;
	mul.rn.f32 	%f5715, %f6442, %f6442;
	and.b32  	%r9704, %r11166, 1;
	setp.eq.b32 	%p2185, %r9704, 1;
	selp.f32 	%f5716, 0f3F800000, %f6442, %p2185;
	fma.rn.f32 	%f5717, %f5715, %f5716, 0f00000000;
	fma.rn.f32 	%f5718, %f5715, 0f37CBAC00, 0fBAB607ED;
	selp.f32 	%f5719, %f5718, 0fB94D4153, %p2185;
	selp.f32 	%f5720, 0f3D2AAABB, 0f3C0885E4, %p2185;
	fma.rn.f32 	%f5721, %f5719, %f5715, %f5720;
	selp.f32 	%f5722, 0fBEFFFFFF, 0fBE2AAAA8, %p2185;
	fma.rn.f32 	%f5723, %f5721, %f5715, %f5722;
	fma.rn.f32 	%f5724, %f5723, %f5717, %f5716;
	and.b32  	%r9705, %r11166, 2;
	setp.eq.s32 	%p2186, %r9705, 0;
	mov.f32 	%f5725, 0f00000000;
	sub.f32 	%f5726, %f5725, %f5724;
	selp.f32 	%f1123, %f5724, %f5726, %p2186;
	mov.u32 	%r11170, %r11226;
	mov.f32 	%f6443, %f6457;
	@%p2184 bra 	$L__BB0_2194;
	setp.neu.f32 	%p2187, %f20, 0f7F800000;
	@%p2187 bra 	$L__BB0_2189;
	mov.f32 	%f5729, 0f00000000;
	mul.rn.f32 	%f6443, %f18, %f5729;
	mov.b32 	%r11170, 0;
	bra.uni 	$L__BB0_2194;
$L__BB0_2189:
	mov.b32 	%r3422, %f18;
	shl.b32 	%r9707, %r3422, 8;
	or.b32  	%r3423, %r9707, -2147483648;
	mov.b64 	%rd5187, 0;
	mov.b32 	%r11167, 0;
	mov.u64 	%rd5185, __cudart_i2opi_f;
	mov.u64 	%rd5186, %rd1;
$L__BB0_2190:
	.pragma "nounroll";
	ld.global.nc.u32 	%r9708, [%rd5185];
	mad.wide.u32 	%rd4236, %r9708, %r3423, %rd5187;
	shr.u64 	%rd5187, %rd4236, 32;
	st.local.u32 	[%rd5186], %rd4236;
	add.s32 	%r11167, %r11167, 1;
	add.s64 	%rd5186, %rd5186, 4;
	add.s64 	%rd5185, %rd5185, 4;
	setp.ne.s32 	%p2188, %r11167, 6;
	@%p2188 bra 	$L__BB0_2190;
	shr.u32 	%r9709, %r3422, 23;
	st.local.u32 	[%rd1+24], %rd5187;
	and.b32  	%r3426, %r9709, 31;
	and.b32  	%r9710, %r9709, 224;
	add.s32 	%r9711, %r9710, -128;
	shr.u32 	%r9712, %r9711, 5;
	mul.wide.u32 	%rd4237, %r9712, 4;
	sub.s64 	%rd1922, %rd1, %rd4237;
	ld.local.u32 	%r11168, [%rd1922+24];
	ld.local.u32 	%r11169, [%rd1922+20];
	setp.eq.s32 	%p2189, %r3426, 0;
	@%p2189 bra 	$L__BB0_2193;
	shf.l.wrap.b32 	%r11168, %r11169, %r11168, %r3426;
	ld.local.u32 	%r9713, [%rd1922+16];
	shf.l.wrap.b32 	%r11169, %r9713, %r11169, %r3426;
$L__BB0_2193:
	shr.u32 	%r9714, %r11168, 30;
	shf.l.wrap.b32 	%r9715, %r11169, %r11168, 2;
	shl.b32 	%r9716, %r11169, 2;
	shr.u32 	%r9717, %r9715, 31;
	add.s32 	%r9718, %r9717, %r9714;
	neg.s32 	%r9719, %r9718;
	setp.lt.s32 	%p2190, %r3422, 0;
	selp.b32 	%r11170, %r9719, %r9718, %p2190;
	xor.b32  	%r9720, %r9715, %r3422;
	shr.s32 	%r9721, %r9715, 31;
	xor.b32  	%r9722, %r9721, %r9715;
	xor.b32  	%r9723, %r9721, %r9716;
	cvt.u64.u32 	%rd4238, %r9722;
	shl.b64 	%rd4239, %rd4238, 32;
	cvt.u64.u32 	%rd4240, %r9723;
	or.b64  	%rd4241, %rd4239, %rd4240;
	cvt.rn.f64.s64 	%fd547, %rd4241;
	mul.f64 	%fd548, %fd547, 0d3BF921FB54442D19;
	cvt.rn.f32.f64 	%f5727, %fd548;
	neg.f32 	%f5728, %f5727;
	setp.lt.s32 	%p2191, %r9720, 0;
	selp.f32 	%f6443, %f5728, %f5727, %p2191;
$L__BB0_2194:
	setp.ltu.f32 	%p2192, %f6, 0f47CE4780;
	mul.rn.f32 	%f5730, %f6443, %f6443;
	and.b32  	%r9725, %r11170, 1;
	setp.eq.b32 	%p2193, %r9725, 1;
	selp.f32 	%f5731, 0f3F800000, %f6443, %p2193;
	fma.rn.f32 	%f5732, %f5730, %f5731, 0f00000000;
	fma.rn.f32 	%f5733, %f5730, 0f37CBAC00, 0fBAB607ED;
	selp.f32 	%f5734, %f5733, 0fB94D4153, %p2193;
	selp.f32 	%f5735, 0f3D2AAABB, 0f3C0885E4, %p2193;
	fma.rn.f32 	%f5736, %f5734, %f5730, %f5735;
	selp.f32 	%f5737, 0fBEFFFFFF, 0fBE2AAAA8, %p2193;
	fma.rn.f32 	%f5738, %f5736, %f5730, %f5737;
	fma.rn.f32 	%f5739, %f5738, %f5732, %f5731;
	and.b32  	%r9726, %r11170, 2;
	setp.eq.s32 	%p2194, %r9726, 0;
	mov.f32 	%f5740, 0f00000000;
	sub.f32 	%f5741, %f5740, %f5739;
	selp.f32 	%f5742, %f5739, %f5741, %p2194;
	mul.f32 	%f5743, %f1123, 0f442F0000;
	mul.f32 	%f1127, %f5743, %f5742;
	mov.u32 	%r11174, %r11218;
	mov.f32 	%f6444, %f6455;
	@%p2192 bra 	$L__BB0_2202;
	setp.neu.f32 	%p2195, %f6, 0f7F800000;
	@%p2195 bra 	$L__BB0_2197;
	mov.f32 	%f5746, 0f00000000;
	mul.rn.f32 	%f6444, %f4, %f5746;
	mov.b32 	%r11174, 0;
	bra.uni 	$L__BB0_2202;
$L__BB0_2197:
	mov.b32 	%r3435, %f4;
	shl.b32 	%r9728, %r3435, 8;
	or.b32  	%r3436, %r9728, -2147483648;
	mov.b64 	%rd5190, 0;
	mov.b32 	%r11171, 0;
	mov.u64 	%rd5188, __cudart_i2opi_f;
	mov.u64 	%rd5189, %rd1;
$L__BB0_2198:
	.pragma "nounroll";
	ld.global.nc.u32 	%r9729, [%rd5188];
	mad.wide.u32 	%rd4244, %r9729, %r3436, %rd5190;
	shr.u64 	%rd5190, %rd4244, 32;
	st.local.u32 	[%rd5189], %rd4244;
	add.s32 	%r11171, %r11171, 1;
	add.s64 	%rd5189, %rd5189, 4;
	add.s64 	%rd5188, %rd5188, 4;
	setp.ne.s32 	%p2196, %r11171, 6;
	@%p2196 bra 	$L__BB0_2198;
	shr.u32 	%r9730, %r3435, 23;
	st.local.u32 	[%rd1+24], %rd5190;
	and.b32  	%r3439, %r9730, 31;
	and.b32  	%r9731, %r9730, 224;
	add.s32 	%r9732, %r9731, -128;
	shr.u32 	%r9733, %r9732, 5;
	mul.wide.u32 	%rd4245, %r9733, 4;
	sub.s64 	%rd1929, %rd1, %rd4245;
	ld.local.u32 	%r11172, [%rd1929+24];
	ld.local.u32 	%r11173, [%rd1929+20];
	setp.eq.s32 	%p2197, %r3439, 0;
	@%p2197 bra 	$L__BB0_2201;
	shf.l.wrap.b32 	%r11172, %r11173, %r11172, %r3439;
	ld.local.u32 	%r9734, [%rd1929+16];
	shf.l.wrap.b32 	%r11173, %r9734, %r11173, %r3439;
$L__BB0_2201:
	shr.u32 	%r9735, %r11172, 30;
	shf.l.wrap.b32 	%r9736, %r11173, %r11172, 2;
	shl.b32 	%r9737, %r11173, 2;
	shr.u32 	%r9738, %r9736, 31;
	add.s32 	%r9739, %r9738, %r9735;
	neg.s32 	%r9740, %r9739;
	setp.lt.s32 	%p2198, %r3435, 0;
	selp.b32 	%r11174, %r9740, %r9739, %p2198;
	xor.b32  	%r9741, %r9736, %r3435;
	shr.s32 	%r9742, %r9736, 31;
	xor.b32  	%r9743, %r9742, %r9736;
	xor.b32  	%r9744, %r9742, %r9737;
	cvt.u64.u32 	%rd4246, %r9743;
	shl.b64 	%rd4247, %rd4246, 32;
	cvt.u64.u32 	%rd4248, %r9744;
	or.b64  	%rd4249, %rd4247, %rd4248;
	cvt.rn.f64.s64 	%fd549, %rd4249;
	mul.f64 	%fd550, %fd549, 0d3BF921FB54442D19;
	cvt.rn.f32.f64 	%f5744, %fd550;
	neg.f32 	%f5745, %f5744;
	setp.lt.s32 	%p2199, %r9741, 0;
	selp.f32 	%f6444, %f5745, %f5744, %p2199;
$L__BB0_2202:
	setp.ltu.f32 	%p2200, %f27, 0f47CE4780;
	add.s32 	%r9746, %r11174, 1;
	mul.rn.f32 	%f5747, %f6444, %f6444;
	and.b32  	%r9747, %r11174, 1;
	setp.eq.b32 	%p2201, %r9747, 1;
	selp.f32 	%f5748, %f6444, 0f3F800000, %p2201;
	fma.rn.f32 	%f5749, %f5747, %f5748, 0f00000000;
	fma.rn.f32 	%f5750, %f5747, 0f37CBAC00, 0fBAB607ED;
	selp.f32 	%f5751, 0fB94D4153, %f5750, %p2201;
	selp.f32 	%f5752, 0f3C0885E4, 0f3D2AAABB, %p2201;
	fma.rn.f32 	%f5753, %f5751, %f5747, %f5752;
	selp.f32 	%f5754, 0fBE2AAAA8, 0fBEFFFFFF, %p2201;
	fma.rn.f32 	%f5755, %f5753, %f5747, %f5754;
	fma.rn.f32 	%f5756, %f5755, %f5749, %f5748;
	and.b32  	%r9748, %r9746, 2;
	setp.eq.s32 	%p2202, %r9748, 0;
	mov.f32 	%f5757, 0f00000000;
	sub.f32 	%f5758, %f5757, %f5756;
	selp.f32 	%f5759, %f5756, %f5758, %p2202;
	mul.f32 	%f1131, %f1127, %f5759;
	mov.u32 	%r11178, %r11230;
	mov.f32 	%f6445, %f6458;
	@%p2200 bra 	$L__BB0_2210;
	setp.neu.f32 	%p2203, %f27, 0f7F800000;
	@%p2203 bra 	$L__BB0_2205;
	mov.f32 	%f5762, 0f00000000;
	mul.rn.f32 	%f6445, %f25, %f5762;
	mov.b32 	%r11178, 0;
	bra.uni 	$L__BB0_2210;
$L__BB0_2205:
	mov.b32 	%r3448, %f25;
	shl.b32 	%r9750, %r3448, 8;
	or.b32  	%r3449, %r9750, -2147483648;
	mov.b64 	%rd5193, 0;
	mov.b32 	%r11175, 0;
	mov.u64 	%rd5191, __cudart_i2opi_f;
	mov.u64 	%rd5192, %rd1;
$L__BB0_2206:
	.pragma "nounroll";
	ld.global.nc.u32 	%r9751, [%rd5191];
	mad.wide.u32 	%rd4252, %r9751, %r3449, %rd5193;
	shr.u64 	%rd5193, %rd4252, 32;
	st.local.u32 	[%rd5192], %rd4252;
	add.s32 	%r11175, %r11175, 1;
	add.s64 	%rd5192, %rd5192, 4;
	add.s64 	%rd5191, %rd5191, 4;
	setp.ne.s32 	%p2204, %r11175, 6;
	@%p2204 bra 	$L__BB0_2206;
	shr.u32 	%r9752, %r3448, 23;
	st.local.u32 	[%rd1+24], %rd5193;
	and.b32  	%r3452, %r9752, 31;
	and.b32  	%r9753, %r9752, 224;
	add.s32 	%r9754, %r9753, -128;
	shr.u32 	%r9755, %r9754, 5;
	mul.wide.u32 	%rd4253, %r9755, 4;
	sub.s64 	%rd1936, %rd1, %rd4253;
	ld.local.u32 	%r11176, [%rd1936+24];
	ld.local.u32 	%r11177, [%rd1936+20];
	setp.eq.s32 	%p2205, %r3452, 0;
	@%p2205 bra 	$L__BB0_2209;
	shf.l.wrap.b32 	%r11176, %r11177, %r11176, %r3452;
	ld.local.u32 	%r9756, [%rd1936+16];
	shf.l.wrap.b32 	%r11177, %r9756, %r11177, %r3452;
$L__BB0_2209:
	shr.u32 	%r9757, %r11176, 30;
	shf.l.wrap.b32 	%r9758, %r11177, %r11176, 2;
	shl.b32 	%r9759, %r11177, 2;
	shr.u32 	%r9760, %r9758, 31;
	add.s32 	%r9761, %r9760, %r9757;
	neg.s32 	%r9762, %r9761;
	setp.lt.s32 	%p2206, %r3448, 0;
	selp.b32 	%r11178, %r9762, %r9761, %p2206;
	xor.b32  	%r9763, %r9758, %r3448;
	shr.s32 	%r9764, %r9758, 31;
	xor.b32  	%r9765, %r9764, %r9758;
	xor.b32  	%r9766, %r9764, %r9759;
	cvt.u64.u32 	%rd4254, %r9765;
	shl.b64 	%rd4255, %rd4254, 32;
	cvt.u64.u32 	%rd4256, %r9766;
	or.b64  	%rd4257, %rd4255, %rd4256;
	cvt.rn.f64.s64 	%fd551, %rd4257;
	mul.f64 	%fd552, %fd551, 0d3BF921FB54442D19;
	cvt.rn.f32.f64 	%f5760, %fd552;
	neg.f32 	%f5761, %f5760;
	setp.lt.s32 	%p2207, %r9763, 0;
	selp.f32 	%f6445, %f5761, %f5760, %p2207;
$L__BB0_2210:
	setp.ltu.f32 	%p2208, %f13, 0f47CE4780;
	add.s32 	%r9768, %r11178, 1;
	mul.rn.f32 	%f5763, %f6445, %f6445;
	and.b32  	%r9769, %r11178, 1;
	setp.eq.b32 	%p2209, %r9769, 1;
	selp.f32 	%f5764, %f6445, 0f3F800000, %p2209;
	fma.rn.f32 	%f5765, %f5763, %f5764, 0f00000000;
	fma.rn.f32 	%f5766, %f5763, 0f37CBAC00, 0fBAB607ED;
	selp.f32 	%f5767, 0fB94D4153, %f5766, %p2209;
	selp.f32 	%f5768, 0f3C0885E4, 0f3D2AAABB, %p2209;
	fma.rn.f32 	%f5769, %f5767, %f5763, %f5768;
	selp.f32 	%f5770, 0fBE2AAAA8, 0fBEFFFFFF, %p2209;
	fma.rn.f32 	%f5771, %f5769, %f5763, %f5770;
	fma.rn.f32 	%f5772, %f5771, %f5765, %f5764;
	and.b32  	%r9770, %r9768, 2;
	setp.eq.s32 	%p2210, %r9770, 0;
	mov.f32 	%f5773, 0f00000000;
	sub.f32 	%f5774, %f5773, %f5772;
	selp.f32 	%f5775, %f5772, %f5774, %p2210;
	mul.f32 	%f5776, %f1131, %f5775;
	sub.f32 	%f1135, %f1119, %f5776;
	mov.u32 	%r11182, %r11222;
	mov.f32 	%f6446, %f6456;
	@%p2208 bra 	$L__BB0_2218;
	setp.neu.f32 	%p2211, %f13, 0f7F800000;
	@%p2211 bra 	$L__BB0_2213;
	mov.f32 	%f5779, 0f00000000;
	mul.rn.f32 	%f6446, %f11, %f5779;
	mov.b32 	%r11182, 0;
	bra.uni 	$L__BB0_2218;
$L__BB0_2213:
	mov.b32 	%r3461, %f11;
	shl.b32 	%r9772, %r3461, 8;
	or.b32  	%r3462, %r9772, -2147483648;
	mov.b64 	%rd5196, 0;
	mov.b32 	%r11179, 0;
	mov.u64 	%rd5194, __cudart_i2opi_f;
	mov.u64 	%rd5195, %rd1;
$L__BB0_2214:
	.pragma "nounroll";
	ld.global.nc.u32 	%r9773, [%rd5194];
	mad.wide.u32 	%rd4260, %r9773, %r3462, %rd5196;
	shr.u64 	%rd5196, %rd4260, 32;
	st.local.u32 	[%rd5195], %rd4260;
	add.s32 	%r11179, %r11179, 1;
	add.s64 	%rd5195, %rd5195, 4;
	add.s64 	%rd5194, %rd5194, 4;
	setp.ne.s32 	%p2212, %r11179, 6;
	@%p2212 bra 	$L__BB0_2214;
	shr.u32 	%r9774, %r3461, 23;
	st.local.u32 	[%rd1+24], %rd5196;
	and.b32  	%r3465, %r9774, 31;
	and.b32  	%r9775, %r9774, 224;
	add.s32 	%r9776, %r9775, -128;
	shr.u32 	%r9777, %r9776, 5;
	mul.wide.u32 	%rd4261, %r9777, 4;
	sub.s64 	%rd1943, %rd1, %rd4261;
	ld.local.u32 	%r11180, [%rd1943+24];
	ld.local.u32 	%r11181, [%rd1943+20];
	setp.eq.s32 	%p2213, %r3465, 0;
	@%p2213 bra 	$L__BB0_2217;
	shf.l.wrap.b32 	%r11180, %r11181, %r11180, %r3465;
	ld.local.u32 	%r9778, [%rd1943+16];
	shf.l.wrap.b32 	%r11181, %r9778, %r11181, %r3465;
$L__BB0_2217:
	shr.u32 	%r9779, %r11180, 30;
	shf.l.wrap.b32 	%r9780, %r11181, %r11180, 2;
	shl.b32 	%r9781, %r11181, 2;
	shr.u32 	%r9782, %r9780, 31;
	add.s32 	%r9783, %r9782, %r9779;
	neg.s32 	%r9784, %r9783;
	setp.lt.s32 	%p2214, %r3461, 0;
	selp.b32 	%r11182, %r9784, %r9783, %p2214;
	xor.b32  	%r9785, %r9780, %r3461;
	shr.s32 	%r9786, %r9780, 31;
	xor.b32  	%r9787, %r9786, %r9780;
	xor.b32  	%r9788, %r9786, %r9781;
	cvt.u64.u32 	%rd4262, %r9787;
	shl.b64 	%rd4263, %rd4262, 32;
	cvt.u64.u32 	%rd4264, %r9788;
	or.b64  	%rd4265, %rd4263, %rd4264;
	cvt.rn.f64.s64 	%fd553, %rd4265;
	mul.f64 	%fd554, %fd553, 0d3BF921FB54442D19;
	cvt.rn.f32.f64 	%f5777, %fd554;
	neg.f32 	%f5778, %f5777;
	setp.lt.s32 	%p2215, %r9785, 0;
	selp.f32 	%f6446, %f5778, %f5777, %p2215;
$L__BB0_2218:
	setp.ltu.f32 	%p2216, %f6, 0f47CE4780;
	mul.rn.f32 	%f5780, %f6446, %f6446;
	and.b32  	%r9790, %r11182, 1;
	setp.eq.b32 	%p2217, %r9790, 1;
	selp.f32 	%f5781, 0f3F800000, %f6446, %p2217;
	fma.rn.f32 	%f5782, %f5780, %f5781, 0f00000000;
	fma.rn.f32 	%f5783, %f5780, 0f37CBAC00, 0fBAB607ED;
	selp.f32 	%f5784, %f5783, 0fB94D4153, %p2217;
	selp.f32 	%f5785, 0f3D2AAABB, 0f3C0885E4, %p2217;
	fma.rn.f32 	%f5786, %f5784, %f5780, %f5785;
	selp.f32 	%f5787, 0fBEFFFFFF, 0fBE2AAAA8, %p2217;
	fma.rn.f32 	%f5788, %f5786, %f5780, %f5787;
	fma.rn.f32 	%f5789, %f5788, %f5782, %f5781;
	and.b32  	%r9791, %r11182, 2;
	setp.eq.s32 	%p2218, %r9791, 0;
	mov.f32 	%f5790, 0f00000000;
	sub.f32 	%f5791, %f5790, %f5789;
	selp.f32 	%f1139, %f5789, %f5791, %p2218;
	mov.u32 	%r11186, %r11218;
	mov.f32 	%f6447, %f6455;
	@%p2216 bra 	$L__BB0_2226;
	setp.neu.f32 	%p2219, %f6, 0f7F800000;
	@%p2219 bra 	$L__BB0_2221;
	mov.f32 	%f5794, 0f00000000;
	mul.rn.f32 	%f6447, %f4, %f5794;
	mov.b32 	%r11186, 0;
	bra.uni 	$L__BB0_2226;
$L__BB0_2221:
	mov.b32 	%r3474, %f4;
	shl.b32 	%r9793, %r3474, 8;
	or.b32  	%r3475, %r9793, -2147483648;
	mov.b64 	%rd5199, 0;
	mov.b32 	%r11183, 0;
	mov.u64 	%rd5197, __cudart_i2opi_f;
	mov.u64 	%rd5198, %rd1;
$L__BB0_2222:
	.pragma "nounroll";
	ld.global.nc.u32 	%r9794, [%rd5197];
	mad.wide.u32 	%rd4268, %r9794, %r3475, %rd5199;
	shr.u64 	%rd5199, %rd4268, 32;
	st.local.u32 	[%rd5198], %rd4268;
	add.s32 	%r11183, %r11183, 1;
	add.s64 	%rd5198, %rd5198, 4;
	add.s64 	%rd5197, %rd5197, 4;
	setp.ne.s32 	%p2220, %r11183, 6;
	@%p2220 bra 	$L__BB0_2222;
	shr.u32 	%r9795, %r3474, 23;
	st.local.u32 	[%rd1+24], %rd5199;
	and.b32  	%r3478, %r9795, 31;
	and.b32  	%r9796, %r9795, 224;
	add.s32 	%r9797, %r9796, -128;
	shr.u32 	%r9798, %r9797, 5;
	mul.wide.u32 	%rd4269, %r9798, 4;
	sub.s64 	%rd1950, %rd1, %rd4269;
	ld.local.u32 	%r11184, [%rd1950+24];
	ld.local.u32 	%r11185, [%rd1950+20];
	setp.eq.s32 	%p2221, %r3478, 0;
	@%p2221 bra 	$L__BB0_2225;
	shf.l.wrap.b32 	%r11184, %r11185, %r11184, %r3478;
	ld.local.u32 	%r9799, [%rd1950+16];
	shf.l.wrap.b32 	%r11185, %r9799, %r11185, %r3478;
$L__BB0_2225:
	shr.u32 	%r9800, %r11184, 30;
	shf.l.wrap.b32 	%r9801, %r11185, %r11184, 2;
	shl.b32 	%r9802, %r11185, 2;
	shr.u32 	%r9803, %r9801, 31;
	add.s32 	%r9804, %r9803, %r9800;
	neg.s32 	%r9805, %r9804;
	setp.lt.s32 	%p2222, %r3474, 0;
	selp.b32 	%r11186, %r9805, %r9804, %p2222;
	xor.b32  	%r9806, %r9801, %r3474;
	shr.s32 	%r9807, %r9801, 31;
	xor.b32  	%r9808, %r9807, %r9801;
	xor.b32  	%r9809, %r9807, %r9802;
	cvt.u64.u32 	%rd4270, %r9808;
	shl.b64 	%rd4271, %rd4270, 32;
	cvt.u64.u32 	%rd4272, %r9809;
	or.b64  	%rd4273, %rd4271, %rd4272;
	cvt.rn.f64.s64 	%fd555, %rd4273;
	mul.f64 	%fd556, %fd555, 0d3BF921FB54442D19;
	cvt.rn.f32.f64 	%f5792, %fd556;
	neg.f32 	%f5793, %f5792;
	setp.lt.s32 	%p2223, %r9806, 0;
	selp.f32 	%f6447, %f5793, %f5792, %p2223;
$L__BB0_2226:
	setp.ltu.f32 	%p2224, %f13, 0f47CE4780;
	add.s32 	%r9811, %r11186, 1;
	mul.rn.f32 	%f5795, %f6447, %f6447;
	and.b32  	%r9812, %r11186, 1;
	setp.eq.b32 	%p2225, %r9812, 1;
	selp.f32 	%f5796, %f6447, 0f3F800000, %p2225;
	fma.rn.f32 	%f5797, %f5795, %f5796, 0f00000000;
	fma.rn.f32 	%f5798, %f5795, 0f37CBAC00, 0fBAB607ED;
	selp.f32 	%f5799, 0fB94D4153, %f5798, %p2225;
	selp.f32 	%f5800, 0f3C0885E4, 0f3D2AAABB, %p2225;
	fma.rn.f32 	%f5801, %f5799, %f5795, %f5800;
	selp.f32 	%f5802, 0fBE2AAAA8, 0fBEFFFFFF, %p2225;
	fma.rn.f32 	%f5803, %f5801, %f5795, %f5802;
	fma.rn.f32 	%f5804, %f5803, %f5797, %f5796;
	and.b32  	%r9813, %r9811, 2;
	setp.eq.s32 	%p2226, %r9813, 0;
	mov.f32 	%f5805, 0f00000000;
	sub.f32 	%f5806, %f5805, %f5804;
	selp.f32 	%f5807, %f5804, %f5806, %p2226;
	mul.f32 	%f5808, %f1139, 0f41600000;
	mul.f32 	%f1143, %f5808, %f5807;
	mov.u32 	%r11190, %r11222;
	mov.f32 	%f6448, %f6456;
	@%p2224 bra 	$L__BB0_2234;
	setp.neu.f32 	%p2227, %f13, 0f7F800000;
	@%p2227 bra 	$L__BB0_2229;
	mov.f32 	%f5811, 0f00000000;
	mul.rn.f32 	%f6448, %f11, %f5811;
	mov.b32 	%r11190, 0;
	bra.uni 	$L__BB0_2234;
$L__BB0_2229:
	mov.b32 	%r3487, %f11;
	shl.b32 	%r9815, %r3487, 8;
	or.b32  	%r3488, %r9815, -2147483648;
	mov.b64 	%rd5202, 0;
	mov.b32 	%r11187, 0;
	mov.u64 	%rd5200, __cudart_i2opi_f;
	mov.u64 	%rd5201, %rd1;
$L__BB0_2230:
	.pragma "nounroll";
	ld.global.nc.u32 	%r9816, [%rd5200];
	mad.wide.u32 	%rd4276, %r9816, %r3488, %rd5202;
	shr.u64 	%rd5202, %rd4276, 32;
	st.local.u32 	[%rd5201], %rd4276;
	add.s32 	%r11187, %r11187, 1;
	add.s64 	%rd5201, %rd5201, 4;
	add.s64 	%rd5200, %rd5200, 4;
	setp.ne.s32 	%p2228, %r11187, 6;
	@%p2228 bra 	$L__BB0_2230;
	shr.u32 	%r9817, %r3487, 23;
	st.local.u32 	[%rd1+24], %rd5202;
	and.b32  	%r3491, %r9817, 31;
	and.b32  	%r9818, %r9817, 224;
	add.s32 	%r9819, %r9818, -128;
	shr.u32 	%r9820, %r9819, 5;
	mul.wide.u32 	%rd4277, %r9820, 4;
	sub.s64 	%rd1957, %rd1, %rd4277;
	ld.local.u32 	%r11188, [%rd1957+24];
	ld.local.u32 	%r11189, [%rd1957+20];
	setp.eq.s32 	%p2229, %r3491, 0;
	@%p2229 bra 	$L__BB0_2233;
	shf.l.wrap.b32 	%r11188, %r11189, %r11188, %r3491;
	ld.local.u32 	%r9821, [%rd1957+16];
	shf.l.wrap.b32 	%r11189, %r9821, %r11189, %r3491;
$L__BB0_2233:
	shr.u32 	%r9822, %r11188, 30;
	shf.l.wrap.b32 	%r9823, %r11189, %r11188, 2;
	shl.b32 	%r9824, %r11189, 2;
	shr.u32 	%r9825, %r9823, 31;
	add.s32 	%r9826, %r9825, %r9822;
	neg.s32 	%r9827, %r9826;
	setp.lt.s32 	%p2230, %r3487, 0;
	selp.b32 	%r11190, %r9827, %r9826, %p2230;
	xor.b32  	%r9828, %r9823, %r3487;
	shr.s32 	%r9829, %r9823, 31;
	xor.b32  	%r9830, %r9829, %r9823;
	xor.b32  	%r9831, %r9829, %r9824;
	cvt.u64.u32 	%rd4278, %r9830;
	shl.b64 	%rd4279, %rd4278, 32;
	cvt.u64.u32 	%rd4280, %r9831;
	or.b64  	%rd4281, %rd4279, %rd4280;
	cvt.rn.f64.s64 	%fd557, %rd4281;
	mul.f64 	%fd558, %fd557, 0d3BF921FB54442D19;
	cvt.rn.f32.f64 	%f5809, %fd558;
	neg.f32 	%f5810, %f5809;
	setp.lt.s32 	%p2231, %r9828, 0;
	selp.f32 	%f6448, %f5810, %f5809, %p2231;
$L__BB0_2234:
	setp.ltu.f32 	%p2232, %f20, 0f47CE4780;
	add.s32 	%r9833, %r11190, 1;
	mul.rn.f32 	%f5812, %f6448, %f6448;
	and.b32  	%r9834, %r11190, 1;
	setp.eq.b32 	%p2233, %r9834, 1;
	selp.f32 	%f5813, %f6448, 0f3F800000, %p2233;
	fma.rn.f32 	%f5814, %f5812, %f5813, 0f00000000;
	fma.rn.f32 	%f5815, %f5812, 0f37CBAC00, 0fBAB607ED;
	selp.f32 	%f5816, 0fB94D4153, %f5815, %p2233;
	selp.f32 	%f5817, 0f3C0885E4, 0f3D2AAABB, %p2233;
	fma.rn.f32 	%f5818, %f5816, %f5812, %f5817;
	selp.f32 	%f5819, 0fBE2AAAA8, 0fBEFFFFFF, %p2233;
	fma.rn.f32 	%f5820, %f5818, %f5812, %f5819;
	fma.rn.f32 	%f5821, %f5820, %f5814, %f5813;
	and.b32  	%r9835, %r9833, 2;
	setp.eq.s32 	%p2234, %r9835, 0;
	mov.f32 	%f5822, 0f00000000;
	sub.f32 	%f5823, %f5822, %f5821;
	selp.f32 	%f5824, %f5821, %f5823, %p2234;
	mul.f32 	%f1147, %f1143, %f5824;
	mov.u32 	%r11194, %r11226;
	mov.f32 	%f6449, %f6457;
	@%p2232 bra 	$L__BB0_2242;
	setp.neu.f32 	%p2235, %f20, 0f7F800000;
	@%p2235 bra 	$L__BB0_2237;
	mov.f32 	%f5827, 0f00000000;
	mul.rn.f32 	%f6449, %f18, %f5827;
	mov.b32 	%r11194, 0;
	bra.uni 	$L__BB0_2242;
$L__BB0_2237:
	mov.b32 	%r3500, %f18;
	shl.b32 	%r9837, %r3500, 8;
	or.b32  	%r3501, %r9837, -2147483648;
	mov.b64 	%rd5205, 0;
	mov.b32 	%r11191, 0;
	mov.u64 	%rd5203, __cudart_i2opi_f;
	mov.u64 	%rd5204, %rd1;
$L__BB0_2238:
	.pragma "nounroll";
	ld.global.nc.u32 	%r9838, [%rd5203];
	mad.wide.u32 	%rd4284, %r9838, %r3501, %rd5205;
	shr.u64 	%rd5205, %rd4284, 32;
	st.local.u32 	[%rd5204], %rd4284;
	add.s32 	%r11191, %r11191, 1;
	add.s64 	%rd5204, %rd5204, 4;
	add.s64 	%rd5203, %rd5203, 4;
	setp.ne.s32 	%p2236, %r11191, 6;
	@%p2236 bra 	$L__BB0_2238;
	shr.u32 	%r9839, %r3500, 23;
	st.local.u32 	[%rd1+24], %rd5205;
	and.b32  	%r3504, %r9839, 31;
	and.b32  	%r9840, %r9839, 224;
	add.s32 	%r9841, %r9840, -128;
	shr.u32 	%r9842, %r9841, 5;
	mul.wide.u32 	%rd4285, %r9842, 4;
	sub.s64 	%rd1964, %rd1, %rd4285;
	ld.local.u32 	%r11192, [%rd1964+24];
	ld.local.u32 	%r11193, [%rd1964+20];
	setp.eq.s32 	%p2237, %r3504, 0;
	@%p2237 bra 	$L__BB0_2241;
	shf.l.wrap.b32 	%r11192, %r11193, %r11192, %r3504;
	ld.local.u32 	%r9843, [%rd1964+16];
	shf.l.wrap.b32 	%r11193, %r9843, %r11193, %r3504;
$L__BB0_2241:
	shr.u32 	%r9844, %r11192, 30;
	shf.l.wrap.b32 	%r9845, %r11193, %r11192, 2;
	shl.b32 	%r9846, %r11193, 2;
	shr.u32 	%r9847, %r9845, 31;
	add.s32 	%r9848, %r9847, %r9844;
	neg.s32 	%r9849, %r9848;
	setp.lt.s32 	%p2238, %r3500, 0;
	selp.b32 	%r11194, %r9849, %r9848, %p2238;
	xor.b32  	%r9850, %r9845, %r3500;
	shr.s32 	%r9851, %r9845, 31;
	xor.b32  	%r9852, %r9851, %r9845;
	xor.b32  	%r9853, %r9851, %r9846;
	cvt.u64.u32 	%rd4286, %r9852;
	shl.b64 	%rd4287, %rd4286, 32;
	cvt.u64.u32 	%rd4288, %r9853;
	or.b64  	%rd4289, %rd4287, %rd4288;
	cvt.rn.f64.s64 	%fd559, %rd4289;
	mul.f64 	%fd560, %fd559, 0d3BF921FB54442D19;
	cvt.rn.f32.f64 	%f5825, %fd560;
	neg.f32 	%f5826, %f5825;
	setp.lt.s32 	%p2239, %r9850, 0;
	selp.f32 	%f6449, %f5826, %f5825, %p2239;
$L__BB0_2242:
	setp.ltu.f32 	%p2240, %f27, 0f47CE4780;
	add.s32 	%r9855, %r11194, 1;
	mul.rn.f32 	%f5828, %f6449, %f6449;
	and.b32  	%r9856, %r11194, 1;
	setp.eq.b32 	%p2241, %r9856, 1;
	selp.f32 	%f5829, %f6449, 0f3F800000, %p2241;
	fma.rn.f32 	%f5830, %f5828, %f5829, 0f00000000;
	fma.rn.f32 	%f5831, %f5828, 0f37CBAC00, 0fBAB607ED;
	selp.f32 	%f5832, 0fB94D4153, %f5831, %p2241;
	selp.f32 	%f5833, 0f3C0885E4, 0f3D2AAABB, %p2241;
	fma.rn.f32 	%f5834, %f5832, %f5828, %f5833;
	selp.f32 	%f5835, 0fBE2AAAA8, 0fBEFFFFFF, %p2241;
	fma.rn.f32 	%f5836, %f5834, %f5828, %f5835;
	fma.rn.f32 	%f5837, %f5836, %f5830, %f5829;
	and.b32  	%r9857, %r9855, 2;
	setp.eq.s32 	%p2242, %r9857, 0;
	mov.f32 	%f5838, 0f00000000;
	sub.f32 	%f5839, %f5838, %f5837;
	selp.f32 	%f5840, %f5837, %f5839, %p2242;
	mul.f32 	%f1151, %f1147, %f5840;
	mov.u32 	%r11198, %r11230;
	mov.f32 	%f6450, %f6458;
	@%p2240 bra 	$L__BB0_2250;
	setp.neu.f32 	%p2243, %f27, 0f7F800000;
	@%p2243 bra 	$L__BB0_2245;
	mov.f32 	%f5843, 0f00000000;
	mul.rn.f32 	%f6450, %f25, %f5843;
	mov.b32 	%r11198, 0;
	bra.uni 	$L__BB0_2250;
$L__BB0_2245:
	mov.b32 	%r3513, %f25;
	shl.b32 	%r9859, %r3513, 8;
	or.b32  	%r3514, %r9859, -2147483648;
	mov.b64 	%rd5208, 0;
	mov.b32 	%r11195, 0;
	mov.u64 	%rd5206, __cudart_i2opi_f;
	mov.u64 	%rd5207, %rd1;
$L__BB0_2246:
	.pragma "nounroll";
	ld.global.nc.u32 	%r9860, [%rd5206];
	mad.wide.u32 	%rd4292, %r9860, %r3514, %rd5208;
	shr.u64 	%rd5208, %rd4292, 32;
	st.local.u32 	[%rd5207], %rd4292;
	add.s32 	%r11195, %r11195, 1;
	add.s64 	%rd5207, %rd5207, 4;
	add.s64 	%rd5206, %rd5206, 4;
	setp.ne.s32 	%p2244, %r11195, 6;
	@%p2244 bra 	$L__BB0_2246;
	shr.u32 	%r9861, %r3513, 23;
	st.local.u32 	[%rd1+24], %rd5208;
	and.b32  	%r3517, %r9861, 31;
	and.b32  	%r9862, %r9861, 224;
	add.s32 	%r9863, %r9862, -128;
	shr.u32 	%r9864, %r9863, 5;
	mul.wide.u32 	%rd4293, %r9864, 4;
	sub.s64 	%rd1971, %rd1, %rd4293;
	ld.local.u32 	%r11196, [%rd1971+24];
	ld.local.u32 	%r11197, [%rd1971+20];
	setp.eq.s32 	%p2245, %r3517, 0;
	@%p2245 bra 	$L__BB0_2249;
	shf.l.wrap.b32 	%r11196, %r11197, %r11196, %r3517;
	ld.local.u32 	%r9865, [%rd1971+16];
	shf.l.wrap.b32 	%r11197, %r9865, %r11197, %r3517;
$L__BB0_2249:
	shr.u32 	%r9866, %r11196, 30;
	shf.l.wrap.b32 	%r9867, %r11197, %r11196, 2;
	shl.b32 	%r9868, %r11197, 2;
	shr.u32 	%r9869, %r9867, 31;
	add.s32 	%r9870, %r9869, %r9866;
	neg.s32 	%r9871, %r9870;
	setp.lt.s32 	%p2246, %r3513, 0;
	selp.b32 	%r11198, %r9871, %r9870, %p2246;
	xor.b32  	%r9872, %r9867, %r3513;
	shr.s32 	%r9873, %r9867, 31;
	xor.b32  	%r9874, %r9873, %r9867;
	xor.b32  	%r9875, %r9873, %r9868;
	cvt.u64.u32 	%rd4294, %r9874;
	shl.b64 	%rd4295, %rd4294, 32;
	cvt.u64.u32 	%rd4296, %r9875;
	or.b64  	%rd4297, %rd4295, %rd4296;
	cvt.rn.f64.s64 	%fd561, %rd4297;
	mul.f64 	%fd562, %fd561, 0d3BF921FB54442D19;
	cvt.rn.f32.f64 	%f5841, %fd562;
	neg.f32 	%f5842, %f5841;
	setp.lt.s32 	%p2247, %r9872, 0;
	selp.f32 	%f6450, %f5842, %f5841, %p2247;
$L__BB0_2250:
	add.s32 	%r9877, %r11198, 1;
	mul.rn.f32 	%f5844, %f6450, %f6450;
	and.b32  	%r9878, %r11198, 1;
	setp.eq.b32 	%p2249, %r9878, 1;
	selp.f32 	%f5845, %f6450, 0f3F800000, %p2249;
	fma.rn.f32 	%f5846, %f5844, %f5845, 0f00000000;
	fma.rn.f32 	%f5847, %f5844, 0f37CBAC00, 0fBAB607ED;
	selp.f32 	%f5848, 0fB94D4153, %f5847, %p2249;
	selp.f32 	%f5849, 0f3C0885E4, 0f3D2AAABB, %p2249;
	fma.rn.f32 	%f5850, %f5848, %f5844, %f5849;
	selp.f32 	%f5851, 0fBE2AAAA8, 0fBEFFFFFF, %p2249;
	fma.rn.f32 	%f5852, %f5850, %f5844, %f5851;
	fma.rn.f32 	%f5853, %f5852, %f5846, %f5845;
	and.b32  	%r9879, %r9877, 2;
	setp.eq.s32 	%p2250, %r9879, 0;
	mov.f32 	%f5854, 0f00000000;
	sub.f32 	%f5855, %f5854, %f5853;
	selp.f32 	%f5856, %f5853, %f5855, %p2250;
	fma.rn.f32 	%f1155, %f1151, %f5856, %f1135;
	mov.u32 	%r11202, %r11222;
	mov.f32 	%f6451, %f6456;
	@%p2224 bra 	$L__BB0_2258;
	setp.neu.f32 	%p2251, %f13, 0f7F800000;
	@%p2251 bra 	$L__BB0_2253;
	mov.f32 	%f5859, 0f00000000;
	mul.rn.f32 	%f6451, %f11, %f5859;
	mov.b32 	%r11202, 0;
	bra.uni 	$L__BB0_2258;
$L__BB0_2253:
	mov.b32 	%r3526, %f11;
	shl.b32 	%r9881, %r3526, 8;
	or.b32  	%r3527, %r9881, -2147483648;
	mov.b64 	%rd5211, 0;
	mov.b32 	%r11199, 0;
	mov.u64 	%rd5209, __cudart_i2opi_f;
	mov.u64 	%rd5210, %rd1;
$L__BB0_2254:
	.pragma "nounroll";
	ld.global.nc.u32 	%r9882, [%rd5209];
	mad.wide.u32 	%rd4300, %r9882, %r3527, %rd5211;
	shr.u64 	%rd5211, %rd4300, 32;
	st.local.u32 	[%rd5210], %rd4300;
	add.s32 	%r11199, %r11199, 1;
	add.s64 	%rd5210, %rd5210, 4;
	add.s64 	%rd5209, %rd5209, 4;
	setp.ne.s32 	%p2252, %r11199, 6;
	@%p2252 bra 	$L__BB0_2254;
	shr.u32 	%r9883, %r3526, 23;
	st.local.u32 	[%rd1+24], %rd5211;
	and.b32  	%r3530, %r9883, 31;
	and.b32  	%r9884, %r9883, 224;
	add.s32 	%r9885, %r9884, -128;
	shr.u32 	%r9886, %r9885, 5;
	mul.wide.u32 	%rd4301, %r9886, 4;
	sub.s64 	%rd1978, %rd1, %rd4301;
	ld.local.u32 	%r11200, [%rd1978+24];
	ld.local.u32 	%r11201, [%rd1978+20];
	setp.eq.s32 	%p2253, %r3530, 0;
	@%p2253 bra 	$L__BB0_2257;
	shf.l.wrap.b32 	%r11200, %r11201, %r11200, %r3530;
	ld.local.u32 	%r9887, [%rd1978+16];
	shf.l.wrap.b32 	%r11201, %r9887, %r11201, %r3530;
$L__BB0_2257:
	shr.u32 	%r9888, %r11200, 30;
	shf.l.wrap.b32 	%r9889, %r11201, %r11200, 2;
	shl.b32 	%r9890, %r11201, 2;
	shr.u32 	%r9891, %r9889, 31;
	add.s32 	%r9892, %r9891, %r9888;
	neg.s32 	%r9893, %r9892;
	setp.lt.s32 	%p2254, %r3526, 0;
	selp.b32 	%r11202, %r9893, %r9892, %p2254;
	xor.b32  	%r9894, %r9889, %r3526;
	shr.s32 	%r9895, %r9889, 31;
	xor.b32  	%r9896, %r9895, %r9889;
	xor.b32  	%r9897, %r9895, %r9890;
	cvt.u64.u32 	%rd4302, %r9896;
	shl.b64 	%rd4303, %rd4302, 32;
	cvt.u64.u32 	%rd4304, %r9897;
	or.b64  	%rd4305, %rd4303, %rd4304;
	cvt.rn.f64.s64 	%fd563, %rd4305;
	mul.f64 	%fd564, %fd563, 0d3BF921FB54442D19;
	cvt.rn.f32.f64 	%f5857, %fd564;
	neg.f32 	%f5858, %f5857;
	setp.lt.s32 	%p2255, %r9894, 0;
	selp.f32 	%f6451, %f5858, %f5857, %p2255;
$L__BB0_2258:
	setp.ltu.f32 	%p2256, %f6, 0f47CE4780;
	mul.rn.f32 	%f5860, %f6451, %f6451;
	and.b32  	%r9899, %r11202, 1;
	setp.eq.b32 	%p2257, %r9899, 1;
	selp.f32 	%f5861, 0f3F800000, %f6451, %p2257;
	fma.rn.f32 	%f5862, %f5860, %f5861, 0f00000000;
	fma.rn.f32 	%f5863, %f5860, 0f37CBAC00, 0fBAB607ED;
	selp.f32 	%f5864, %f5863, 0fB94D4153, %p2257;
	selp.f32 	%f5865, 0f3D2AAABB, 0f3C0885E4, %p2257;
	fma.rn.f32 	%f5866, %f5864, %f5860, %f5865;
	selp.f32 	%f5867, 0fBEFFFFFF, 0fBE2AAAA8, %p2257;
	fma.rn.f32 	%f5868, %f5866, %f5860, %f5867;
	fma.rn.f32 	%f5869, %f5868, %f5862, %f5861;
	and.b32  	%r9900, %r11202, 2;
	setp.eq.s32 	%p2258, %r9900, 0;
	mov.f32 	%f5870, 0f00000000;
	sub.f32 	%f5871, %f5870, %f5869;
	selp.f32 	%f1159, %f5869, %f5871, %p2258;
	mov.u32 	%r11206, %r11218;
	mov.f32 	%f6452, %f6455;
	@%p2256 bra 	$L__BB0_2266;
	setp.neu.f32 	%p2259, %f6, 0f7F800000;
	@%p2259 bra 	$L__BB0_2261;
	mov.f32 	%f5874, 0f00000000;
	mul.rn.f32 	%f6452, %f4, %f5874;
	mov.b32 	%r11206, 0;
	bra.uni 	$L__BB0_2266;
$L__BB0_2261:
	mov.b32 	%r3539, %f4;
	shl.b32 	%r9902, %r3539, 8;
	or.b32  	%r3540, %r9902, -2147483648;
	mov.b64 	%rd5214, 0;
	mov.b32 	%r11203, 0;
	mov.u64 	%rd5212, __cudart_i2opi_f;
	mov.u64 	%rd5213, %rd1;
$L__BB0_2262:
	.pragma "nounroll";
	ld.global.nc.u32 	%r9903, [%rd5212];
	mad.wide.u32 	%rd4308, %r9903, %r3540, %rd5214;
	shr.u64 	%rd5214, %rd4308, 32;
	st.local.u32 	[%rd5213], %rd4308;
	add.s32 	%r11203, %r11203, 1;
	add.s64 	%rd5213, %rd5213, 4;
	add.s64 	%rd5212, %rd5212, 4;
	setp.ne.s32 	%p2260, %r11203, 6;
	@%p2260 bra 	$L__BB0_2262;
	shr.u32 	%r9904, %r3539, 23;
	st.local.u32 	[%rd1+24], %rd5214;
	and.b32  	%r3543, %r9904, 31;
	and.b32  	%r9905, %r9904, 224;
	add.s32 	%r9906, %r9905, -128;
	shr.u32 	%r9907, %r9906, 5;
	mul.wide.u32 	%rd4309, %r9907, 4;
	sub.s64 	%rd1985, %rd1, %rd4309;
	ld.local.u32 	%r11204, [%rd1985+24];
	ld.local.u32 	%r11205, [%rd1985+20];
	setp.eq.s32 	%p2261, %r3543, 0;
	@%p2261 bra 	$L__BB0_2265;
	shf.l.wrap.b32 	%r11204, %r11205, %r11204, %r3543;
	ld.local.u32 	%r9908, [%rd1985+16];
	shf.l.wrap.b32 	%r11205, %r9908, %r11205, %r3543;
$L__BB0_2265:
	shr.u32 	%r9909, %r11204, 30;
	shf.l.wrap.b32 	%r9910, %r11205, %r11204, 2;
	shl.b32 	%r9911, %r11205, 2;
	shr.u32 	%r9912, %r9910, 31;
	add.s32 	%r9913, %r9912, %r9909;
	neg.s32 	%r9914, %r9913;
	setp.lt.s32 	%p2262, %r3539, 0;
	selp.b32 	%r11206, %r9914, %r9913, %p2262;
	xor.b32  	%r9915, %r9910, %r3539;
	shr.s32 	%r9916, %r9910, 31;
	xor.b32  	%r9917, %r9916, %r9910;
	xor.b32  	%r9918, %r9916, %r9911;
	cvt.u64.u32 	%rd4310, %r9917;
	shl.b64 	%rd4311, %rd4310, 32;
	cvt.u64.u32 	%rd4312, %r9918;
	or.b64  	%rd4313, %rd4311, %rd4312;
	cvt.rn.f64.s64 	%fd565, %rd4313;
	mul.f64 	%fd566, %fd565, 0d3BF921FB54442D19;
	cvt.rn.f32.f64 	%f5872, %fd566;
	neg.f32 	%f5873, %f5872;
	setp.lt.s32 	%p2263, %r9915, 0;
	selp.f32 	%f6452, %f5873, %f5872, %p2263;
$L__BB0_2266:
	setp.ltu.f32 	%p2264, %f20, 0f47CE4780;
	add.s32 	%r9920, %r11206, 1;
	mul.rn.f32 	%f5875, %f6452, %f6452;
	and.b32  	%r9921, %r11206, 1;
	setp.eq.b32 	%p2265, %r9921, 1;
	selp.f32 	%f5876, %f6452, 0f3F800000, %p2265;
	fma.rn.f32 	%f5877, %f5875, %f5876, 0f00000000;
	fma.rn.f32 	%f5878, %f5875, 0f37CBAC00, 0fBAB607ED;
	selp.f32 	%f5879, 0fB94D4153, %f5878, %p2265;
	selp.f32 	%f5880, 0f3C0885E4, 0f3D2AAABB, %p2265;
	fma.rn.f32 	%f5881, %f5879, %f5875, %f5880;
	selp.f32 	%f5882, 0fBE2AAAA8, 0fBEFFFFFF, %p2265;
	fma.rn.f32 	%f5883, %f5881, %f5875, %f5882;
	fma.rn.f32 	%f5884, %f5883, %f5877, %f5876;
	and.b32  	%r9922, %r9920, 2;
	setp.eq.s32 	%p2266, %r9922, 0;
	mov.f32 	%f5885, 0f00000000;
	sub.f32 	%f5886, %f5885, %f5884;
	selp.f32 	%f5887, %f5884, %f5886, %p2266;
	mul.f32 	%f5888, %f1159, 0f442F0000;
	mul.f32 	%f1163, %f5888, %f5887;
	mov.u32 	%r11210, %r11226;
	mov.f32 	%f6453, %f6457;
	@%p2264 bra 	$L__BB0_2274;
	setp.neu.f32 	%p2267, %f20, 0f7F800000;
	@%p2267 bra 	$L__BB0_2269;
	mov.f32 	%f5891, 0f00000000;
	mul.rn.f32 	%f6453, %f18, %f5891;
	mov.b32 	%r11210, 0;
	bra.uni 	$L__BB0_2274;
$L__BB0_2269:
	mov.b32 	%r3552, %f18;
	shl.b32 	%r9924, %r3552, 8;
	or.b32  	%r3553, %r9924, -2147483648;
	mov.b64 	%rd5217, 0;
	mov.b32 	%r11207, 0;
	mov.u64 	%rd5215, __cudart_i2opi_f;
	mov.u64 	%rd5216, %rd1;
$L__BB0_2270:
	.pragma "nounroll";
	ld.global.nc.u32 	%r9925, [%rd5215];
	mad.wide.u32 	%rd4316, %r9925, %r3553, %rd5217;
	shr.u64 	%rd5217, %rd4316, 32;
	st.local.u32 	[%rd5216], %rd4316;
	add.s32 	%r11207, %r11207, 1;
	add.s64 	%rd5216, %rd5216, 4;
	add.s64 	%rd5215, %rd5215, 4;
	setp.ne.s32 	%p2268, %r11207, 6;
	@%p2268 bra 	$L__BB0_2270;
	shr.u32 	%r9926, %r3552, 23;
	st.local.u32 	[%rd1+24], %rd5217;
	and.b32  	%r3556, %r9926, 31;
	and.b32  	%r9927, %r9926, 224;
	add.s32 	%r9928, %r9927, -128;
	shr.u32 	%r9929, %r9928, 5;
	mul.wide.u32 	%rd4317, %r9929, 4;
	sub.s64 	%rd1992, %rd1, %rd4317;
	ld.local.u32 	%r11208, [%rd1992+24];
	ld.local.u32 	%r11209, [%rd1992+20];
	setp.eq.s32 	%p2269, %r3556, 0;
	@%p2269 bra 	$L__BB0_2273;
	shf.l.wrap.b32 	%r11208, %r11209, %r11208, %r3556;
	ld.local.u32 	%r9930, [%rd1992+16];
	shf.l.wrap.b32 	%r11209, %r9930, %r11209, %r3556;
$L__BB0_2273:
	shr.u32 	%r9931, %r11208, 30;
	shf.l.wrap.b32 	%r9932, %r11209, %r11208, 2;
	shl.b32 	%r9933, %r11209, 2;
	shr.u32 	%r9934, %r9932, 31;
	add.s32 	%r9935, %r9934, %r9931;
	neg.s32 	%r9936, %r9935;
	setp.lt.s32 	%p2270, %r3552, 0;
	selp.b32 	%r11210, %r9936, %r9935, %p2270;
	xor.b32  	%r9937, %r9932, %r3552;
	shr.s32 	%r9938, %r9932, 31;
	xor.b32  	%r9939, %r9938, %r9932;
	xor.b32  	%r9940, %r9938, %r9933;
	cvt.u64.u32 	%rd4318, %r9939;
	shl.b64 	%rd4319, %rd4318, 32;
	cvt.u64.u32 	%rd4320, %r9940;
	or.b64  	%rd4321, %rd4319, %rd4320;
	cvt.rn.f64.s64 	%fd567, %rd4321;
	mul.f64 	%fd568, %fd567, 0d3BF921FB54442D19;
	cvt.rn.f32.f64 	%f5889, %fd568;
	neg.f32 	%f5890, %f5889;
	setp.lt.s32 	%p2271, %r9937, 0;
	selp.f32 	%f6453, %f5890, %f5889, %p2271;
$L__BB0_2274:
	setp.ltu.f32 	%p2272, %f27, 0f47CE4780;
	add.s32 	%r9942, %r11210, 1;
	mul.rn.f32 	%f5892, %f6453, %f6453;
	and.b32  	%r9943, %r11210, 1;
	setp.eq.b32 	%p2273, %r9943, 1;
	selp.f32 	%f5893, %f6453, 0f3F800000, %p2273;
	fma.rn.f32 	%f5894, %f5892, %f5893, 0f00000000;
	fma.rn.f32 	%f5895, %f5892, 0f37CBAC00, 0fBAB607ED;
	selp.f32 	%f5896, 0fB94D4153, %f5895, %p2273;
	selp.f32 	%f5897, 0f3C0885E4, 0f3D2AAABB, %p2273;
	fma.rn.f32 	%f5898, %f5896, %f5892, %f5897;
	selp.f32 	%f5899, 0fBE2AAAA8, 0fBEFFFFFF, %p2273;
	fma.rn.f32 	%f5900, %f5898, %f5892, %f5899;
	fma.rn.f32 	%f5901, %f5900, %f5894, %f5893;
	and.b32  	%r9944, %r9942, 2;
	setp.eq.s32 	%p2274, %r9944, 0;
	mov.f32 	%f5902, 0f00000000;
	sub.f32 	%f5903, %f5902, %f5901;
	selp.f32 	%f5904, %f5901, %f5903, %p2274;
	mul.f32 	%f1167, %f1163, %f5904;
	mov.u32 	%r11214, %r11230;
	mov.f32 	%f6454, %f6458;
	@%p2272 bra 	$L__BB0_2282;
	setp.neu.f32 	%p2275, %f27, 0f7F800000;
	@%p2275 bra 	$L__BB0_2277;
	mov.f32 	%f5907, 0f00000000;
	mul.rn.f32 	%f6454, %f25, %f5907;
	mov.b32 	%r11214, 0;
	bra.uni 	$L__BB0_2282;
$L__BB0_2277:
	mov.b32 	%r3565, %f25;
	shl.b32 	%r9946, %r3565, 8;
	or.b32  	%r3566, %r9946, -2147483648;
	mov.b64 	%rd5220, 0;
	mov.b32 	%r11211, 0;
	mov.u64 	%rd5218, __cudart_i2opi_f;
	mov.u64 	%rd5219, %rd1;
$L__BB0_2278:
	.pragma "nounroll";
	ld.global.nc.u32 	%r9947, [%rd5218];
	mad.wide.u32 	%rd4324, %r9947, %r3566, %rd5220;
	shr.u64 	%rd5220, %rd4324, 32;
	st.local.u32 	[%rd5219], %rd4324;
	add.s32 	%r11211, %r11211, 1;
	add.s64 	%rd5219, %rd5219, 4;
	add.s64 	%rd5218, %rd5218, 4;
	setp.ne.s32 	%p2276, %r11211, 6;
	@%p2276 bra 	$L__BB0_2278;
	shr.u32 	%r9948, %r3565, 23;
	st.local.u32 	[%rd1+24], %rd5220;
	and.b32  	%r3569, %r9948, 31;
	and.b32  	%r9949, %r9948, 224;
	add.s32 	%r9950, %r9949, -128;
	shr.u32 	%r9951, %r9950, 5;
	mul.wide.u32 	%rd4325, %r9951, 4;
	sub.s64 	%rd1999, %rd1, %rd4325;
	ld.local.u32 	%r11212, [%rd1999+24];
	ld.local.u32 	%r11213, [%rd1999+20];
	setp.eq.s32 	%p2277, %r3569, 0;
	@%p2277 bra 	$L__BB0_2281;
	shf.l.wrap.b32 	%r11212, %r11213, %r11212, %r3569;
	ld.local.u32 	%r9952, [%rd1999+16];
	shf.l.wrap.b32 	%r11213, %r9952, %r11213, %r3569;
$L__BB0_2281:
	shr.u32 	%r9953, %r11212, 30;
	shf.l.wrap.b32 	%r9954, %r11213, %r11212, 2;
	shl.b32 	%r9955, %r11213, 2;
	shr.u32 	%r9956, %r9954, 31;
	add.s32 	%r9957, %r9956, %r9953;
	neg.s32 	%r9958, %r9957;
	setp.lt.s32 	%p2278, %r3565, 0;
	selp.b32 	%r11214, %r9958, %r9957, %p2278;
	xor.b32  	%r9959, %r9954, %r3565;
	shr.s32 	%r9960, %r9954, 31;
	xor.b32  	%r9961, %r9960, %r9954;
	xor.b32  	%r9962, %r9960, %r9955;
	cvt.u64.u32 	%rd4326, %r9961;
	shl.b64 	%rd4327, %rd4326, 32;
	cvt.u64.u32 	%rd4328, %r9962;
	or.b64  	%rd4329, %rd4327, %rd4328;
	cvt.rn.f64.s64 	%fd569, %rd4329;
	mul.f64 	%fd570, %fd569, 0d3BF921FB54442D19;
	cvt.rn.f32.f64 	%f5905, %fd570;
	neg.f32 	%f5906, %f5905;
	setp.lt.s32 	%p2279, %r9959, 0;
	selp.f32 	%f6454, %f5906, %f5905, %p2279;
$L__BB0_2282:
	add.s32 	%r9964, %r11214, 1;
	mul.rn.f32 	%f5908, %f6454, %f6454;
	and.b32  	%r9965, %r11214, 1;
	setp.eq.b32 	%p2281, %r9965, 1;
	selp.f32 	%f5909, %f6454, 0f3F800000, %p2281;
	fma.rn.f32 	%f5910, %f5908, %f5909, 0f00000000;
	fma.rn.f32 	%f5911, %f5908, 0f37CBAC00, 0fBAB607ED;
	selp.f32 	%f5912, 0fB94D4153, %f5911, %p2281;
	selp.f32 	%f5913, 0f3C0885E4, 0f3D2AAABB, %p2281;
	fma.rn.f32 	%f5914, %f5912, %f5908, %f5913;
	selp.f32 	%f5915, 0fBE2AAAA8, 0fBEFFFFFF, %p2281;
	fma.rn.f32 	%f5916, %f5914, %f5908, %f5915;
	fma.rn.f32 	%f5917, %f5916, %f5910, %f5909;
	and.b32  	%r9966, %r9964, 2;
	setp.eq.s32 	%p2282, %r9966, 0;
	mov.f32 	%f5918, 0f00000000;
	sub.f32 	%f5919, %f5918, %f5917;
	selp.f32 	%f5920, %f5917, %f5919, %p2282;
	fma.rn.f32 	%f1171, %f1167, %f5920, %f1155;
	@%p2256 bra 	$L__BB0_2290;
	setp.neu.f32 	%p2283, %f6, 0f7F800000;
	@%p2283 bra 	$L__BB0_2285;
	mov.f32 	%f5923, 0f00000000;
	mul.rn.f32 	%f6455, %f4, %f5923;
	mov.b32 	%r11218, 0;
	bra.uni 	$L__BB0_2290;
$L__BB0_2285:
	mov.b32 	%r3578, %f4;
	shl.b32 	%r9968, %r3578, 8;
	or.b32  	%r3579, %r9968, -2147483648;
	mov.b64 	%rd5223, 0;
	mov.b32 	%r11215, 0;
	mov.u64 	%rd5221, __cudart_i2opi_f;
	mov.u64 	%rd5222, %rd1;
$L__BB0_2286:
	.pragma "nounroll";
	ld.global.nc.u32 	%r9969, [%rd5221];
	mad.wide.u32 	%rd4332, %r9969, %r3579, %rd5223;
	shr.u64 	%rd5223, %rd4332, 32;
	st.local.u32 	[%rd5222], %rd4332;
	add.s32 	%r11215, %r11215, 1;
	add.s64 	%rd5222, %rd5222, 4;
	add.s64 	%rd5221, %rd5221, 4;
	setp.ne.s32 	%p2284, %r11215, 6;
	@%p2284 bra 	$L__BB0_2286;
	shr.u32 	%r9970, %r3578, 23;
	st.local.u32 	[%rd1+24], %rd5223;
	and.b32  	%r3582, %r9970, 31;
	and.b32  	%r9971, %r9970, 224;
	add.s32 	%r9972, %r9971, -128;
	shr.u32 	%r9973, %r9972, 5;
	mul.wide.u32 	%rd4333, %r9973, 4;
	sub.s64 	%rd2006, %rd1, %rd4333;
	ld.local.u32 	%r11216, [%rd2006+24];
	ld.local.u32 	%r11217, [%rd2006+20];
	setp.eq.s32 	%p2285, %r3582, 0;
	@%p2285 bra 	$L__BB0_2289;
	shf.l.wrap.b32 	%r11216, %r11217, %r11216, %r3582;
	ld.local.u32 	%r9974, [%rd2006+16];
	shf.l.wrap.b32 	%r11217, %r9974, %r11217, %r3582;
$L__BB0_2289:
	shr.u32 	%r9975, %r11216, 30;
	shf.l.wrap.b32 	%r9976, %r11217, %r11216, 2;
	shl.b32 	%r9977, %r11217, 2;
	shr.u32 	%r9978, %r9976, 31;
	add.s32 	%r9979, %r9978, %r9975;
	neg.s32 	%r9980, %r9979;
	setp.lt.s32 	%p2286, %r3578, 0;
	selp.b32 	%r11218, %r9980, %r9979, %p2286;
	xor.b32  	%r9981, %r9976, %r3578;
	shr.s32 	%r9982, %r9976, 31;
	xor.b32  	%r9983, %r9982, %r9976;
	xor.b32  	%r9984, %r9982, %r9977;
	cvt.u64.u32 	%rd4334, %r9983;
	shl.b64 	%rd4335, %rd4334, 32;
	cvt.u64.u32 	%rd4336, %r9984;
	or.b64  	%rd4337, %rd4335, %rd4336;
	cvt.rn.f64.s64 	%fd571, %rd4337;
	mul.f64 	%fd572, %fd571, 0d3BF921FB54442D19;
	cvt.rn.f32.f64 	%f5921, %fd572;
	neg.f32 	%f5922, %f5921;
	setp.lt.s32 	%p2287, %r9981, 0;
	selp.f32 	%f6455, %f5922, %f5921, %p2287;
$L__BB0_2290:
	setp.ltu.f32 	%p2288, %f13, 0f47CE4780;
	add.s32 	%r9986, %r11218, 1;
	mul.rn.f32 	%f5924, %f6455, %f6455;
	and.b32  	%r9987, %r11218, 1;
	setp.eq.b32 	%p2289, %r9987, 1;
	selp.f32 	%f5925, %f6455, 0f3F800000, %p2289;
	fma.rn.f32 	%f5926, %f5924, %f5925, 0f00000000;
	fma.rn.f32 	%f5927, %f5924, 0f37CBAC00, 0fBAB607ED;
	selp.f32 	%f5928, 0fB94D4153, %f5927, %p2289;
	selp.f32 	%f5929, 0f3C0885E4, 0f3D2AAABB, %p2289;
	fma.rn.f32 	%f5930, %f5928, %f5924, %f5929;
	selp.f32 	%f5931, 0fBE2AAAA8, 0fBEFFFFFF, %p2289;
	fma.rn.f32 	%f5932, %f5930, %f5924, %f5931;
	fma.rn.f32 	%f5933, %f5932, %f5926, %f5925;
	and.b32  	%r9988, %r9986, 2;
	setp.eq.s32 	%p2290, %r9988, 0;
	mov.f32 	%f5934, 0f00000000;
	sub.f32 	%f5935, %f5934, %f5933;
	selp.f32 	%f1175, %f5933, %f5935, %p2290;
	@%p2288 bra 	$L__BB0_2298;
	setp.neu.f32 	%p2291, %f13, 0f7F800000;
	@%p2291 bra 	$L__BB0_2293;
	mov.f32 	%f5938, 0f00000000;
	mul.rn.f32 	%f6456, %f11, %f5938;
	mov.b32 	%r11222, 0;
	bra.uni 	$L__BB0_2298;
$L__BB0_2293:
	mov.b32 	%r3591, %f11;
	shl.b32 	%r9990, %r3591, 8;
	or.b32  	%r3592, %r9990, -2147483648;
	mov.b64 	%rd5226, 0;
	mov.b32 	%r11219, 0;
	mov.u64 	%rd5224, __cudart_i2opi_f;
	mov.u64 	%rd5225, %rd1;
$L__BB0_2294:
	.pragma "nounroll";
	ld.global.nc.u32 	%r9991, [%rd5224];
	mad.wide.u32 	%rd4340, %r9991, %r3592, %rd5226;
	shr.u64 	%rd5226, %rd4340, 32;
	st.local.u32 	[%rd5225], %rd4340;
	add.s32 	%r11219, %r11219, 1;
	add.s64 	%rd5225, %rd5225, 4;
	add.s64 	%rd5224, %rd5224, 4;
	setp.ne.s32 	%p2292, %r11219, 6;
	@%p2292 bra 	$L__BB0_2294;
	shr.u32 	%r9992, %r3591, 23;
	st.local.u32 	[%rd1+24], %rd5226;
	and.b32  	%r3595, %r9992, 31;
	and.b32  	%r9993, %r9992, 224;
	add.s32 	%r9994, %r9993, -128;
	shr.u32 	%r9995, %r9994, 5;
	mul.wide.u32 	%rd4341, %r9995, 4;
	sub.s64 	%rd2013, %rd1, %rd4341;
	ld.local.u32 	%r11220, [%rd2013+24];
	ld.local.u32 	%r11221, [%rd2013+20];
	setp.eq.s32 	%p2293, %r3595, 0;
	@%p2293 bra 	$L__BB0_2297;
	shf.l.wrap.b32 	%r11220, %r11221, %r11220, %r3595;
	ld.local.u32 	%r9996, [%rd2013+16];
	shf.l.wrap.b32 	%r11221, %r9996, %r11221, %r3595;
$L__BB0_2297:
	shr.u32 	%r9997, %r11220, 30;
	shf.l.wrap.b32 	%r9998, %r11221, %r11220, 2;
	shl.b32 	%r9999, %r11221, 2;
	shr.u32 	%r10000, %r9998, 31;
	add.s32 	%r10001, %r10000, %r9997;
	neg.s32 	%r10002, %r10001;
	setp.lt.s32 	%p2294, %r3591, 0;
	selp.b32 	%r11222, %r10002, %r10001, %p2294;
	xor.b32  	%r10003, %r9998, %r3591;
	shr.s32 	%r10004, %r9998, 31;
	xor.b32  	%r10005, %r10004, %r9998;
	xor.b32  	%r10006, %r10004, %r9999;
	cvt.u64.u32 	%rd4342, %r10005;
	shl.b64 	%rd4343, %rd4342, 32;
	cvt.u64.u32 	%rd4344, %r10006;
	or.b64  	%rd4345, %rd4343, %rd4344;
	cvt.rn.f64.s64 	%fd573, %rd4345;
	mul.f64 	%fd574, %fd573, 0d3BF921FB54442D19;
	cvt.rn.f32.f64 	%f5936, %fd574;
	neg.f32 	%f5937, %f5936;
	setp.lt.s32 	%p2295, %r10003, 0;
	selp.f32 	%f6456, %f5937, %f5936, %p2295;
$L__BB0_2298:
	setp.ltu.f32 	%p2296, %f20, 0f47CE4780;
	add.s32 	%r10008, %r11222, 1;
	mul.rn.f32 	%f5939, %f6456, %f6456;
	and.b32  	%r10009, %r11222, 1;
	setp.eq.b32 	%p2297, %r10009, 1;
	selp.f32 	%f5940, %f6456, 0f3F800000, %p2297;
	fma.rn.f32 	%f5941, %f5939, %f5940, 0f00000000;
	fma.rn.f32 	%f5942, %f5939, 0f37CBAC00, 0fBAB607ED;
	selp.f32 	%f5943, 0fB94D4153, %f5942, %p2297;
	selp.f32 	%f5944, 0f3C0885E4, 0f3D2AAABB, %p2297;
	fma.rn.f32 	%f5945, %f5943, %f5939, %f5944;
	selp.f32 	%f5946, 0fBE2AAAA8, 0fBEFFFFFF, %p2297;
	fma.rn.f32 	%f5947, %f5945, %f5939, %f5946;
	fma.rn.f32 	%f5948, %f5947, %f5941, %f5940;
	and.b32  	%r10010, %r10008, 2;
	setp.eq.s32 	%p2298, %r10010, 0;
	mov.f32 	%f5949, 0f00000000;
	sub.f32 	%f5950, %f5949, %f5948;
	selp.f32 	%f5951, %f5948, %f5950, %p2298;
	mul.f32 	%f5952, %f1175, 0f442F0000;
	mul.f32 	%f1179, %f5952, %f5951;
	@%p2296 bra 	$L__BB0_2306;
	setp.neu.f32 	%p2299, %f20, 0f7F800000;
	@%p2299 bra 	$L__BB0_2301;
	mov.f32 	%f5955, 0f00000000;
	mul.rn.f32 	%f6457, %f18, %f5955;
	mov.b32 	%r11226, 0;
	bra.uni 	$L__BB0_2306;
$L__BB0_2301:
	mov.b32 	%r3604, %f18;
	shl.b32 	%r10012, %r3604, 8;
	or.b32  	%r3605, %r10012, -2147483648;
	mov.b64 	%rd5229, 0;
	mov.b32 	%r11223, 0;
	mov.u64 	%rd5227, __cudart_i2opi_f;
	mov.u64 	%rd5228, %rd1;
$L__BB0_2302:
	.pragma "nounroll";
	ld.global.nc.u32 	%r10013, [%rd5227];
	mad.wide.u32 	%rd4348, %r10013, %r3605, %rd5229;
	shr.u64 	%rd5229, %rd4348, 32;
	st.local.u32 	[%rd5228], %rd4348;
	add.s32 	%r11223, %r11223, 1;
	add.s64 	%rd5228, %rd5228, 4;
	add.s64 	%rd5227, %rd5227, 4;
	setp.ne.s32 	%p2300, %r11223, 6;
	@%p2300 bra 	$L__BB0_2302;
	shr.u32 	%r10014, %r3604, 23;
	st.local.u32 	[%rd1+24], %rd5229;
	and.b32  	%r3608, %r10014, 31;
	and.b32  	%r10015, %r10014, 224;
	add.s32 	%r10016, %r10015, -128;
	shr.u32 	%r10017, %r10016, 5;
	mul.wide.u32 	%rd4349, %r10017, 4;
	sub.s64 	%rd2020, %rd1, %rd4349;
	ld.local.u32 	%r11224, [%rd2020+24];
	ld.local.u32 	%r11225, [%rd2020+20];
	setp.eq.s32 	%p2301, %r3608, 0;
	@%p2301 bra 	$L__BB0_2305;
	shf.l.wrap.b32 	%r11224, %r11225, %r11224, %r3608;
	ld.local.u32 	%r10018, [%rd2020+16];
	shf.l.wrap.b32 	%r11225, %r10018, %r11225, %r3608;
$L__BB0_2305:
	shr.u32 	%r10019, %r11224, 30;
	shf.l.wrap.b32 	%r10020, %r11225, %r11224, 2;
	shl.b32 	%r10021, %r11225, 2;
	shr.u32 	%r10022, %r10020, 31;
	add.s32 	%r10023, %r10022, %r10019;
	neg.s32 	%r10024, %r10023;
	setp.lt.s32 	%p2302, %r3604, 0;
	selp.b32 	%r11226, %r10024, %r10023, %p2302;
	xor.b32  	%r10025, %r10020, %r3604;
	shr.s32 	%r10026, %r10020, 31;
	xor.b32  	%r10027, %r10026, %r10020;
	xor.b32  	%r10028, %r10026, %r10021;
	cvt.u64.u32 	%rd4350, %r10027;
	shl.b64 	%rd4351, %rd4350, 32;
	cvt.u64.u32 	%rd4352, %r10028;
	or.b64  	%rd4353, %rd4351, %rd4352;
	cvt.rn.f64.s64 	%fd575, %rd4353;
	mul.f64 	%fd576, %fd575, 0d3BF921FB54442D19;
	cvt.rn.f32.f64 	%f5953, %fd576;
	neg.f32 	%f5954, %f5953;
	setp.lt.s32 	%p2303, %r10025, 0;
	selp.f32 	%f6457, %f5954, %f5953, %p2303;
$L__BB0_2306:
	setp.ltu.f32 	%p2304, %f27, 0f47CE4780;
	add.s32 	%r10030, %r11226, 1;
	mul.rn.f32 	%f5956, %f6457, %f6457;
	and.b32  	%r10031, %r11226, 1;
	setp.eq.b32 	%p2305, %r10031, 1;
	selp.f32 	%f5957, %f6457, 0f3F800000, %p2305;
	fma.rn.f32 	%f5958, %f5956, %f5957, 0f00000000;
	fma.rn.f32 	%f5959, %f5956, 0f37CBAC00, 0fBAB607ED;
	selp.f32 	%f5960, 0fB94D4153, %f5959, %p2305;
	selp.f32 	%f5961, 0f3C0885E4, 0f3D2AAABB, %p2305;
	fma.rn.f32 	%f5962, %f5960, %f5956, %f5961;
	selp.f32 	%f5963, 0fBE2AAAA8, 0fBEFFFFFF, %p2305;
	fma.rn.f32 	%f5964, %f5962, %f5956, %f5963;
	fma.rn.f32 	%f5965, %f5964, %f5958, %f5957;
	and.b32  	%r10032, %r10030, 2;
	setp.eq.s32 	%p2306, %r10032, 0;
	mov.f32 	%f5966, 0f00000000;
	sub.f32 	%f5967, %f5966, %f5965;
	selp.f32 	%f5968, %f5965, %f5967, %p2306;
	mul.f32 	%f1183, %f1179, %f5968;
	@%p2304 bra 	$L__BB0_2314;
	setp.neu.f32 	%p2307, %f27, 0f7F800000;
	@%p2307 bra 	$L__BB0_2309;
	mov.f32 	%f5971, 0f00000000;
	mul.rn.f32 	%f6458, %f25, %f5971;
	mov.b32 	%r11230, 0;
	bra.uni 	$L__BB0_2314;
$L__BB0_2309:
	mov.b32 	%r3617, %f25;
	shl.b32 	%r10034, %r3617, 8;
	or.b32  	%r3618, %r10034, -2147483648;
	mov.b64 	%rd5232, 0;
	mov.b32 	%r11227, 0;
	mov.u64 	%rd5230, __cudart_i2opi_f;
	mov.u64 	%rd5231, %rd1;
$L__BB0_2310:
	.pragma "nounroll";
	ld.global.nc.u32 	%r10035, [%rd5230];
	mad.wide.u32 	%rd4356, %r10035, %r3618, %rd5232;
	shr.u64 	%rd5232, %rd4356, 32;
	st.local.u32 	[%rd5231], %rd4356;
	add.s32 	%r11227, %r11227, 1;
	add.s64 	%rd5231, %rd5231, 4;
	add.s64 	%rd5230, %rd5230, 4;
	setp.ne.s32 	%p2308, %r11227, 6;
	@%p2308 bra 	$L__BB0_2310;
	shr.u32 	%r10036, %r3617, 23;
	st.local.u32 	[%rd1+24], %rd5232;
	and.b32  	%r3621, %r10036, 31;
	and.b32  	%r10037, %r10036, 224;
	add.s32 	%r10038, %r10037, -128;
	shr.u32 	%r10039, %r10038, 5;
	mul.wide.u32 	%rd4357, %r10039, 4;
	sub.s64 	%rd2027, %rd1, %rd4357;
	ld.local.u32 	%r11228, [%rd2027+24];
	ld.local.u32 	%r11229, [%rd2027+20];
	setp.eq.s32 	%p2309, %r3621, 0;
	@%p2309 bra 	$L__BB0_2313;
	shf.l.wrap.b32 	%r11228, %r11229, %r11228, %r3621;
	ld.local.u32 	%r10040, [%rd2027+16];
	shf.l.wrap.b32 	%r11229, %r10040, %r11229, %r3621;
$L__BB0_2313:
	shr.u32 	%r10041, %r11228, 30;
	shf.l.wrap.b32 	%r10042, %r11229, %r11228, 2;
	shl.b32 	%r10043, %r11229, 2;
	shr.u32 	%r10044, %r10042, 31;
	add.s32 	%r10045, %r10044, %r10041;
	neg.s32 	%r10046, %r10045;
	setp.lt.s32 	%p2310, %r3617, 0;
	selp.b32 	%r11230, %r10046, %r10045, %p2310;
	xor.b32  	%r10047, %r10042, %r3617;
	shr.s32 	%r10048, %r10042, 31;
	xor.b32  	%r10049, %r10048, %r10042;
	xor.b32  	%r10050, %r10048, %r10043;
	cvt.u64.u32 	%rd4358, %r10049;
	shl.b64 	%rd4359, %rd4358, 32;
	cvt.u64.u32 	%rd4360, %r10050;
	or.b64  	%rd4361, %rd4359, %rd4360;
	cvt.rn.f64.s64 	%fd577, %rd4361;
	mul.f64 	%fd578, %fd577, 0d3BF921FB54442D19;
	cvt.rn.f32.f64 	%f5969, %fd578;
	neg.f32 	%f5970, %f5969;
	setp.lt.s32 	%p2311, %r10047, 0;
	selp.f32 	%f6458, %f5970, %f5969, %p2311;
$L__BB0_2314:
	ld.param.u64 	%rd4365, [_Z9volumerhsILl5ELl125ELl5EEvPfPKfS2_S2_lf_param_0];
	cvt.u32.u64 	%r10052, %rd2;
	div.rn.f32 	%f5972, %f779, 0f40A00000;
	div.rn.f32 	%f5973, %f623, 0f40A00000;
	div.rn.f32 	%f5974, %f387, 0f40A00000;
	add.s32 	%r10053, %r11230, 1;
	mul.rn.f32 	%f5975, %f6458, %f6458;
	and.b32  	%r10054, %r11230, 1;
	setp.eq.b32 	%p2312, %r10054, 1;
	selp.f32 	%f5976, %f6458, 0f3F800000, %p2312;
	fma.rn.f32 	%f5977, %f5975, %f5976, 0f00000000;
	fma.rn.f32 	%f5978, %f5975, 0f37CBAC00, 0fBAB607ED;
	selp.f32 	%f5979, 0fB94D4153, %f5978, %p2312;
	selp.f32 	%f5980, 0f3C0885E4, 0f3D2AAABB, %p2312;
	fma.rn.f32 	%f5981, %f5979, %f5975, %f5980;
	selp.f32 	%f5982, 0fBE2AAAA8, 0fBEFFFFFF, %p2312;
	fma.rn.f32 	%f5983, %f5981, %f5975, %f5982;
	fma.rn.f32 	%f5984, %f5983, %f5977, %f5976;
	and.b32  	%r10055, %r10053, 2;
	setp.eq.s32 	%p2313, %r10055, 0;
	mov.f32 	%f5985, 0f00000000;
	sub.f32 	%f5986, %f5985, %f5984;
	selp.f32 	%f5987, %f5984, %f5986, %p2313;
	fma.rn.f32 	%f5988, %f1183, %f5987, %f1171;
	bar.sync 	0;
	mul.f32 	%f5989, %f5988, 0f4048F5C3;
	div.rn.f32 	%f5990, %f5989, 0f40A00000;
	mul.lo.s32 	%r10056, %r2, 100;
	mov.u32 	%r10057, _ZZ9volumerhsILl5ELl125ELl5EEvPfPKfS2_S2_lfE3s_F;
	add.s32 	%r10058, %r10057, %r10056;
	shl.b32 	%r10059, %r10052, 2;
	mov.u32 	%r10060, _ZZ9volumerhsILl5ELl125ELl5EEvPfPKfS2_S2_lfE3s_D;
	add.s32 	%r10061, %r10060, %r10059;
	ld.shared.f32 	%f5991, [%r10061];
	shl.b32 	%r10062, %r2, 2;
	add.s32 	%r10063, %r10060, %r10062;
	ld.shared.f32 	%f5992, [%r10063];
	shl.b32 	%r10064, %r1, 2;
	add.s32 	%r10065, %r10060, %r10064;
	ld.shared.f32 	%f5993, [%r10065];
	mul.lo.s32 	%r10066, %r1, 20;
	add.s32 	%r10067, %r10058, %r10066;
	ld.shared.f32 	%f5994, [%r10067];
	mul.f32 	%f5995, %f5991, %f5994;
	fma.rn.f32 	%f5996, %f151, 0f4048F5C3, %f5995;
	mul.lo.s32 	%r10068, %r10052, 500;
	mov.u32 	%r10069, _ZZ9volumerhsILl5ELl125ELl5EEvPfPKfS2_S2_lfE3s_G;
	add.s32 	%r10070, %r10069, %r10068;
	add.s32 	%r10071, %r10070, %r10066;
	ld.shared.f32 	%f5997, [%r10071];
	fma.rn.f32 	%f5998, %f5992, %f5997, %f5996;
	mov.u32 	%r10072, _ZZ9volumerhsILl5ELl125ELl5EEvPfPKfS2_S2_lfE3s_H;
	add.s32 	%r10073, %r10072, %r10068;
	add.s32 	%r10074, %r10073, %r10056;
	ld.shared.f32 	%f5999, [%r10074];
	fma.rn.f32 	%f6000, %f5993, %f5999, %f5998;
	ld.shared.f32 	%f6001, [%r10067+4];
	fma.rn.f32 	%f6002, %f5991, %f6001, %f5974;
	ld.shared.f32 	%f6003, [%r10071+4];
	fma.rn.f32 	%f6004, %f5992, %f6003, %f6002;
	ld.shared.f32 	%f6005, [%r10074+4];
	fma.rn.f32 	%f6006, %f5993, %f6005, %f6004;
	ld.shared.f32 	%f6007, [%r10067+8];
	fma.rn.f32 	%f6008, %f5991, %f6007, %f5973;
	ld.shared.f32 	%f6009, [%r10071+8];
	fma.rn.f32 	%f6010, %f5992, %f6009, %f6008;
	ld.shared.f32 	%f6011, [%r10074+8];
	fma.rn.f32 	%f6012, %f5993, %f6011, %f6010;
	ld.shared.f32 	%f6013, [%r10067+12];
	fma.rn.f32 	%f6014, %f5991, %f6013, %f5972;
	ld.shared.f32 	%f6015, [%r10071+12];
	fma.rn.f32 	%f6016, %f5992, %f6015, %f6014;
	ld.shared.f32 	%f6017, [%r10074+12];
	fma.rn.f32 	%f6018, %f5993, %f6017, %f6016;
	ld.shared.f32 	%f6019, [%r10067+16];
	fma.rn.f32 	%f6020, %f5991, %f6019, %f5990;
	ld.shared.f32 	%f6021, [%r10071+16];
	fma.rn.f32 	%f6022, %f5992, %f6021, %f6020;
	ld.shared.f32 	%f6023, [%r10074+16];
	fma.rn.f32 	%f6024, %f5993, %f6023, %f6022;
	ld.shared.f32 	%f6025, [%r10061+20];
	ld.shared.f32 	%f6026, [%r10063+20];
	ld.shared.f32 	%f6027, [%r10065+20];
	ld.shared.f32 	%f6028, [%r10067+500];
	fma.rn.f32 	%f6029, %f6025, %f6028, %f6000;
	ld.shared.f32 	%f6030, [%r10071+100];
	fma.rn.f32 	%f6031, %f6026, %f6030, %f6029;
	ld.shared.f32 	%f6032, [%r10074+20];
	fma.rn.f32 	%f6033, %f6027, %f6032, %f6031;
	ld.shared.f32 	%f6034, [%r10067+504];
	fma.rn.f32 	%f6035, %f6025, %f6034, %f6006;
	ld.shared.f32 	%f6036, [%r10071+104];
	fma.rn.f32 	%f6037, %f6026, %f6036, %f6035;
	ld.shared.f32 	%f6038, [%r10074+24];
	fma.rn.f32 	%f6039, %f6027, %f6038, %f6037;
	ld.shared.f32 	%f6040, [%r10067+508];
	fma.rn.f32 	%f6041, %f6025, %f6040, %f6012;
	ld.shared.f32 	%f6042, [%r10071+108];
	fma.rn.f32 	%f6043, %f6026, %f6042, %f6041;
	ld.shared.f32 	%f6044, [%r10074+28];
	fma.rn.f32 	%f6045, %f6027, %f6044, %f6043;
	ld.shared.f32 	%f6046, [%r10067+512];
	fma.rn.f32 	%f6047, %f6025, %f6046, %f6018;
	ld.shared.f32 	%f6048, [%r10071+112];
	fma.rn.f32 	%f6049, %f6026, %f6048, %f6047;
	ld.shared.f32 	%f6050, [%r10074+32];
	fma.rn.f32 	%f6051, %f6027, %f6050, %f6049;
	ld.shared.f32 	%f6052, [%r10067+516];
	fma.rn.f32 	%f6053, %f6025, %f6052, %f6024;
	ld.shared.f32 	%f6054, [%r10071+116];
	fma.rn.f32 	%f6055, %f6026, %f6054, %f6053;
	ld.shared.f32 	%f6056, [%r10074+36];
	fma.rn.f32 	%f6057, %f6027, %f6056, %f6055;
	ld.shared.f32 	%f6058, [%r10061+40];
	ld.shared.f32 	%f6059, [%r10063+40];
	ld.shared.f32 	%f6060, [%r10065+40];
	ld.shared.f32 	%f6061, [%r10067+1000];
	fma.rn.f32 	%f6062, %f6058, %f6061, %f6033;
	ld.shared.f32 	%f6063, [%r10071+200];
	fma.rn.f32 	%f6064, %f6059, %f6063, %f6062;
	ld.shared.f32 	%f6065, [%r10074+40];
	fma.rn.f32 	%f6066, %f6060, %f6065, %f6064;
	ld.shared.f32 	%f6067, [%r10067+1004];
	fma.rn.f32 	%f6068, %f6058, %f6067, %f6039;
	ld.shared.f32 	%f6069, [%r10071+204];
	fma.rn.f32 	%f6070, %f6059, %f6069, %f6068;
	ld.shared.f32 	%f6071, [%r10074+44];
	fma.rn.f32 	%f6072, %f6060, %f6071, %f6070;
	ld.shared.f32 	%f6073, [%r10067+1008];
	fma.rn.f32 	%f6074, %f6058, %f6073, %f6045;
	ld.shared.f32 	%f6075, [%r10071+208];
	fma.rn.f32 	%f6076, %f6059, %f6075, %f6074;
	ld.shared.f32 	%f6077, [%r10074+48];
	fma.rn.f32 	%f6078, %f6060, %f6077, %f6076;
	ld.shared.f32 	%f6079, [%r10067+1012];
	fma.rn.f32 	%f6080, %f6058, %f6079, %f6051;
	ld.shared.f32 	%f6081, [%r10071+212];
	fma.rn.f32 	%f6082, %f6059, %f6081, %f6080;
	ld.shared.f32 	%f6083, [%r10074+52];
	fma.rn.f32 	%f6084, %f6060, %f6083, %f6082;
	ld.shared.f32 	%f6085, [%r10067+1016];
	fma.rn.f32 	%f6086, %f6058, %f6085, %f6057;
	ld.shared.f32 	%f6087, [%r10071+216];
	fma.rn.f32 	%f6088, %f6059, %f6087, %f6086;
	ld.shared.f32 	%f6089, [%r10074+56];
	fma.rn.f32 	%f6090, %f6060, %f6089, %f6088;
	ld.shared.f32 	%f6091, [%r10061+60];
	ld.shared.f32 	%f6092, [%r10063+60];
	ld.shared.f32 	%f6093, [%r10065+60];
	ld.shared.f32 	%f6094, [%r10067+1500];
	fma.rn.f32 	%f6095, %f6091, %f6094, %f6066;
	ld.shared.f32 	%f6096, [%r10071+300];
	fma.rn.f32 	%f6097, %f6092, %f6096, %f6095;
	ld.shared.f32 	%f6098, [%r10074+60];
	fma.rn.f32 	%f6099, %f6093, %f6098, %f6097;
	ld.shared.f32 	%f6100, [%r10067+1504];
	fma.rn.f32 	%f6101, %f6091, %f6100, %f6072;
	ld.shared.f32 	%f6102, [%r10071+304];
	fma.rn.f32 	%f6103, %f6092, %f6102, %f6101;
	ld.shared.f32 	%f6104, [%r10074+64];
	fma.rn.f32 	%f6105, %f6093, %f6104, %f6103;
	ld.shared.f32 	%f6106, [%r10067+1508];
	fma.rn.f32 	%f6107, %f6091, %f6106, %f6078;
	ld.shared.f32 	%f6108, [%r10071+308];
	fma.rn.f32 	%f6109, %f6092, %f6108, %f6107;
	ld.shared.f32 	%f6110, [%r10074+68];
	fma.rn.f32 	%f6111, %f6093, %f6110, %f6109;
	ld.shared.f32 	%f6112, [%r10067+1512];
	fma.rn.f32 	%f6113, %f6091, %f6112, %f6084;
	ld.shared.f32 	%f6114, [%r10071+312];
	fma.rn.f32 	%f6115, %f6092, %f6114, %f6113;
	ld.shared.f32 	%f6116, [%r10074+72];
	fma.rn.f32 	%f6117, %f6093, %f6116, %f6115;
	ld.shared.f32 	%f6118, [%r10067+1516];
	fma.rn.f32 	%f6119, %f6091, %f6118, %f6090;
	ld.shared.f32 	%f6120, [%r10071+316];
	fma.rn.f32 	%f6121, %f6092, %f6120, %f6119;
	ld.shared.f32 	%f6122, [%r10074+76];
	fma.rn.f32 	%f6123, %f6093, %f6122, %f6121;
	ld.shared.f32 	%f6124, [%r10061+80];
	ld.shared.f32 	%f6125, [%r10063+80];
	ld.shared.f32 	%f6126, [%r10065+80];
	ld.shared.f32 	%f6127, [%r10067+2000];
	fma.rn.f32 	%f6128, %f6124, %f6127, %f6099;
	ld.shared.f32 	%f6129, [%r10071+400];
	fma.rn.f32 	%f6130, %f6125, %f6129, %f6128;
	ld.shared.f32 	%f6131, [%r10074+80];
	fma.rn.f32 	%f6132, %f6126, %f6131, %f6130;
	ld.shared.f32 	%f6133, [%r10067+2004];
	fma.rn.f32 	%f6134, %f6124, %f6133, %f6105;
	ld.shared.f32 	%f6135, [%r10071+404];
	fma.rn.f32 	%f6136, %f6125, %f6135, %f6134;
	ld.shared.f32 	%f6137, [%r10074+84];
	fma.rn.f32 	%f6138, %f6126, %f6137, %f6136;
	ld.shared.f32 	%f6139, [%r10067+2008];
	fma.rn.f32 	%f6140, %f6124, %f6139, %f6111;
	ld.shared.f32 	%f6141, [%r10071+408];
	fma.rn.f32 	%f6142, %f6125, %f6141, %f6140;
	ld.shared.f32 	%f6143, [%r10074+88];
	fma.rn.f32 	%f6144, %f6126, %f6143, %f6142;
	ld.shared.f32 	%f6145, [%r10067+2012];
	fma.rn.f32 	%f6146, %f6124, %f6145, %f6117;
	ld.shared.f32 	%f6147, [%r10071+412];
	fma.rn.f32 	%f6148, %f6125, %f6147, %f6146;
	ld.shared.f32 	%f6149, [%r10074+92];
	fma.rn.f32 	%f6150, %f6126, %f6149, %f6148;
	ld.shared.f32 	%f6151, [%r10067+2016];
	fma.rn.f32 	%f6152, %f6124, %f6151, %f6123;
	ld.shared.f32 	%f6153, [%r10071+416];
	fma.rn.f32 	%f6154, %f6125, %f6153, %f6152;
	ld.shared.f32 	%f6155, [%r10074+96];
	fma.rn.f32 	%f6156, %f6126, %f6155, %f6154;
	cvta.to.global.u64 	%rd4362, %rd4365;
	ld.global.nc.f32 	%f6157, [%rd3+5000];
	add.s64 	%rd4364, %rd4362, %rd2048;
	ld.global.f32 	%f6158, [%rd4364+500];
	fma.rn.f32 	%f6159, %f6138, %f6157, %f6158;
	st.global.f32 	[%rd4364+500], %f6159;
	ld.global.f32 	%f6160, [%rd4364+1000];
	fma.rn.f32 	%f6161, %f6144, %f6157, %f6160;
	st.global.f32 	[%rd4364+1000], %f6161;
	ld.global.f32 	%f6162, [%rd4364+1500];
	fma.rn.f32 	%f6163, %f6150, %f6157, %f6162;
	st.global.f32 	[%rd4364+1500], %f6163;
	ld.global.f32 	%f6164, [%rd4364];
	fma.rn.f32 	%f6165, %f6132, %f6157, %f6164;
	st.global.f32 	[%rd4364], %f6165;
	ld.global.f32 	%f6166, [%rd4364+2000];
	fma.rn.f32 	%f6167, %f6156, %f6157, %f6166;
	st.global.f32 	[%rd4364+2000], %f6167;
	ret;

}
	// .globl	_Z16volumerhs_trigpiILl5ELl125ELl5EEvPfPKfS2_S2_lf
.visible .entry _Z16volumerhs_trigpiILl5ELl125ELl5EEvPfPKfS2_S2_lf(
	.param .u64 .ptr .align 1 _Z16volumerhs_trigpiILl5ELl125ELl5EEvPfPKfS2_S2_lf_param_0,
	.param .u64 .ptr .align 1 _Z16volumerhs_trigpiILl5ELl125ELl5EEvPfPKfS2_S2_lf_param_1,
	.param .u64 .ptr .align 1 _Z16volumerhs_trigpiILl5ELl125ELl5EEvPfPKfS2_S2_lf_param_2,
	.param .u64 .ptr .align 1 _Z16volumerhs_trigpiILl5ELl125ELl5EEvPfPKfS2_S2_lf_param_3,
	.param .u64 _Z16volumerhs_trigpiILl5ELl125ELl5EEvPfPKfS2_S2_lf_param_4,
	.param .f32 _Z16volumerhs_trigpiILl5ELl125ELl5EEvPfPKfS2_S2_lf_param_5
)
{
	.local .align 4 .b8 	__local_depot1[28];
	.reg .b64 	%SP;
	.reg .b64 	%SPL;
	.reg .pred 	%p<64>;
	.reg .b32 	%r<236>;
	.reg .b32 	%f<839>;
	.reg .b64 	%rd<105>;
	.reg .b64 	%fd<9>;
	// demoted variable
	.shared .align 4 .b8 _ZZ16volumerhs_trigpiILl5ELl125ELl5EEvPfPKfS2_S2_lfE3s_D[100];
	// demoted variable
	.shared .align 4 .b8 _ZZ16volumerhs_trigpiILl5ELl125ELl5EEvPfPKfS2_S2_lfE3s_F[2500];
	// demoted variable
	.shared .align 4 .b8 _ZZ16volumerhs_trigpiILl5ELl125ELl5EEvPfPKfS2_S2_lfE3s_G[2500];
	// demoted variable
	.shared .align 4 .b8 _ZZ16volumerhs_trigpiILl5ELl125ELl5EEvPfPKfS2_S2_lfE3s_H[2500];
	mov.u64 	%SPL, __local_depot1;
	ld.param.u64 	%rd36, [_Z16volumerhs_trigpiILl5ELl125ELl5EEvPfPKfS2_S2_lf_param_3];
	add.u64 	%rd1, %SPL, 0;
	mov.u32 	%r1, %tid.z;
	mov.u32 	%r2, %tid.y;
	mov.u32 	%r59, %tid.x;
	cvt.u64.u32 	%rd2, %r59;
	setp.ne.s32 	%p1, %r1, 0;
	mov.u32 	%r60, _ZZ16volumerhs_trigpiILl5ELl125ELl5EEvPfPKfS2_S2_lfE3s_D;
	mad.lo.s32 	%r3, %r2, 20, %r60;
	@%p1 bra 	$L__BB1_2;
	cvt.u32.u64 	%r61, %rd2;
	cvta.to.global.u64 	%rd38, %rd36;
	mul.wide.u32 	%rd39, %r2, 5;
	add.s64 	%rd40, %rd39, %rd2;
	shl.b64 	%rd41, %rd40, 2;
	add.s64 	%rd42, %rd38, %rd41;
	ld.global.nc.f32 	%f51, [%rd42];
	shl.b32 	%r62, %r61, 2;
	add.s32 	%r63, %r3, %r62;
	st.shared.f32 	[%r63], %f51;
$L__BB1_2:
	ld.param.f32 	%f833, [_Z16volumerhs_trigpiILl5ELl125ELl5EEvPfPKfS2_S2_lf_param_5];
	ld.param.u64 	%rd92, [_Z16volumerhs_trigpiILl5ELl125ELl5EEvPfPKfS2_S2_lf_param_2];
	ld.param.u64 	%rd91, [_Z16volumerhs_trigpiILl5ELl125ELl5EEvPfPKfS2_S2_lf_param_1];
	mov.u32 	%r64, %ctaid.x;
	cvt.u64.u32 	%rd43, %r64;
	cvt.u32.u64 	%r65, %rd2;
	mul.wide.u32 	%rd44, %r2, 5;
	add.s64 	%rd45, %rd44, %rd2;
	mul.lo.s32 	%r66, %r1, 25;
	cvt.u64.u32 	%rd46, %r66;
	add.s64 	%rd47, %rd45, %rd46;
	mul.wide.u32 	%rd48, %r64, 1750;
	add.s64 	%rd49, %rd47, %rd48;
	cvta.to.global.u64 	%rd50, %rd92;
	shl.b64 	%rd51, %rd49, 2;
	add.s64 	%rd3, %rd50, %rd51;
	ld.global.nc.f32 	%f52, [%rd3+4500];
	ld.global.nc.f32 	%f53, [%rd3];
	ld.global.nc.f32 	%f54, [%rd3+1500];
	ld.global.nc.f32 	%f55, [%rd3+3000];
	ld.global.nc.f32 	%f56, [%rd3+500];
	ld.global.nc.f32 	%f57, [%rd3+2000];
	ld.global.nc.f32 	%f58, [%rd3+3500];
	ld.global.nc.f32 	%f59, [%rd3+1000];
	ld.global.nc.f32 	%f60, [%rd3+2500];
	ld.global.nc.f32 	%f61, [%rd3+4000];
	ld.global.nc.f32 	%f62, [%rd3+5500];
	ld.global.nc.f32 	%f1, [%rd3+6000];
	ld.global.nc.f32 	%f2, [%rd3+6500];
	mad.lo.s64 	%rd4, %rd43, -1125, %rd49;
	cvta.to.global.u64 	%rd52, %rd91;
	shl.b64 	%rd53, %rd4, 2;
	add.s64 	%rd54, %rd52, %rd53;
	ld.global.nc.f32 	%f63, [%rd54];
	ld.global.nc.f32 	%f64, [%rd54+500];
	ld.global.nc.f32 	%f65, [%rd54+1000];
	ld.global.nc.f32 	%f66, [%rd54+1500];
	ld.global.nc.f32 	%f67, [%rd54+2000];
	mul.f32 	%f68, %f65, %f65;
	fma.rn.f32 	%f69, %f64, %f64, %f68;
	fma.rn.f32 	%f70, %f66, %f66, %f69;
	add.f32 	%f71, %f63, %f63;
	div.rn.f32 	%f72, %f70, %f71;
	sub.f32 	%f73, %f67, %f72;
	mul.f32 	%f74, %f73, 0f3ECCCCCD;
	rcp.rn.f32 	%f75, %f63;
	mul.f32 	%f76, %f75, %f64;
	fma.rn.f32 	%f77, %f64, %f76, %f74;
	mul.f32 	%f78, %f76, %f65;
	mul.f32 	%f79, %f76, %f66;
	add.f32 	%f80, %f67, %f74;
	mul.f32 	%f81, %f76, %f80;
	mul.f32 	%f82, %f75, %f65;
	mul.f32 	%f83, %f64, %f82;
	fma.rn.f32 	%f84, %f65, %f82, %f74;
	mul.f32 	%f85, %f82, %f66;
	mul.f32 	%f86, %f82, %f80;
	mul.f32 	%f87, %f75, %f66;
	mul.f32 	%f88, %f64, %f87;
	mul.f32 	%f89, %f65, %f87;
	fma.rn.f32 	%f90, %f66, %f87, %f74;
	mul.f32 	%f91, %f87, %f80;
	mul.f32 	%f92, %f54, %f65;
	fma.rn.f32 	%f93, %f53, %f64, %f92;
	fma.rn.f32 	%f94, %f55, %f66, %f93;
	mul.f32 	%f95, %f52, %f94;
	mul.lo.s32 	%r67, %r65, 500;
	mov.u32 	%r68, _ZZ16volumerhs_trigpiILl5ELl125ELl5EEvPfPKfS2_S2_lfE3s_F;
	add.s32 	%r69, %r68, %r67;
	mul.lo.s32 	%r70, %r2, 100;
	add.s32 	%r71, %r69, %r70;
	mul.lo.s32 	%r72, %r1, 20;
	add.s32 	%r73, %r71, %r72;
	st.shared.f32 	[%r73], %f95;
	mul.f32 	%f96, %f53, %f77;
	fma.rn.f32 	%f97, %f54, %f83, %f96;
	fma.rn.f32 	%f98, %f55, %f88, %f97;
	mul.f32 	%f99, %f52, %f98;
	st.shared.f32 	[%r73+4], %f99;
	mul.f32 	%f100, %f54, %f84;
	fma.rn.f32 	%f101, %f53, %f78, %f100;
	fma.rn.f32 	%f102, %f55, %f89, %f101;
	mul.f32 	%f103, %f52, %f102;
	st.shared.f32 	[%r73+8], %f103;
	mul.f32 	%f104, %f54, %f85;
	fma.rn.f32 	%f105, %f53, %f79, %f104;
	fma.rn.f32 	%f106, %f55, %f90, %f105;
	mul.f32 	%f107, %f52, %f106;
	st.shared.f32 	[%r73+12], %f107;
	mul.f32 	%f108, %f54, %f86;
	fma.rn.f32 	%f109, %f53, %f81, %f108;
	fma.rn.f32 	%f110, %f55, %f91, %f109;
	mul.f32 	%f111, %f52, %f110;
	st.shared.f32 	[%r73+16], %f111;
	mul.f32 	%f112, %f57, %f65;
	fma.rn.f32 	%f113, %f56, %f64, %f112;
	fma.rn.f32 	%f114, %f58, %f66, %f113;
	mul.f32 	%f115, %f52, %f114;
	mov.u32 	%r74, _ZZ16volumerhs_trigpiILl5ELl125ELl5EEvPfPKfS2_S2_lfE3s_G;
	add.s32 	%r4, %r74, %r67;
	add.s32 	%r75, %r4, %r70;
	add.s32 	%r76, %r75, %r72;
	st.shared.f32 	[%r76], %f115;
	mul.f32 	%f116, %f56, %f77;
	fma.rn.f32 	%f117, %f57, %f83, %f116;
	fma.rn.f32 	%f118, %f58, %f88, %f117;
	mul.f32 	%f119, %f52, %f118;
	st.shared.f32 	[%r76+4], %f119;
	mul.f32 	%f120, %f57, %f84;
	fma.rn.f32 	%f121, %f56, %f78, %f120;
	fma.rn.f32 	%f122, %f58, %f89, %f121;
	mul.f32 	%f123, %f52, %f122;
	st.shared.f32 	[%r76+8], %f123;
	mul.f32 	%f124, %f57, %f85;
	fma.rn.f32 	%f125, %f56, %f79, %f124;
	fma.rn.f32 	%f126, %f58, %f90, %f125;
	mul.f32 	%f127, %f52, %f126;
	st.shared.f32 	[%r76+12], %f127;
	mul.f32 	%f128, %f57, %f86;
	fma.rn.f32 	%f129, %f56, %f81, %f128;
	fma.rn.f32 	%f130, %f58, %f91, %f129;
	mul.f32 	%f131, %f52, %f130;
	st.shared.f32 	[%r76+16], %f131;
	mul.f32 	%f132, %f60, %f65;
	fma.rn.f32 	%f133, %f59, %f64, %f132;
	fma.rn.f32 	%f134, %f61, %f66, %f133;
	mul.f32 	%f135, %f52, %f134;
	mov.u32 	%r77, _ZZ16volumerhs_trigpiILl5ELl125ELl5EEvPfPKfS2_S2_lfE3s_H;
	add.s32 	%r78, %r77, %r67;
	add.s32 	%r5, %r78, %r70;
	add.s32 	%r79, %r5, %r72;
	st.shared.f32 	[%r79], %f135;
	mul.f32 	%f136, %f59, %f77;
	fma.rn.f32 	%f137, %f60, %f83, %f136;
	fma.rn.f32 	%f138, %f61, %f88, %f137;
	mul.f32 	%f139, %f52, %f138;
	st.shared.f32 	[%r79+4], %f139;
	mul.f32 	%f140, %f60, %f84;
	fma.rn.f32 	%f141, %f59, %f78, %f140;
	fma.rn.f32 	%f142, %f61, %f89, %f141;
	mul.f32 	%f143, %f52, %f142;
	st.shared.f32 	[%r79+8], %f143;
	mul.f32 	%f144, %f60, %f85;
	fma.rn.f32 	%f145, %f59, %f79, %f144;
	fma.rn.f32 	%f146, %f61, %f90, %f145;
	mul.f32 	%f147, %f52, %f146;
	st.shared.f32 	[%r79+12], %f147;
	mul.f32 	%f148, %f60, %f86;
	fma.rn.f32 	%f149, %f59, %f81, %f148;
	fma.rn.f32 	%f150, %f61, %f91, %f149;
	mul.f32 	%f151, %f52, %f150;
	st.shared.f32 	[%r79+16], %f151;
	add.f32 	%f152, %f833, %f833;
	cvt.rni.f32.f32 	%f153, %f152;
	cvt.rzi.s32.f32 	%r80, %f153;
	fma.rn.f32 	%f154, %f153, 0fBF000000, %f833;
	mul.rn.f32 	%f155, %f154, %f154;
	fma.rn.f32 	%f156, %f155, 0fBF17ACC9, 0f40233590;
	fma.rn.f32 	%f157, %f155, 0f3E684E12, 0fBFAAD2E0;
	fma.rn.f32 	%f158, %f156, %f155, 0fC0A55DF6;
	fma.rn.f32 	%f159, %f157, %f155, 0f4081E0CF;
	fma.rn.f32 	%f160, %f155, %f154, 0f00000000;
	fma.rn.f32 	%f161, %f159, %f155, 0fC09DE9E6;
	fma.rn.f32 	%f162, %f158, %f160, 0f00000000;
	fma.rn.f32 	%f163, %f161, %f155, 0f3F800000;
	fma.rn.f32 	%f164, %f154, 0f40490FDB, %f162;
	and.b32  	%r81, %r80, 1;
	setp.eq.b32 	%p2, %r81, 1;
	selp.f32 	%f165, %f163, %f164, %p2;
	and.b32  	%r82, %r80, 2;
	setp.eq.s32 	%p3, %r82, 0;
	mov.f32 	%f166, 0f00000000;
	sub.f32 	%f167, %f166, %f165;
	selp.f32 	%f168, %f165, %f167, %p3;
	cvt.rzi.f32.f32 	%f169, %f833;
	setp.eq.f32 	%p4, %f833, %f169;
	mul.rn.f32 	%f170, %f833, %f166;
	selp.f32 	%f3, %f170, %f168, %p4;
	neg.f32 	%f171, %f3;
	add.f32 	%f172, %f62, %f62;
	cvt.rni.f32.f32 	%f173, %f172;
	cvt.rzi.s32.f32 	%r83, %f173;
	fma.rn.f32 	%f174, %f173, 0fBF000000, %f62;
	mul.rn.f32 	%f175, %f174, %f174;
	fma.rn.f32 	%f176, %f175, 0fBF17ACC9, 0f40233590;
	fma.rn.f32 	%f177, %f175, 0f3E684E12, 0fBFAAD2E0;
	fma.rn.f32 	%f178, %f176, %f175, 0fC0A55DF6;
	fma.rn.f32 	%f179, %f177, %f175, 0f4081E0CF;
	fma.rn.f32 	%f180, %f175, %f174, 0f00000000;
	fma.rn.f32 	%f181, %f179, %f175, 0fC09DE9E6;
	fma.rn.f32 	%f182, %f178, %f180, 0f00000000;
	fma.rn.f32 	%f183, %f181, %f175, 0f3F800000;
	fma.rn.f32 	%f184, %f174, 0f40490FDB, %f182;
	and.b32  	%r84, %r83, 1;
	setp.eq.b32 	%p5, %r84, 1;
	selp.f32 	%f185, %f183, %f184, %p5;
	and.b32  	%r85, %r83, 2;
	setp.eq.s32 	%p6, %r85, 0;
	sub.f32 	%f186, %f166, %f185;
	selp.f32 	%f187, %f185, %f186, %p6;
	cvt.rzi.f32.f32 	%f188, %f62;
	setp.eq.f32 	%p7, %f62, %f188;
	mul.rn.f32 	%f189, %f62, %f166;
	selp.f32 	%f4, %f189, %f187, %p7;
	mul.f32 	%f190, %f4, %f171;
	abs.f32 	%f191, %f1;
	setp.gt.f32 	%p8, %f191, 0f4B800000;
	mul.rn.f32 	%f192, %f1, %f166;
	selp.f32 	%f193, %f192, %f1, %p8;
	add.f32 	%f194, %f193, %f193;
	cvt.rni.f32.f32 	%f195, %f194;
	cvt.rzi.s32.f32 	%r86, %f195;
	fma.rn.f32 	%f196, %f195, 0fBF000000, %f193;
	add.s32 	%r87, %r86, 1;
	mul.rn.f32 	%f197, %f196, %f196;
	fma.rn.f32 	%f198, %f197, 0fBF17ACC9, 0f40233590;
	fma.rn.f32 	%f199, %f197, 0f3E684E12, 0fBFAAD2E0;
	fma.rn.f32 	%f200, %f198, %f197, 0fC0A55DF6;
	fma.rn.f32 	%f201, %f199, %f197, 0f4081E0CF;
	fma.rn.f32 	%f202, %f197, %f196, 0f00000000;
	fma.rn.f32 	%f203, %f201, %f197, 0fC09DE9E6;
	fma.rn.f32 	%f204, %f200, %f202, 0f00000000;
	fma.rn.f32 	%f205, %f203, %f197, 0f3F800000;
	fma.rn.f32 	%f206, %f196, 0f40490FDB, %f204;
	and.b32  	%r88, %r86, 1;
	setp.eq.b32 	%p9, %r88, 1;
	selp.f32 	%f207, %f206, %f205, %p9;
	and.b32  	%r89, %r87, 2;
	setp.eq.s32 	%p10, %r89, 0;
	sub.f32 	%f208, %f166, %f207;
	selp.f32 	%f5, %f207, %f208, %p10;
	mul.f32 	%f209, %f190, %f5;
	abs.f32 	%f210, %f2;
	setp.gt.f32 	%p11, %f210, 0f4B800000;
	mul.rn.f32 	%f211, %f2, %f166;
	selp.f32 	%f212, %f211, %f2, %p11;
	add.f32 	%f213, %f212, %f212;
	cvt.rni.f32.f32 	%f214, %f213;
	cvt.rzi.s32.f32 	%r90, %f214;
	fma.rn.f32 	%f215, %f214, 0fBF000000, %f212;
	add.s32 	%r91, %r90, 1;
	mul.rn.f32 	%f216, %f215, %f215;
	fma.rn.f32 	%f217, %f216, 0fBF17ACC9, 0f40233590;
	fma.rn.f32 	%f218, %f216, 0f3E684E12, 0fBFAAD2E0;
	fma.rn.f32 	%f219, %f217, %f216, 0fC0A55DF6;
	fma.rn.f32 	%f220, %f218, %f216, 0f4081E0CF;
	fma.rn.f32 	%f221, %f216, %f215, 0f00000000;
	fma.rn.f32 	%f222, %f220, %f216, 0fC09DE9E6;
	fma.rn.f32 	%f223, %f219, %f221, 0f00000000;
	fma.rn.f32 	%f224, %f222, %f216, 0f3F800000;
	fma.rn.f32 	%f225, %f215, 0f40490FDB, %f223;
	and.b32  	%r92, %r90, 1;
	setp.eq.b32 	%p12, %r92, 1;
	selp.f32 	%f226, %f225, %f224, %p12;
	and.b32  	%r93, %r91, 2;
	setp.eq.s32 	%p13, %r93, 0;
	sub.f32 	%f227, %f166, %f226;
	selp.f32 	%f6, %f226, %f227, %p13;
	mul.f32 	%f228, %f209, %f6;
	add.f32 	%f229, %f4, %f4;
	add.f32 	%f230, %f1, %f1;
	cvt.rni.f32.f32 	%f231, %f230;
	cvt.rzi.s32.f32 	%r94, %f231;
	fma.rn.f32 	%f232, %f231, 0fBF000000, %f1;
	mul.rn.f32 	%f233, %f232, %f232;
	fma.rn.f32 	%f234, %f233, 0fBF17ACC9, 0f40233590;
	fma.rn.f32 	%f235, %f233, 0f3E684E12, 0fBFAAD2E0;
	fma.rn.f32 	%f236, %f234, %f233, 0fC0A55DF6;
	fma.rn.f32 	%f237, %f235, %f233, 0f4081E0CF;
	fma.rn.f32 	%f238, %f233, %f232, 0f00000000;
	fma.rn.f32 	%f239, %f237, %f233, 0fC09DE9E6;
	fma.rn.f32 	%f240, %f236, %f238, 0f00000000;
	fma.rn.f32 	%f241, %f239, %f233, 0f3F800000;
	fma.rn.f32 	%f242, %f232, 0f40490FDB, %f240;
	and.b32  	%r95, %r94, 1;
	setp.eq.b32 	%p14, %r95, 1;
	selp.f32 	%f243, %f241, %f242, %p14;
	and.b32  	%r96, %r94, 2;
	setp.eq.s32 	%p15, %r96, 0;
	sub.f32 	%f244, %f166, %f243;
	selp.f32 	%f245, %f243, %f244, %p15;
	cvt.rzi.f32.f32 	%f246, %f1;
	setp.eq.f32 	%p16, %f1, %f246;
	selp.f32 	%f7, %f192, %f245, %p16;
	mul.f32 	%f247, %f229, %f7;
	abs.f32 	%f248, %f833;
	setp.gt.f32 	%p17, %f248, 0f4B800000;
	selp.f32 	%f249, %f170, %f833, %p17;
	add.f32 	%f250, %f249, %f249;
	cvt.rni.f32.f32 	%f251, %f250;
	cvt.rzi.s32.f32 	%r97, %f251;
	fma.rn.f32 	%f252, %f251, 0fBF000000, %f249;
	add.s32 	%r98, %r97, 1;
	mul.rn.f32 	%f253, %f252, %f252;
	fma.rn.f32 	%f254, %f253, 0fBF17ACC9, 0f40233590;
	fma.rn.f32 	%f255, %f253, 0f3E684E12, 0fBFAAD2E0;
	fma.rn.f32 	%f256, %f254, %f253, 0fC0A55DF6;
	fma.rn.f32 	%f257, %f255, %f253, 0f4081E0CF;
	fma.rn.f32 	%f258, %f253, %f252, 0f00000000;
	fma.rn.f32 	%f259, %f257, %f253, 0fC09DE9E6;
	fma.rn.f32 	%f260, %f256, %f258, 0f00000000;
	fma.rn.f32 	%f261, %f259, %f253, 0f3F800000;
	fma.rn.f32 	%f262, %f252, 0f40490FDB, %f260;
	and.b32  	%r99, %r97, 1;
	setp.eq.b32 	%p18, %r99, 1;
	selp.f32 	%f263, %f262, %f261, %p18;
	and.b32  	%r100, %r98, 2;
	setp.eq.s32 	%p19, %r100, 0;
	sub.f32 	%f264, %f166, %f263;
	selp.f32 	%f8, %f263, %f264, %p19;
	mul.f32 	%f265, %f8, %f247;
	mul.f32 	%f266, %f265, %f5;
	mul.f32 	%f267, %f266, %f6;
	sub.f32 	%f268, %f228, %f267;
	add.f32 	%f269, %f2, %f2;
	cvt.rni.f32.f32 	%f270, %f269;
	cvt.rzi.s32.f32 	%r101, %f270;
	fma.rn.f32 	%f271, %f270, 0fBF000000, %f2;
	mul.rn.f32 	%f272, %f271, %f271;
	fma.rn.f32 	%f273, %f272, 0fBF17ACC9, 0f40233590;
	fma.rn.f32 	%f274, %f272, 0f3E684E12, 0fBFAAD2E0;
	fma.rn.f32 	%f275, %f273, %f272, 0fC0A55DF6;
	fma.rn.f32 	%f276, %f274, %f272, 0f4081E0CF;
	fma.rn.f32 	%f277, %f272, %f271, 0f00000000;
	fma.rn.f32 	%f278, %f276, %f272, 0fC09DE9E6;
	fma.rn.f32 	%f279, %f275, %f277, 0f00000000;
	fma.rn.f32 	%f280, %f278, %f272, 0f3F800000;
	fma.rn.f32 	%f281, %f271, 0f40490FDB, %f279;
	and.b32  	%r102, %r101, 1;
	setp.eq.b32 	%p20, %r102, 1;
	selp.f32 	%f282, %f280, %f281, %p20;
	and.b32  	%r103, %r101, 2;
	setp.eq.s32 	%p21, %r103, 0;
	sub.f32 	%f283, %f166, %f282;
	selp.f32 	%f284, %f282, %f283, %p21;
	cvt.rzi.f32.f32 	%f285, %f2;
	setp.eq.f32 	%p22, %f2, %f285;
	selp.f32 	%f9, %f211, %f284, %p22;
	mul.f32 	%f286, %f4, %f9;
	mul.f32 	%f287, %f8, %f286;
	mul.f32 	%f10, %f5, %f287;
	sub.f32 	%f288, %f268, %f10;
	mul.f32 	%f289, %f8, %f4;
	mul.f32 	%f290, %f289, %f5;
	fma.rn.f32 	%f291, %f290, %f6, %f288;
	mul.f32 	%f292, %f4, 0f40400000;
	mul.f32 	%f293, %f292, %f7;
	mul.f32 	%f294, %f8, %f293;
	mul.f32 	%f295, %f294, %f6;
	sub.f32 	%f296, %f291, %f295;
	mul.f32 	%f11, %f8, %f229;
	abs.f32 	%f297, %f62;
	setp.gt.f32 	%p23, %f297, 0f4B800000;
	selp.f32 	%f298, %f189, %f62, %p23;
	add.f32 	%f299, %f298, %f298;
	cvt.rni.f32.f32 	%f300, %f299;
	cvt.rzi.s32.f32 	%r104, %f300;
	fma.rn.f32 	%f301, %f300, 0fBF000000, %f298;
	add.s32 	%r105, %r104, 1;
	mul.rn.f32 	%f302, %f301, %f301;
	fma.rn.f32 	%f303, %f302, 0fBF17ACC9, 0f40233590;
	fma.rn.f32 	%f304, %f302, 0f3E684E12, 0fBFAAD2E0;
	fma.rn.f32 	%f305, %f303, %f302, 0fC0A55DF6;
	fma.rn.f32 	%f306, %f304, %f302, 0f4081E0CF;
	fma.rn.f32 	%f307, %f302, %f301, 0f00000000;
	fma.rn.f32 	%f308, %f306, %f302, 0fC09DE9E6;
	fma.rn.f32 	%f309, %f305, %f307, 0f00000000;
	fma.rn.f32 	%f310, %f308, %f302, 0f3F800000;
	fma.rn.f32 	%f311, %f301, 0f40490FDB, %f309;
	and.b32  	%r106, %r104, 1;
	setp.eq.b32 	%p24, %r106, 1;
	selp.f32 	%f312, %f311, %f310, %p24;
	and.b32  	%r107, %r105, 2;
	setp.eq.s32 	%p25, %r107, 0;
	sub.f32 	%f313, %f166, %f312;
	selp.f32 	%f12, %f312, %f313, %p25;
	mul.f32 	%f314, %f11, %f12;
	mul.f32 	%f315, %f314, %f5;
	fma.rn.f32 	%f316, %f315, %f6, %f296;
	mul.f32 	%f317, %f8, %f292;
	mul.f32 	%f318, %f317, %f5;
	fma.rn.f32 	%f319, %f318, %f6, %f316;
	mul.f32 	%f320, %f8, 0f40400000;
	mul.f32 	%f321, %f320, %f12;
	mul.f32 	%f322, %f321, %f5;
	fma.rn.f32 	%f13, %f322, %f6, %f319;
	mul.f32 	%f323, %f3, 0fC1200000;
	mul.f32 	%f324, %f323, %f4;
	mul.f32 	%f325, %f8, %f324;
	mul.f32 	%f326, %f325, %f5;
	mul.f32 	%f327, %f326, %f6;
	mul.f32 	%f328, %f3, 0f41700000;
	mul.f32 	%f329, %f328, %f4;
	mul.f32 	%f330, %f329, %f6;
	sub.f32 	%f331, %f327, %f330;
	mul.f32 	%f332, %f4, 0f41700000;
	mul.f32 	%f333, %f332, %f7;
	mul.f32 	%f334, %f8, %f333;
	mul.f32 	%f335, %f334, %f5;
	mul.f32 	%f336, %f335, %f6;
	sub.f32 	%f337, %f331, %f336;
	mul.f32 	%f338, %f4, 0f41200000;
	mul.f32 	%f339, %f338, %f9;
	mul.f32 	%f340, %f8, %f339;
	mul.f32 	%f341, %f5, %f340;
	mul.f32 	%f342, %f6, %f341;
	sub.f32 	%f343, %f337, %f342;
	mul.f32 	%f344, %f4, 0f40A00000;
	mul.f32 	%f345, %f8, %f344;
	mul.f32 	%f346, %f345, %f5;
	fma.rn.f32 	%f347, %f346, %f6, %f343;
	mul.f32 	%f348, %f4, 0f41F00000;
	mul.f32 	%f349, %f348, %f7;
	mul.f32 	%f350, %f8, %f349;
	mul.f32 	%f351, %f350, %f6;
	sub.f32 	%f352, %f347, %f351;
	mul.f32 	%f353, %f292, %f9;
	mul.f32 	%f14, %f8, %f353;
	mul.f32 	%f354, %f12, %f14;
	mul.f32 	%f355, %f5, %f354;
	mul.f32 	%f356, %f6, %f355;
	sub.f32 	%f357, %f352, %f356;
	mul.f32 	%f358, %f332, %f9;
	mul.f32 	%f359, %f8, %f358;
	mul.f32 	%f360, %f5, %f359;
	sub.f32 	%f361, %f357, %f360;
	mul.f32 	%f15, %f4, 0f41100000;
	mul.f32 	%f362, %f8, %f15;
	mul.f32 	%f363, %f362, %f12;
	mul.f32 	%f364, %f363, %f5;
	fma.rn.f32 	%f365, %f364, %f6, %f361;
	mul.f32 	%f366, %f8, %f332;
	mul.f32 	%f367, %f366, %f5;
	fma.rn.f32 	%f368, %f367, %f6, %f365;
	mul.f32 	%f16, %f4, 0f40C00000;
	mul.f32 	%f369, %f16, %f9;
	mul.f32 	%f370, %f8, %f369;
	mul.f32 	%f371, %f12, %f370;
	mul.f32 	%f372, %f5, %f371;
	sub.f32 	%f373, %f368, %f372;
	mul.f32 	%f374, %f4, 0f41900000;
	mul.f32 	%f375, %f8, %f374;
	mul.f32 	%f376, %f375, %f12;
	mul.f32 	%f377, %f376, %f5;
	mul.f32 	%f17, %f377, %f6;
	add.f32 	%f378, %f17, %f373;
	add.f32 	%f379, %f8, %f8;
	mul.f32 	%f380, %f379, %f12;
	fma.rn.f32 	%f381, %f380, %f6, %f378;
	mul.f32 	%f382, %f381, 0f4048F5C3;
	mul.f32 	%f18, %f5, %f382;
	mul.f32 	%f383, %f328, %f5;
	mul.f32 	%f384, %f383, %f6;
	sub.f32 	%f385, %f327, %f384;
	mul.f32 	%f386, %f293, %f9;
	mul.f32 	%f387, %f8, %f386;
	mul.f32 	%f388, %f5, %f387;
	fma.rn.f32 	%f389, %f6, %f388, %f385;
	mul.f32 	%f19, %f15, %f7;
	mul.f32 	%f390, %f8, %f19;
	mul.f32 	%f391, %f390, %f5;
	mul.f32 	%f392, %f391, %f6;
	sub.f32 	%f393, %f389, %f392;
	sub.f32 	%f394, %f393, %f342;
	fma.rn.f32 	%f395, %f346, %f6, %f394;
	mul.f32 	%f396, %f16, %f7;
	mul.f32 	%f397, %f396, %f9;
	mul.f32 	%f398, %f8, %f397;
	fma.rn.f32 	%f399, %f5, %f398, %f395;
	mul.f32 	%f400, %f374, %f7;
	mul.f32 	%f401, %f8, %f400;
	mul.f32 	%f402, %f401, %f5;
	mul.f32 	%f20, %f402, %f6;
	sub.f32 	%f403, %f399, %f20;
	sub.f32 	%f404, %f403, %f360;
	mul.f32 	%f405, %f366, %f12;
	mul.f32 	%f406, %f405, %f5;
	fma.rn.f32 	%f407, %f406, %f6, %f404;
	fma.rn.f32 	%f408, %f367, %f6, %f407;
	add.f32 	%f409, %f7, %f7;
	mul.f32 	%f410, %f8, %f409;
	mul.f32 	%f411, %f410, %f6;
	sub.f32 	%f412, %f408, %f411;
	mul.f32 	%f413, %f8, 0f41F00000;
	mul.f32 	%f414, %f413, %f12;
	mul.f32 	%f415, %f414, %f5;
	fma.rn.f32 	%f416, %f415, %f6, %f412;
	mul.f32 	%f417, %f416, 0f4048F5C3;
	mul.f32 	%f21, %f4, %f417;
	sub.f32 	%f418, %f327, %f328;
	add.f32 	%f419, %f62, %f1;
	add.f32 	%f420, %f419, %f419;
	cvt.rni.f32.f32 	%f421, %f420;
	cvt.rzi.s32.f32 	%r108, %f421;
	fma.rn.f32 	%f422, %f421, 0fBF000000, %f419;
	mul.rn.f32 	%f423, %f422, %f422;
	fma.rn.f32 	%f424, %f423, 0fBF17ACC9, 0f40233590;
	fma.rn.f32 	%f425, %f423, 0f3E684E12, 0fBFAAD2E0;
	fma.rn.f32 	%f426, %f424, %f423, 0fC0A55DF6;
	fma.rn.f32 	%f427, %f425, %f423, 0f4081E0CF;
	fma.rn.f32 	%f428, %f423, %f422, 0f00000000;
	fma.rn.f32 	%f429, %f427, %f423, 0fC09DE9E6;
	fma.rn.f32 	%f430, %f426, %f428, 0f00000000;
	fma.rn.f32 	%f431, %f429, %f423, 0f3F800000;
	fma.rn.f32 	%f432, %f422, 0f40490FDB, %f430;
	and.b32  	%r109, %r108, 1;
	setp.eq.b32 	%p26, %r109, 1;
	selp.f32 	%f433, %f431, %f432, %p26;
	and.b32  	%r110, %r108, 2;
	setp.eq.s32 	%p27, %r110, 0;
	sub.f32 	%f434, %f166, %f433;
	selp.f32 	%f435, %f433, %f434, %p27;
	cvt.rzi.f32.f32 	%f436, %f419;
	setp.eq.f32 	%p28, %f419, %f436;
	mul.rn.f32 	%f437, %f419, %f166;
	selp.f32 	%f438, %f437, %f435, %p28;
	mul.f32 	%f439, %f333, %f438;
	mul.f32 	%f440, %f8, %f439;
	mul.f32 	%f441, %f440, %f6;
	sub.f32 	%f442, %f418, %f441;
	fma.rn.f32 	%f443, %f405, %f6, %f442;
	mul.f32 	%f444, %f4, 0f42100000;
	mul.f32 	%f445, %f8, %f444;
	mul.f32 	%f446, %f445, %f5;
	fma.rn.f32 	%f447, %f446, %f6, %f443;
	mul.f32 	%f448, %f8, 0f41900000;
	mul.f32 	%f449, %f448, %f12;
	mul.f32 	%f450, %f449, %f5;
	mul.f32 	%f451, %f450, %f6;
	sub.f32 	%f452, %f447, %f451;
	mul.f32 	%f453, %f8, 0f40800000;
	mul.f32 	%f454, %f453, %f12;
	fma.rn.f32 	%f455, %f454, %f5, %f452;
	mul.f32 	%f456, %f448, %f5;
	fma.rn.f32 	%f457, %f456, %f6, %f455;
	mul.f32 	%f458, %f453, %f5;
	sub.f32 	%f459, %f457, %f458;
	mul.f32 	%f460, %f413, %f6;
	abs.f32 	%f461, %f419;
	setp.gt.f32 	%p29, %f461, 0f4B800000;
	selp.f32 	%f462, %f437, %f419, %p29;
	add.f32 	%f463, %f462, %f462;
	cvt.rni.f32.f32 	%f464, %f463;
	cvt.rzi.s32.f32 	%r111, %f464;
	fma.rn.f32 	%f465, %f464, 0fBF000000, %f462;
	add.s32 	%r112, %r111, 1;
	mul.rn.f32 	%f466, %f465, %f465;
	fma.rn.f32 	%f467, %f466, 0fBF17ACC9, 0f40233590;
	fma.rn.f32 	%f468, %f466, 0f3E684E12, 0fBFAAD2E0;
	fma.rn.f32 	%f469, %f467, %f466, 0fC0A55DF6;
	fma.rn.f32 	%f470, %f468, %f466, 0f4081E0CF;
	fma.rn.f32 	%f471, %f466, %f465, 0f00000000;
	fma.rn.f32 	%f472, %f470, %f466, 0fC09DE9E6;
	fma.rn.f32 	%f473, %f469, %f471, 0f00000000;
	fma.rn.f32 	%f474, %f472, %f466, 0f3F800000;
	fma.rn.f32 	%f475, %f465, 0f40490FDB, %f473;
	and.b32  	%r113, %r111, 1;
	setp.eq.b32 	%p30, %r113, 1;
	selp.f32 	%f476, %f475, %f474, %p30;
	and.b32  	%r114, %r112, 2;
	setp.eq.s32 	%p31, %r114, 0;
	sub.f32 	%f477, %f166, %f476;
	selp.f32 	%f478, %f476, %f477, %p31;
	fma.rn.f32 	%f479, %f478, %f460, %f459;
	sub.f32 	%f480, %f479, %f379;
	mul.f32 	%f481, %f480, 0f4048F5C3;
	mul.f32 	%f482, %f4, %f481;
	mul.f32 	%f22, %f9, %f482;
	mul.f32 	%f23, %f62, 0f40C8F5C3;
	mul.f32 	%f483, %f23, 0f3F22F983;
	cvt.rni.s32.f32 	%r223, %f483;
	cvt.rn.f32.s32 	%f484, %r223;
	fma.rn.f32 	%f485, %f484, 0fBFC90FDA, %f23;
	fma.rn.f32 	%f486, %f484, 0fB3A22168, %f485;
	fma.rn.f32 	%f835, %f484, 0fA7C234C5, %f486;
	abs.f32 	%f25, %f23;
	setp.ltu.f32 	%p32, %f25, 0f47CE4780;
	@%p32 bra 	$L__BB1_10;
	setp.neu.f32 	%p33, %f25, 0f7F800000;
	@%p33 bra 	$L__BB1_5;
	mov.f32 	%f489, 0f00000000;
	mul.rn.f32 	%f835, %f23, %f489;
	mov.b32 	%r223, 0;
	bra.uni 	$L__BB1_10;
$L__BB1_5:
	mov.b32 	%r7, %f23;
	mov.b64 	%rd95, 0;
	mov.b32 	%r220, 0;
	mov.u64 	%rd93, __cudart_i2opi_f;
	shl.b32 	%r117, %r7, 8;
	or.b32  	%r118, %r117, -2147483648;
	mov.u64 	%rd94, %rd1;
$L__BB1_6:
	.pragma "nounroll";
	ld.global.nc.u32 	%r116, [%rd93];
	mad.wide.u32 	%rd57, %r116, %r118, %rd95;
	shr.u64 	%rd95, %rd57, 32;
	st.local.u32 	[%rd94], %rd57;
	add.s32 	%r220, %r220, 1;
	add.s64 	%rd94, %rd94, 4;
	add.s64 	%rd93, %rd93, 4;
	setp.ne.s32 	%p34, %r220, 6;
	@%p34 bra 	$L__BB1_6;
	shr.u32 	%r119, %r7, 23;
	st.local.u32 	[%rd1+24], %rd95;
	and.b32  	%r10, %r119, 31;
	and.b32  	%r120, %r119, 224;
	add.s32 	%r121, %r120, -128;
	shr.u32 	%r122, %r121, 5;
	mul.wide.u32 	%rd58, %r122, 4;
	sub.s64 	%rd11, %rd1, %rd58;
	ld.local.u32 	%r221, [%rd11+24];
	ld.local.u32 	%r222, [%rd11+20];
	setp.eq.s32 	%p35, %r10, 0;
	@%p35 bra 	$L__BB1_9;
	shf.l.wrap.b32 	%r221, %r222, %r221, %r10;
	ld.local.u32 	%r123, [%rd11+16];
	shf.l.wrap.b32 	%r222, %r123, %r222, %r10;
$L__BB1_9:
	shr.u32 	%r124, %r221, 30;
	shf.l.wrap.b32 	%r125, %r222, %r221, 2;
	shl.b32 	%r126, %r222, 2;
	shr.u32 	%r127, %r125, 31;
	add.s32 	%r128, %r127, %r124;
	neg.s32 	%r129, %r128;
	setp.lt.s32 	%p36, %r7, 0;
	selp.b32 	%r223, %r129, %r128, %p36;
	xor.b32  	%r130, %r125, %r7;
	shr.s32 	%r131, %r125, 31;
	xor.b32  	%r132, %r131, %r125;
	xor.b32  	%r133, %r131, %r126;
	cvt.u64.u32 	%rd59, %r132;
	shl.b64 	%rd60, %rd59, 32;
	cvt.u64.u32 	%rd61, %r133;
	or.b64  	%rd62, %rd60, %rd61;
	cvt.rn.f64.s64 	%fd1, %rd62;
	mul.f64 	%fd2, %fd1, 0d3BF921FB54442D19;
	cvt.rn.f32.f64 	%f487, %fd2;
	neg.f32 	%f488, %f487;
	setp.lt.s32 	%p37, %r130, 0;
	selp.f32 	%f835, %f488, %f487, %p37;
$L__BB1_10:
	add.s32 	%r135, %r223, 1;
	mul.rn.f32 	%f490, %f835, %f835;
	and.b32  	%r136, %r223, 1;
	setp.eq.b32 	%p38, %r136, 1;
	selp.f32 	%f491, %f835, 0f3F800000, %p38;
	fma.rn.f32 	%f492, %f490, %f491, 0f00000000;
	fma.rn.f32 	%f493, %f490, 0f37CBAC00, 0fBAB607ED;
	selp.f32 	%f494, 0fB94D4153, %f493, %p38;
	selp.f32 	%f495, 0f3C0885E4, 0f3D2AAABB, %p38;
	fma.rn.f32 	%f496, %f494, %f490, %f495;
	selp.f32 	%f497, 0fBE2AAAA8, 0fBEFFFFFF, %p38;
	fma.rn.f32 	%f498, %f496, %f490, %f497;
	fma.rn.f32 	%f499, %f498, %f492, %f491;
	and.b32  	%r137, %r135, 2;
	setp.eq.s32 	%p39, %r137, 0;
	mov.f32 	%f500, 0f00000000;
	sub.f32 	%f501, %f500, %f499;
	selp.f32 	%f502, %f499, %f501, %p39;
	mov.f32 	%f503, 0f3F800000;
	sub.f32 	%f29, %f503, %f502;
	mul.f32 	%f30, %f2, 0f4148F5C3;
	mul.f32 	%f504, %f30, 0f3F22F983;
	cvt.rni.s32.f32 	%r227, %f504;
	cvt.rn.f32.s32 	%f505, %r227;
	fma.rn.f32 	%f506, %f505, 0fBFC90FDA, %f30;
	fma.rn.f32 	%f507, %f505, 0fB3A22168, %f506;
	fma.rn.f32 	%f836, %f505, 0fA7C234C5, %f507;
	abs.f32 	%f32, %f30;
	setp.ltu.f32 	%p40, %f32, 0f47CE4780;
	@%p40 bra 	$L__BB1_18;
	setp.neu.f32 	%p41, %f32, 0f7F800000;
	@%p41 bra 	$L__BB1_13;
	mov.f32 	%f510, 0f00000000;
	mul.rn.f32 	%f836, %f30, %f510;
	mov.b32 	%r227, 0;
	bra.uni 	$L__BB1_18;
$L__BB1_13:
	mov.b32 	%r20, %f30;
	mov.b64 	%rd98, 0;
	mov.b32 	%r224, 0;
	mov.u64 	%rd96, __cudart_i2opi_f;
	shl.b32 	%r140, %r20, 8;
	or.b32  	%r141, %r140, -2147483648;
	mov.u64 	%rd97, %rd1;
$L__BB1_14:
	.pragma "nounroll";
	ld.global.nc.u32 	%r139, [%rd96];
	mad.wide.u32 	%rd65, %r139, %r141, %rd98;
	shr.u64 	%rd98, %rd65, 32;
	st.local.u32 	[%rd97], %rd65;
	add.s32 	%r224, %r224, 1;
	add.s64 	%rd97, %rd97, 4;
	add.s64 	%rd96, %rd96, 4;
	setp.ne.s32 	%p42, %r224, 6;
	@%p42 bra 	$L__BB1_14;
	shr.u32 	%r142, %r20, 23;
	st.local.u32 	[%rd1+24], %rd98;
	and.b32  	%r23, %r142, 31;
	and.b32  	%r143, %r142, 224;
	add.s32 	%r144, %r143, -128;
	shr.u32 	%r145, %r144, 5;
	mul.wide.u32 	%rd66, %r145, 4;
	sub.s64 	%rd18, %rd1, %rd66;
	ld.local.u32 	%r225, [%rd18+24];
	ld.local.u32 	%r226, [%rd18+20];
	setp.eq.s32 	%p43, %r23, 0;
	@%p43 bra 	$L__BB1_17;
	shf.l.wrap.b32 	%r225, %r226, %r225, %r23;
	ld.local.u32 	%r146, [%rd18+16];
	shf.l.wrap.b32 	%r226, %r146, %r226, %r23;
$L__BB1_17:
	shr.u32 	%r147, %r225, 30;
	shf.l.wrap.b32 	%r148, %r226, %r225, 2;
	shl.b32 	%r149, %r226, 2;
	shr.u32 	%r150, %r148, 31;
	add.s32 	%r151, %r150, %r147;
	neg.s32 	%r152, %r151;
	setp.lt.s32 	%p44, %r20, 0;
	selp.b32 	%r227, %r152, %r151, %p44;
	xor.b32  	%r153, %r148, %r20;
	shr.s32 	%r154, %r148, 31;
	xor.b32  	%r155, %r154, %r148;
	xor.b32  	%r156, %r154, %r149;
	cvt.u64.u32 	%rd67, %r155;
	shl.b64 	%rd68, %rd67, 32;
	cvt.u64.u32 	%rd69, %r156;
	or.b64  	%rd70, %rd68, %rd69;
	cvt.rn.f64.s64 	%fd3, %rd70;
	mul.f64 	%fd4, %fd3, 0d3BF921FB54442D19;
	cvt.rn.f32.f64 	%f508, %fd4;
	neg.f32 	%f509, %f508;
	setp.lt.s32 	%p45, %r153, 0;
	selp.f32 	%f836, %f509, %f508, %p45;
$L__BB1_18:
	ld.param.f32 	%f834, [_Z16volumerhs_trigpiILl5ELl125ELl5EEvPfPKfS2_S2_lf_param_5];
	add.s32 	%r158, %r227, 1;
	mul.rn.f32 	%f511, %f836, %f836;
	and.b32  	%r159, %r227, 1;
	setp.eq.b32 	%p46, %r159, 1;
	selp.f32 	%f512, %f836, 0f3F800000, %p46;
	fma.rn.f32 	%f513, %f511, %f512, 0f00000000;
	fma.rn.f32 	%f514, %f511, 0f37CBAC00, 0fBAB607ED;
	selp.f32 	%f515, 0fB94D4153, %f514, %p46;
	selp.f32 	%f516, 0f3C0885E4, 0f3D2AAABB, %p46;
	fma.rn.f32 	%f517, %f515, %f511, %f516;
	selp.f32 	%f518, 0fBE2AAAA8, 0fBEFFFFFF, %p46;
	fma.rn.f32 	%f519, %f517, %f511, %f518;
	fma.rn.f32 	%f520, %f519, %f513, %f512;
	and.b32  	%r160, %r158, 2;
	setp.eq.s32 	%p47, %r160, 0;
	mov.f32 	%f521, 0f00000000;
	sub.f32 	%f522, %f521, %f520;
	selp.f32 	%f523, %f520, %f522, %p47;
	mov.f32 	%f524, 0f3F800000;
	sub.f32 	%f525, %f524, %f523;
	mul.f32 	%f526, %f29, 0f40400000;
	mul.f32 	%f36, %f526, %f525;
	mul.f32 	%f37, %f834, 0f40C8F5C3;
	mul.f32 	%f527, %f37, 0f3F22F983;
	cvt.rni.s32.f32 	%r231, %f527;
	cvt.rn.f32.s32 	%f528, %r231;
	fma.rn.f32 	%f529, %f528, 0fBFC90FDA, %f37;
	fma.rn.f32 	%f530, %f528, 0fB3A22168, %f529;
	fma.rn.f32 	%f837, %f528, 0fA7C234C5, %f530;
	abs.f32 	%f39, %f37;
	setp.ltu.f32 	%p48, %f39, 0f47CE4780;
	@%p48 bra 	$L__BB1_26;
	setp.neu.f32 	%p49, %f39, 0f7F800000;
	@%p49 bra 	$L__BB1_21;
	mov.f32 	%f533, 0f00000000;
	mul.rn.f32 	%f837, %f37, %f533;
	mov.b32 	%r231, 0;
	bra.uni 	$L__BB1_26;
$L__BB1_21:
	mov.b32 	%r33, %f37;
	mov.b64 	%rd101, 0;
	mov.b32 	%r228, 0;
	mov.u64 	%rd99, __cudart_i2opi_f;
	shl.b32 	%r163, %r33, 8;
	or.b32  	%r164, %r163, -2147483648;
	mov.u64 	%rd100, %rd1;
$L__BB1_22:
	.pragma "nounroll";
	ld.global.nc.u32 	%r162, [%rd99];
	mad.wide.u32 	%rd73, %r162, %r164, %rd101;
	shr.u64 	%rd101, %rd73, 32;
	st.local.u32 	[%rd100], %rd73;
	add.s32 	%r228, %r228, 1;
	add.s64 	%rd100, %rd100, 4;
	add.s64 	%rd99, %rd99, 4;
	setp.ne.s32 	%p50, %r228, 6;
	@%p50 bra 	$L__BB1_22;
	shr.u32 	%r165, %r33, 23;
	st.local.u32 	[%rd1+24], %rd101;
	and.b32  	%r36, %r165, 31;
	and.b32  	%r166, %r165, 224;
	add.s32 	%r167, %r166, -128;
	shr.u32 	%r168, %r167, 5;
	mul.wide.u32 	%rd74, %r168, 4;
	sub.s64 	%rd25, %rd1, %rd74;
	ld.local.u32 	%r229, [%rd25+24];
	ld.local.u32 	%r230, [%rd25+20];
	setp.eq.s32 	%p51, %r36, 0;
	@%p51 bra 	$L__BB1_25;
	shf.l.wrap.b32 	%r229, %r230, %r229, %r36;
	ld.local.u32 	%r169, [%rd25+16];
	shf.l.wrap.b32 	%r230, %r169, %r230, %r36;
$L__BB1_25:
	shr.u32 	%r170, %r229, 30;
	shf.l.wrap.b32 	%r171, %r230, %r229, 2;
	shl.b32 	%r172, %r230, 2;
	shr.u32 	%r173, %r171, 31;
	add.s32 	%r174, %r173, %r170;
	neg.s32 	%r175, %r174;
	setp.lt.s32 	%p52, %r33, 0;
	selp.b32 	%r231, %r175, %r174, %p52;
	xor.b32  	%r176, %r171, %r33;
	shr.s32 	%r177, %r171, 31;
	xor.b32  	%r178, %r177, %r171;
	xor.b32  	%r179, %r177, %r172;
	cvt.u64.u32 	%rd75, %r178;
	shl.b64 	%rd76, %rd75, 32;
	cvt.u64.u32 	%rd77, %r179;
	or.b64  	%rd78, %rd76, %rd77;
	cvt.rn.f64.s64 	%fd5, %rd78;
	mul.f64 	%fd6, %fd5, 0d3BF921FB54442D19;
	cvt.rn.f32.f64 	%f531, %fd6;
	neg.f32 	%f532, %f531;
	setp.lt.s32 	%p53, %r176, 0;
	selp.f32 	%f837, %f532, %f531, %p53;
$L__BB1_26:
	add.s32 	%r181, %r231, 1;
	mul.rn.f32 	%f534, %f837, %f837;
	and.b32  	%r182, %r231, 1;
	setp.eq.b32 	%p54, %r182, 1;
	selp.f32 	%f535, %f837, 0f3F800000, %p54;
	fma.rn.f32 	%f536, %f534, %f535, 0f00000000;
	fma.rn.f32 	%f537, %f534, 0f37CBAC00, 0fBAB607ED;
	selp.f32 	%f538, 0fB94D4153, %f537, %p54;
	selp.f32 	%f539, 0f3C0885E4, 0f3D2AAABB, %p54;
	fma.rn.f32 	%f540, %f538, %f534, %f539;
	selp.f32 	%f541, 0fBE2AAAA8, 0fBEFFFFFF, %p54;
	fma.rn.f32 	%f542, %f540, %f534, %f541;
	fma.rn.f32 	%f543, %f542, %f536, %f535;
	and.b32  	%r183, %r181, 2;
	setp.eq.s32 	%p55, %r183, 0;
	mov.f32 	%f544, 0f00000000;
	sub.f32 	%f545, %f544, %f543;
	selp.f32 	%f546, %f543, %f545, %p55;
	add.f32 	%f547, %f546, 0f3F800000;
	mul.f32 	%f43, %f36, %f547;
	mul.f32 	%f44, %f1, 0f40C8F5C3;
	mul.f32 	%f548, %f44, 0f3F22F983;
	cvt.rni.s32.f32 	%r235, %f548;
	cvt.rn.f32.s32 	%f549, %r235;
	fma.rn.f32 	%f550, %f549, 0fBFC90FDA, %f44;
	fma.rn.f32 	%f551, %f549, 0fB3A22168, %f550;
	fma.rn.f32 	%f838, %f549, 0fA7C234C5, %f551;
	abs.f32 	%f46, %f44;
	setp.ltu.f32 	%p56, %f46, 0f47CE4780;
	@%p56 bra 	$L__BB1_34;
	setp.neu.f32 	%p57, %f46, 0f7F800000;
	@%p57 bra 	$L__BB1_29;
	mov.f32 	%f554, 0f00000000;
	mul.rn.f32 	%f838, %f44, %f554;
	mov.b32 	%r235, 0;
	bra.uni 	$L__BB1_34;
$L__BB1_29:
	mov.b32 	%r46, %f44;
	shl.b32 	%r185, %r46, 8;
	or.b32  	%r47, %r185, -2147483648;
	mov.b64 	%rd104, 0;
	mov.b32 	%r232, 0;
	mov.u64 	%rd102, __cudart_i2opi_f;
	mov.u64 	%rd103, %rd1;
$L__BB1_30:
	.pragma "nounroll";
	ld.global.nc.u32 	%r186, [%rd102];
	mad.wide.u32 	%rd81, %r186, %r47, %rd104;
	shr.u64 	%rd104, %rd81, 32;
	st.local.u32 	[%rd103], %rd81;
	add.s32 	%r232, %r232, 1;
	add.s64 	%rd103, %rd103, 4;
	add.s64 	%rd102, %rd102, 4;
	setp.ne.s32 	%p58, %r232, 6;
	@%p58 bra 	$L__BB1_30;
	shr.u32 	%r187, %r46, 23;
	st.local.u32 	[%rd1+24], %rd104;
	and.b32  	%r50, %r187, 31;
	and.b32  	%r188, %r187, 224;
	add.s32 	%r189, %r188, -128;
	shr.u32 	%r190, %r189, 5;
	mul.wide.u32 	%rd82, %r190, 4;
	sub.s64 	%rd32, %rd1, %rd82;
	ld.local.u32 	%r233, [%rd32+24];
	ld.local.u32 	%r234, [%rd32+20];
	setp.eq.s32 	%p59, %r50, 0;
	@%p59 bra 	$L__BB1_33;
	shf.l.wrap.b32 	%r233, %r234, %r233, %r50;
	ld.local.u32 	%r191, [%rd32+16];
	shf.l.wrap.b32 	%r234, %r191, %r234, %r50;
$L__BB1_33:
	shr.u32 	%r192, %r233, 30;
	shf.l.wrap.b32 	%r193, %r234, %r233, 2;
	shl.b32 	%r194, %r234, 2;
	shr.u32 	%r195, %r193, 31;
	add.s32 	%r196, %r195, %r192;
	neg.s32 	%r197, %r196;
	setp.lt.s32 	%p60, %r46, 0;
	selp.b32 	%r235, %r197, %r196, %p60;
	xor.b32  	%r198, %r193, %r46;
	shr.s32 	%r199, %r193, 31;
	xor.b32  	%r200, %r199, %r193;
	xor.b32  	%r201, %r199, %r194;
	cvt.u64.u32 	%rd83, %r200;
	shl.b64 	%rd84, %rd83, 32;
	cvt.u64.u32 	%rd85, %r201;
	or.b64  	%rd86, %rd84, %rd85;
	cvt.rn.f64.s64 	%fd7, %rd86;
	mul.f64 	%fd8, %fd7, 0d3BF921FB54442D19;
	cvt.rn.f32.f64 	%f552, %fd8;
	neg.f32 	%f553, %f552;
	setp.lt.s32 	%p61, %r198, 0;
	selp.f32 	%f838, %f553, %f552, %p61;
$L__BB1_34:
	ld.param.u64 	%rd90, [_Z16volumerhs_trigpiILl5ELl125ELl5EEvPfPKfS2_S2_lf_param_0];
	cvt.u32.u64 	%r203, %rd2;
	mul.f32 	%f555, %f5, %f22;
	div.rn.f32 	%f556, %f555, 0f40A00000;
	div.rn.f32 	%f557, %f21, 0f40A00000;
	div.rn.f32 	%f558, %f18, 0f40A00000;
	add.s32 	%r204, %r235, 1;
	mul.rn.f32 	%f559, %f838, %f838;
	and.b32  	%r205, %r235, 1;
	setp.eq.b32 	%p62, %r205, 1;
	selp.f32 	%f560, %f838, 0f3F800000, %p62;
	fma.rn.f32 	%f561, %f559, %f560, 0f00000000;
	fma.rn.f32 	%f562, %f559, 0f37CBAC00, 0fBAB607ED;
	selp.f32 	%f563, 0fB94D4153, %f562, %p62;
	selp.f32 	%f564, 0f3C0885E4, 0f3D2AAABB, %p62;
	fma.rn.f32 	%f565, %f563, %f559, %f564;
	selp.f32 	%f566, 0fBE2AAAA8, 0fBEFFFFFF, %p62;
	fma.rn.f32 	%f567, %f565, %f559, %f566;
	fma.rn.f32 	%f568, %f567, %f561, %f560;
	and.b32  	%r206, %r204, 2;
	setp.eq.s32 	%p63, %r206, 0;
	mov.f32 	%f569, 0f00000000;
	sub.f32 	%f570, %f569, %f568;
	selp.f32 	%f571, %f568, %f570, %p63;
	add.f32 	%f572, %f571, 0f3F800000;
	mul.f32 	%f573, %f43, %f572;
	mul.f32 	%f574, %f573, 0f3B000000;
	mul.f32 	%f575, %f3, 0f40A00000;
	mul.f32 	%f576, %f575, %f4;
	mul.f32 	%f577, %f576, %f5;
	mul.f32 	%f578, %f577, %f6;
	sub.f32 	%f579, %f574, %f578;
	mul.f32 	%f580, %f4, 0f40800000;
	mul.f32 	%f581, %f580, %f7;
	mul.f32 	%f582, %f581, %f9;
	mul.f32 	%f583, %f8, %f582;
	mul.f32 	%f584, %f5, %f583;
	fma.rn.f32 	%f585, %f6, %f584, %f579;
	mul.f32 	%f586, %f4, 0f41000000;
	mul.f32 	%f587, %f586, %f7;
	mul.f32 	%f588, %f8, %f587;
	mul.f32 	%f589, %f588, %f5;
	fma.rn.f32 	%f590, %f589, %f6, %f585;
	add.f32 	%f591, %f10, %f590;
	mul.f32 	%f592, %f11, %f5;
	mul.f32 	%f593, %f592, %f6;
	sub.f32 	%f594, %f591, %f593;
	mul.f32 	%f595, %f19, %f9;
	mul.f32 	%f596, %f8, %f595;
	mul.f32 	%f597, %f5, %f596;
	fma.rn.f32 	%f598, %f6, %f597, %f594;
	add.f32 	%f599, %f20, %f598;
	mul.f32 	%f600, %f580, %f9;
	mul.f32 	%f601, %f8, %f600;
	mul.f32 	%f602, %f12, %f601;
	mul.f32 	%f603, %f5, %f602;
	mul.f32 	%f604, %f6, %f603;
	sub.f32 	%f605, %f599, %f604;
	mul.f32 	%f606, %f5, %f14;
	fma.rn.f32 	%f607, %f6, %f606, %f605;
	mul.f32 	%f608, %f8, %f586;
	mul.f32 	%f609, %f608, %f12;
	mul.f32 	%f610, %f609, %f5;
	mul.f32 	%f611, %f610, %f6;
	sub.f32 	%f612, %f607, %f611;
	mul.f32 	%f613, %f8, %f16;
	mul.f32 	%f614, %f613, %f5;
	mul.f32 	%f615, %f614, %f6;
	sub.f32 	%f616, %f612, %f615;
	mul.f32 	%f617, %f4, 0f41600000;
	mul.f32 	%f618, %f617, %f7;
	mul.f32 	%f619, %f8, %f618;
	mul.f32 	%f620, %f619, %f5;
	mul.f32 	%f621, %f620, %f6;
	sub.f32 	%f622, %f616, %f621;
	mul.f32 	%f623, %f15, %f9;
	mul.f32 	%f624, %f8, %f623;
	mul.f32 	%f625, %f12, %f624;
	mul.f32 	%f626, %f5, %f625;
	mul.f32 	%f627, %f6, %f626;
	sub.f32 	%f628, %f622, %f627;
	mul.f32 	%f629, %f4, 0f40E00000;
	mul.f32 	%f630, %f629, %f9;
	mul.f32 	%f631, %f8, %f630;
	mul.f32 	%f632, %f5, %f631;
	sub.f32 	%f633, %f628, %f632;
	sub.f32 	%f634, %f633, %f17;
	mul.f32 	%f635, %f8, %f629;
	mul.f32 	%f636, %f635, %f5;
	fma.rn.f32 	%f637, %f636, %f6, %f634;
	mul.f32 	%f638, %f4, 0f442F0000;
	mul.f32 	%f639, %f638, %f7;
	mul.f32 	%f640, %f8, %f639;
	mul.f32 	%f641, %f640, %f6;
	sub.f32 	%f642, %f637, %f641;
	mul.f32 	%f643, %f8, %f617;
	mul.f32 	%f644, %f643, %f12;
	mul.f32 	%f645, %f644, %f5;
	fma.rn.f32 	%f646, %f645, %f6, %f642;
	mul.f32 	%f647, %f8, %f638;
	mul.f32 	%f648, %f647, %f5;
	fma.rn.f32 	%f649, %f648, %f6, %f646;
	mul.f32 	%f650, %f8, 0f442F0000;
	mul.f32 	%f651, %f650, %f12;
	mul.f32 	%f652, %f651, %f5;
	fma.rn.f32 	%f653, %f652, %f6, %f649;
	bar.sync 	0;
	mul.f32 	%f654, %f653, 0f4048F5C3;
	div.rn.f32 	%f655, %f654, 0f40A00000;
	mov.u32 	%r207, _ZZ16volumerhs_trigpiILl5ELl125ELl5EEvPfPKfS2_S2_lfE3s_F;
	mad.lo.s32 	%r208, %r2, 100, %r207;
	shl.b32 	%r209, %r203, 2;
	mov.u32 	%r210, _ZZ16volumerhs_trigpiILl5ELl125ELl5EEvPfPKfS2_S2_lfE3s_D;
	add.s32 	%r211, %r210, %r209;
	ld.shared.f32 	%f656, [%r211];
	mad.lo.s32 	%r212, %r2, 20, %r210;
	shl.b32 	%r213, %r2, 4;
	sub.s32 	%r214, %r212, %r213;
	ld.shared.f32 	%f657, [%r214];
	shl.b32 	%r215, %r1, 2;
	add.s32 	%r216, %r210, %r215;
	ld.shared.f32 	%f658, [%r216];
	mul.lo.s32 	%r217, %r1, 20;
	add.s32 	%r218, %r208, %r217;
	ld.shared.f32 	%f659, [%r218];
	mul.f32 	%f660, %f656, %f659;
	fma.rn.f32 	%f661, %f13, 0f4048F5C3, %f660;
	add.s32 	%r219, %r4, %r217;
	ld.shared.f32 	%f662, [%r219];
	fma.rn.f32 	%f663, %f657, %f662, %f661;
	ld.shared.f32 	%f664, [%r5];
	fma.rn.f32 	%f665, %f658, %f664, %f663;
	ld.shared.f32 	%f666, [%r218+4];
	fma.rn.f32 	%f667, %f656, %f666, %f558;
	ld.shared.f32 	%f668, [%r219+4];
	fma.rn.f32 	%f669, %f657, %f668, %f667;
	ld.shared.f32 	%f670, [%r5+4];
	fma.rn.f32 	%f671, %f658, %f670, %f669;
	ld.shared.f32 	%f672, [%r218+8];
	fma.rn.f32 	%f673, %f656, %f672, %f557;
	ld.shared.f32 	%f674, [%r219+8];
	fma.rn.f32 	%f675, %f657, %f674, %f673;
	ld.shared.f32 	%f676, [%r5+8];
	fma.rn.f32 	%f677, %f658, %f676, %f675;
	ld.shared.f32 	%f678, [%r218+12];
	fma.rn.f32 	%f679, %f656, %f678, %f556;
	ld.shared.f32 	%f680, [%r219+12];
	fma.rn.f32 	%f681, %f657, %f680, %f679;
	ld.shared.f32 	%f682, [%r5+12];
	fma.rn.f32 	%f683, %f658, %f682, %f681;
	ld.shared.f32 	%f684, [%r218+16];
	fma.rn.f32 	%f685, %f656, %f684, %f655;
	ld.shared.f32 	%f686, [%r219+16];
	fma.rn.f32 	%f687, %f657, %f686, %f685;
	ld.shared.f32 	%f688, [%r5+16];
	fma.rn.f32 	%f689, %f658, %f688, %f687;
	ld.shared.f32 	%f690, [%r211+20];
	ld.shared.f32 	%f691, [%r214+20];
	ld.shared.f32 	%f692, [%r216+20];
	ld.shared.f32 	%f693, [%r218+500];
	fma.rn.f32 	%f694, %f690, %f693, %f665;
	ld.shared.f32 	%f695, [%r219+100];
	fma.rn.f32 	%f696, %f691, %f695, %f694;
	ld.shared.f32 	%f697, [%r5+20];
	fma.rn.f32 	%f698, %f692, %f697, %f696;
	ld.shared.f32 	%f699, [%r218+504];
	fma.rn.f32 	%f700, %f690, %f699, %f671;
	ld.shared.f32 	%f701, [%r219+104];
	fma.rn.f32 	%f702, %f691, %f701, %f700;
	ld.shared.f32 	%f703, [%r5+24];
	fma.rn.f32 	%f704, %f692, %f703, %f702;
	ld.shared.f32 	%f705, [%r218+508];
	fma.rn.f32 	%f706, %f690, %f705, %f677;
	ld.shared.f32 	%f707, [%r219+108];
	fma.rn.f32 	%f708, %f691, %f707, %f706;
	ld.shared.f32 	%f709, [%r5+28];
	fma.rn.f32 	%f710, %f692, %f709, %f708;
	ld.shared.f32 	%f711, [%r218+512];
	fma.rn.f32 	%f712, %f690, %f711, %f683;
	ld.shared.f32 	%f713, [%r219+112];
	fma.rn.f32 	%f714, %f691, %f713, %f712;
	ld.shared.f32 	%f715, [%r5+32];
	fma.rn.f32 	%f716, %f692, %f715, %f714;
	ld.shared.f32 	%f717, [%r218+516];
	fma.rn.f32 	%f718, %f690, %f717, %f689;
	ld.shared.f32 	%f719, [%r219+116];
	fma.rn.f32 	%f720, %f691, %f719, %f718;
	ld.shared.f32 	%f721, [%r5+36];
	fma.rn.f32 	%f722, %f692, %f721, %f720;
	ld.shared.f32 	%f723, [%r211+40];
	ld.shared.f32 	%f724, [%r214+40];
	ld.shared.f32 	%f725, [%r216+40];
	ld.shared.f32 	%f726, [%r218+1000];
	fma.rn.f32 	%f727, %f723, %f726, %f698;
	ld.shared.f32 	%f728, [%r219+200];
	fma.rn.f32 	%f729, %f724, %f728, %f727;
	ld.shared.f32 	%f730, [%r5+40];
	fma.rn.f32 	%f731, %f725, %f730, %f729;
	ld.shared.f32 	%f732, [%r218+1004];
	fma.rn.f32 	%f733, %f723, %f732, %f704;
	ld.shared.f32 	%f734, [%r219+204];
	fma.rn.f32 	%f735, %f724, %f734, %f733;
	ld.shared.f32 	%f736, [%r5+44];
	fma.rn.f32 	%f737, %f725, %f736, %f735;
	ld.shared.f32 	%f738, [%r218+1008];
	fma.rn.f32 	%f739, %f723, %f738, %f710;
	ld.shared.f32 	%f740, [%r219+208];
	fma.rn.f32 	%f741, %f724, %f740, %f739;
	ld.shared.f32 	%f742, [%r5+48];
	fma.rn.f32 	%f743, %f725, %f742, %f741;
	ld.shared.f32 	%f744, [%r218+1012];
	fma.rn.f32 	%f745, %f723, %f744, %f716;
	ld.shared.f32 	%f746, [%r219+212];
	fma.rn.f32 	%f747, %f724, %f746, %f745;
	ld.shared.f32 	%f748, [%r5+52];
	fma.rn.f32 	%f749, %f725, %f748, %f747;
	ld.shared.f32 	%f750, [%r218+1016];
	fma.rn.f32 	%f751, %f723, %f750, %f722;
	ld.shared.f32 	%f752, [%r219+216];
	fma.rn.f32 	%f753, %f724, %f752, %f751;
	ld.shared.f32 	%f754, [%r5+56];
	fma.rn.f32 	%f755, %f725, %f754, %f753;
	ld.shared.f32 	%f756, [%r211+60];
	ld.shared.f32 	%f757, [%r214+60];
	ld.shared.f32 	%f758, [%r216+60];
	ld.shared.f32 	%f759, [%r218+1500];
	fma.rn.f32 	%f760, %f756, %f759, %f731;
	ld.shared.f32 	%f761, [%r219+300];
	fma.rn.f32 	%f762, %f757, %f761, %f760;
	ld.shared.f32 	%f763, [%r5+60];
	fma.rn.f32 	%f764, %f758, %f763, %f762;
	ld.shared.f32 	%f765, [%r218+1504];
	fma.rn.f32 	%f766, %f756, %f765, %f737;
	ld.shared.f32 	%f767, [%r219+304];
	fma.rn.f32 	%f768, %f757, %f767, %f766;
	ld.shared.f32 	%f769, [%r5+64];
	fma.rn.f32 	%f770, %f758, %f769, %f768;
	ld.shared.f32 	%f771, [%r218+1508];
	fma.rn.f32 	%f772, %f756, %f771, %f743;
	ld.shared.f32 	%f773, [%r219+308];
	fma.rn.f32 	%f774, %f757, %f773, %f772;
	ld.shared.f32 	%f775, [%r5+68];
	fma.rn.f32 	%f776, %f758, %f775, %f774;
	ld.shared.f32 	%f777, [%r218+1512];
	fma.rn.f32 	%f778, %f756, %f777, %f749;
	ld.shared.f32 	%f779, [%r219+312];
	fma.rn.f32 	%f780, %f757, %f779, %f778;
	ld.shared.f32 	%f781, [%r5+72];
	fma.rn.f32 	%f782, %f758, %f781, %f780;
	ld.shared.f32 	%f783, [%r218+1516];
	fma.rn.f32 	%f784, %f756, %f783, %f755;
	ld.shared.f32 	%f785, [%r219+316];
	fma.rn.f32 	%f786, %f757, %f785, %f784;
	ld.shared.f32 	%f787, [%r5+76];
	fma.rn.f32 	%f788, %f758, %f787, %f786;
	ld.shared.f32 	%f789, [%r211+80];
	ld.shared.f32 	%f790, [%r214+80];
	ld.shared.f32 	%f791, [%r216+80];
	ld.shared.f32 	%f792, [%r218+2000];
	fma.rn.f32 	%f793, %f789, %f792, %f764;
	ld.shared.f32 	%f794, [%r219+400];
	fma.rn.f32 	%f795, %f790, %f794, %f793;
	ld.shared.f32 	%f796, [%r5+80];
	fma.rn.f32 	%f797, %f791, %f796, %f795;
	ld.shared.f32 	%f798, [%r218+2004];
	fma.rn.f32 	%f799, %f789, %f798, %f770;
	ld.shared.f32 	%f800, [%r219+404];
	fma.rn.f32 	%f801, %f790, %f800, %f799;
	ld.shared.f32 	%f802, [%r5+84];
	fma.rn.f32 	%f803, %f791, %f802, %f801;
	ld.shared.f32 	%f804, [%r218+2008];
	fma.rn.f32 	%f805, %f789, %f804, %f776;
	ld.shared.f32 	%f806, [%r219+408];
	fma.rn.f32 	%f807, %f790, %f806, %f805;
	ld.shared.f32 	%f808, [%r5+88];
	fma.rn.f32 	%f809, %f791, %f808, %f807;
	ld.shared.f32 	%f810, [%r218+2012];
	fma.rn.f32 	%f811, %f789, %f810, %f782;
	ld.shared.f32 	%f812, [%r219+412];
	fma.rn.f32 	%f813, %f790, %f812, %f811;
	ld.shared.f32 	%f814, [%r5+92];
	fma.rn.f32 	%f815, %f791, %f814, %f813;
	ld.shared.f32 	%f816, [%r218+2016];
	fma.rn.f32 	%f817, %f789, %f816, %f788;
	ld.shared.f32 	%f818, [%r219+416];
	fma.rn.f32 	%f819, %f790, %f818, %f817;
	ld.shared.f32 	%f820, [%r5+96];
	fma.rn.f32 	%f821, %f791, %f820, %f819;
	cvta.to.global.u64 	%rd87, %rd90;
	ld.global.nc.f32 	%f822, [%rd3+5000];
	add.s64 	%rd89, %rd87, %rd53;
	ld.global.f32 	%f823, [%rd89+500];
	fma.rn.f32 	%f824, %f803, %f822, %f823;
	st.global.f32 	[%rd89+500], %f824;
	ld.global.f32 	%f825, [%rd89+1000];
	fma.rn.f32 	%f826, %f809, %f822, %f825;
	st.global.f32 	[%rd89+1000], %f826;
	ld.global.f32 	%f827, [%rd89+1500];
	fma.rn.f32 	%f828, %f815, %f822, %f827;
	st.global.f32 	[%rd89+1500], %f828;
	ld.global.f32 	%f829, [%rd89];
	fma.rn.f32 	%f830, %f797, %f822, %f829;
	st.global.f32 	[%rd89], %f830;
	ld.global.f32 	%f831, [%rd89+2000];
	fma.rn.f32 	%f832, %f821, %f822, %f831;
	st.global.f32 	[%rd89+2000], %f832;
	ret;

}


// ===== COMPILED SASS (sm_100) =====

	.target	sm_100

	.elftype	@"ET_EXEC"


//--------------------- .note.nv.tkinfo           --------------------------
	.section	.note.nv.tkinfo,"",@"SHT_NOTE"
	.sectionflags	@"SHF_NOTE_NV_TKINFO"
	.tkinfo
        /*0018*/ 	.word	0x00000002
        /*0030*/ 	.string	""
        /*0030*/ 	.string	"ptxas"
        /*0030*/ 	.string	"Cuda compilation tools, release 13.0, V13.0.88"
        /*0030*/ 	.string	"Build cuda_13.0.r13.0/compiler.36424714_0"
        /*0030*/ 	.string	"-arch sm_100 -m 64 "



//--------------------- .note.nv.cuinfo           --------------------------
	.section	.note.nv.cuinfo,"",@"SHT_NOTE"
	.sectionflags	@"SHF_NOTE_NV_CUINFO"
        /*0018*/ 	.short	0x0002
        /*001a*/ 	.short	0x0064
        /*001c*/ 	.short	0x0082
	.zero		2


//--------------------- .nv.info                  --------------------------
	.section	.nv.info,"",@"SHT_CUDA_INFO"
	.align	4


	//----- nvinfo : EIATTR_REGCOUNT
	.align		4
        /*0000*/ 	.byte	0x04, 0x2f
        /*0002*/ 	.short	(.L_2 - .L_1)
	.align		4
.L_1:
        /*0004*/ 	.word	index@(_Z9volumerhsILl5ELl125ELl5EEvPfPKfS2_S2_lf)
        /*0008*/ 	.word	0x00000030


	//----- nvinfo : EIATTR_FRAME_SIZE
	.align		4
.L_2:
        /*000c*/ 	.byte	0x04, 0x11
        /*000e*/ 	.short	(.L_4 - .L_3)
	.align		4
.L_3:
        /*0010*/ 	.word	index@($__internal_3_$__cuda_sm3x_div_rn_noftz_f32_slowpath)
        /*0014*/ 	.word	0x00000000


	//----- nvinfo : EIATTR_FRAME_SIZE
	.align		4
.L_4:
        /*0018*/ 	.byte	0x04, 0x11
        /*001a*/ 	.short	(.L_6 - .L_5)
	.align		4
.L_5:
        /*001c*/ 	.word	index@($__internal_2_$__cuda_sm20_rcp_rn_f32_slowpath)
        /*0020*/ 	.word	0x00000000


	//----- nvinfo : EIATTR_FRAME_SIZE
	.align		4
.L_6:
        /*0024*/ 	.byte	0x04, 0x11
        /*0026*/ 	.short	(.L_8 - .L_7)
	.align		4
.L_7:
        /*0028*/ 	.word	index@(_Z9volumerhsILl5ELl125ELl5EEvPfPKfS2_S2_lf)
        /*002c*/ 	.word	0x00000000


	//----- nvinfo : EIATTR_REGCOUNT
	.align		4
.L_8:
        /*0030*/ 	.byte	0x04, 0x2f
        /*0032*/ 	.short	(.L_10 - .L_9)
	.align		4
.L_9:
        /*0034*/ 	.word	index@(_Z16volumerhs_trigpiILl5ELl125ELl5EEvPfPKfS2_S2_lf)
        /*0038*/ 	.word	0x00000038


	//----- nvinfo : EIATTR_FRAME_SIZE
	.align		4
.L_10:
        /*003c*/ 	.byte	0x04, 0x11
        /*003e*/ 	.short	(.L_12 - .L_11)
	.align		4
.L_11:
        /*0040*/ 	.word	index@($__internal_1_$__cuda_sm3x_div_rn_noftz_f32_slowpath)
        /*0044*/ 	.word	0x00000000


	//----- nvinfo : EIATTR_FRAME_SIZE
	.align		4
.L_12:
        /*0048*/ 	.byte	0x04, 0x11
        /*004a*/ 	.short	(.L_14 - .L_13)
	.align		4
.L_13:
        /*004c*/ 	.word	index@($__internal_0_$__cuda_sm20_rcp_rn_f32_slowpath)
        /*0050*/ 	.word	0x00000000


	//----- nvinfo : EIATTR_FRAME_SIZE
	.align		4
.L_14:
        /*0054*/ 	.byte	0x04, 0x11
        /*0056*/ 	.short	(.L_16 - .L_15)
	.align		4
.L_15:
        /*0058*/ 	.word	index@(_Z16volumerhs_trigpiILl5ELl125ELl5EEvPfPKfS2_S2_lf)
        /*005c*/ 	.word	0x00000000


	//----- nvinfo : EIATTR_MIN_STACK_SIZE
	.align		4
.L_16:
        /*0060*/ 	.byte	0x04, 0x12
        /*0062*/ 	.short	(.L_18 - .L_17)
	.align		4
.L_17:
        /*0064*/ 	.word	index@(_Z16volumerhs_trigpiILl5ELl125ELl5EEvPfPKfS2_S2_lf)
        /*0068*/ 	.word	0x00000000


	//----- nvinfo : EIATTR_MIN_STACK_SIZE
	.align		4
.L_18:
        /*006c*/ 	.byte	0x04, 0x12
        /*006e*/ 	.short	(.L_20 - .L_19)
	.align		4
.L_19:
        /*0070*/ 	.word	index@(_Z9volumerhsILl5ELl125ELl5EEvPfPKfS2_S2_lf)
        /*0074*/ 	.word	0x00000000
.L_20:


//--------------------- .nv.compat                --------------------------
	.section	.nv.compat,"",@"SHT_CUDA_COMPAT_INFO"
	.align	4
        /*0000*/ 	.byte	0x02, 0x09, 0x00, 0x00, 0x02, 0x02, 0x01, 0x00, 0x02, 0x05, 0x05, 0x00, 0x03, 0x07, 0x01, 0x01
        /*0010*/ 	.byte	0x02, 0x03, 0x00, 0x00, 0x02, 0x06, 0x01, 0x00, 0x04, 0x0b, 0x08, 0x00, 0x01, 0x00, 0x00, 0x00
        /*0020*/ 	.byte	0x00, 0x00, 0x00, 0x00


//--------------------- .nv.info._Z16volumerhs_trigpiILl5ELl125ELl5EEvPfPKfS2_S2_lf --------------------------
	.section	.nv.info._Z16volumerhs_trigpiILl5ELl125ELl5EEvPfPKfS2_S2_lf,"",@"SHT_CUDA_INFO"
	.sectionflags	@""
	.align	4


	//----- nvinfo : EIATTR_CUDA_API_VERSION
	.align		4
        /*0000*/ 	.byte	0x04, 0x37
        /*0002*/ 	.short	(.L_22 - .L_21)
.L_21:
        /*0004*/ 	.word	0x00000082


	//----- nvinfo : EIATTR_KPARAM_INFO
	.align		4
.L_22:
        /*0008*/ 	.byte	0x04, 0x17
        /*000a*/ 	.short	(.L_24 - .L_23)
.L_23:
        /*000c*/ 	.word	0x00000000
        /*0010*/ 	.short	0x0005
        /*0012*/ 	.short	0x0028
        /*0014*/ 	.byte	0x00, 0xf0, 0x11, 0x00


	//----- nvinfo : EIATTR_KPARAM_INFO
	.align		4
.L_24:
        /*0018*/ 	.byte	0x04, 0x17
        /*001a*/ 	.short	(.L_26 - .L_25)
.L_25:
        /*001c*/ 	.word	0x00000000
        /*0020*/ 	.short	0x0004
        /*0022*/ 	.short	0x0020
        /*0024*/ 	.byte	0x00, 0xf0, 0x21, 0x00


	//----- nvinfo : EIATTR_KPARAM_INFO
	.align		4
.L_26:
        /*0028*/ 	.byte	0x04, 0x17
        /*002a*/ 	.short	(.L_28 - .L_27)
.L_27:
        /*002c*/ 	.word	0x00000000
        /*0030*/ 	.short	0x0003
        /*0032*/ 	.short	0x0018
        /*0034*/ 	.byte	0x00, 0xf5, 0x21, 0x00


	//----- nvinfo : EIATTR_KPARAM_INFO
	.align		4
.L_28:
        /*0038*/ 	.byte	0x04, 0x17
        /*003a*/ 	.short	(.L_30 - .L_29)
.L_29:
        /*003c*/ 	.word	0x00000000
        /*0040*/ 	.short	0x0002
        /*0042*/ 	.short	0x0010
        /*0044*/ 	.byte	0x00, 0xf5, 0x21, 0x00


	//----- nvinfo : EIATTR_KPARAM_INFO
	.align		4
.L_30:
        /*0048*/ 	.byte	0x04, 0x17
        /*004a*/ 	.short	(.L_32 - .L_31)
.L_31:
        /*004c*/ 	.word	0x00000000
        /*0050*/ 	.short	0x0001
        /*0052*/ 	.short	0x0008
        /*0054*/ 	.byte	0x00, 0xf5, 0x21, 0x00


	//----- nvinfo : EIATTR_KPARAM_INFO
	.align		4
.L_32:
        /*0058*/ 	.byte	0x04, 0x17
        /*005a*/ 	.short	(.L_34 - .L_33)
.L_33:
        /*005c*/ 	.word	0x00000000
        /*0060*/ 	.short	0x0000
        /*0062*/ 	.short	0x0000
        /*0064*/ 	.byte	0x00, 0xf5, 0x21, 0x00


	//----- nvinfo : EIATTR_SPARSE_MMA_MASK
	.align		4
.L_34:
        /*0068*/ 	.byte	0x03, 0x50
        /*006a*/ 	.short	0x0000


	//----- nvinfo : EIATTR_MAXREG_COUNT
	.align		4
        /*006c*/ 	.byte	0x03, 0x1b
        /*006e*/ 	.short	0x00ff


	//----- nvinfo : EIATTR_NUM_BARRIERS
	.align		4
        /*0070*/ 	.byte	0x02, 0x4c
        /*0072*/ 	.byte	0x01
	.zero		1


	//----- nvinfo : EIATTR_MERCURY_ISA_VERSION
	.align		4
        /*0074*/ 	.byte	0x03, 0x5f
        /*0076*/ 	.short	0x0101


	//----- nvinfo : EIATTR_VRC_CTA_INIT_COUNT
	.align		4
        /*0078*/ 	.byte	0x02, 0x4a
	.zero		1
	.zero		1


	//----- nvinfo : EIATTR_EXIT_INSTR_OFFSETS
	.align		4
        /*007c*/ 	.byte	0x04, 0x1c
        /*007e*/ 	.short	(.L_36 - .L_35)


	//   ....[0]....
.L_35:
        /*0080*/ 	.word	0x000056e0


	//----- nvinfo : EIATTR_CRS_STACK_SIZE
	.align		4
.L_36:
        /*0084*/ 	.byte	0x04, 0x1e
        /*0086*/ 	.short	(.L_38 - .L_37)
.L_37:
        /*0088*/ 	.word	0x00000000


	//----- nvinfo : EIATTR_CBANK_PARAM_SIZE
	.align		4
.L_38:
        /*008c*/ 	.byte	0x03, 0x19
        /*008e*/ 	.short	0x002c


	//----- nvinfo : EIATTR_PARAM_CBANK
	.align		4
        /*0090*/ 	.byte	0x04, 0x0a
        /*0092*/ 	.short	(.L_40 - .L_39)
	.align		4
.L_39:
        /*0094*/ 	.word	index@(.nv.constant0._Z16volumerhs_trigpiILl5ELl125ELl5EEvPfPKfS2_S2_lf)
        /*0098*/ 	.short	0x0380
        /*009a*/ 	.short	0x002c


	//----- nvinfo : EIATTR_SW_WAR
	.align		4
.L_40:
        /*009c*/ 	.byte	0x04, 0x36
        /*009e*/ 	.short	(.L_42 - .L_41)
.L_41:
        /*00a0*/ 	.word	0x00000008
.L_42:


//--------------------- .nv.info._Z9volumerhsILl5ELl125ELl5EEvPfPKfS2_S2_lf --------------------------
	.section	.nv.info._Z9volumerhsILl5ELl125ELl5EEvPfPKfS2_S2_lf,"",@"SHT_CUDA_INFO"
	.sectionflags	@""
	.align	4


	//----- nvinfo : EIATTR_CUDA_API_VERSION
	.align		4
        /*0000*/ 	.byte	0x04, 0x37
        /*0002*/ 	.short	(.L_44 - .L_43)
.L_43:
        /*0004*/ 	.word	0x00000082


	//----- nvinfo : EIATTR_KPARAM_INFO
	.align		4
.L_44:
        /*0008*/ 	.byte	0x04, 0x17
        /*000a*/ 	.short	(.L_46 - .L_45)
.L_45:
        /*000c*/ 	.word	0x00000000
        /*0010*/ 	.short	0x0005
        /*0012*/ 	.short	0x0028
        /*0014*/ 	.byte	0x00, 0xf0, 0x11, 0x00


	//----- nvinfo : EIATTR_KPARAM_INFO
	.align		4
.L_46:
        /*0018*/ 	.byte	0x04, 0x17
        /*001a*/ 	.short	(.L_48 - .L_47)
.L_47:
        /*001c*/ 	.word	0x00000000
        /*0020*/ 	.short	0x0004
        /*0022*/ 	.short	0x0020
        /*0024*/ 	.byte	0x00, 0xf0, 0x21, 0x00


	//----- nvinfo : EIATTR_KPARAM_INFO
	.align		4
.L_48:
        /*0028*/ 	.byte	0x04, 0x17
        /*002a*/ 	.short	(.L_50 - .L_49)
.L_49:
        /*002c*/ 	.word	0x00000000
        /*0030*/ 	.short	0x0003
        /*0032*/ 	.short	0x0018
        /*0034*/ 	.byte	0x00, 0xf5, 0x21, 0x00


	//----- nvinfo : EIATTR_KPARAM_INFO
	.align		4
.L_50:
        /*0038*/ 	.byte	0x04, 0x17
        /*003a*/ 	.short	(.L_52 - .L_51)
.L_51:
        /*003c*/ 	.word	0x00000000
        /*0040*/ 	.short	0x0002
        /*0042*/ 	.short	0x0010
        /*0044*/ 	.byte	0x00, 0xf5, 0x21, 0x00


	//----- nvinfo : EIATTR_KPARAM_INFO
	.align		4
.L_52:
        /*0048*/ 	.byte	0x04, 0x17
        /*004a*/ 	.short	(.L_54 - .L_53)
.L_53:
        /*004c*/ 	.word	0x00000000
        /*0050*/ 	.short	0x0001
        /*0052*/ 	.short	0x0008
        /*0054*/ 	.byte	0x00, 0xf5, 0x21, 0x00


	//----- nvinfo : EIATTR_KPARAM_INFO
	.align		4
.L_54:
        /*0058*/ 	.byte	0x04, 0x17
        /*005a*/ 	.short	(.L_56 - .L_55)
.L_55:
        /*005c*/ 	.word	0x00000000
        /*0060*/ 	.short	0x0000
        /*0062*/ 	.short	0x0000
        /*0064*/ 	.byte	0x00, 0xf5, 0x21, 0x00


	//----- nvinfo : EIATTR_SPARSE_MMA_MASK
	.align		4
.L_56:
        /*0068*/ 	.byte	0x03, 0x50
        /*006a*/ 	.short	0x0000


	//----- nvinfo : EIATTR_MAXREG_COUNT
	.align		4
        /*006c*/ 	.byte	0x03, 0x1b
        /*006e*/ 	.short	0x00ff


	//----- nvinfo : EIATTR_NUM_BARRIERS
	.align		4
        /*0070*/ 	.byte	0x02, 0x4c
        /*0072*/ 	.byte	0x01
	.zero		1


	//----- nvinfo : EIATTR_MERCURY_ISA_VERSION
	.align		4
        /*0074*/ 	.byte	0x03, 0x5f
        /*0076*/ 	.short	0x0101


	//----- nvinfo : EIATTR_VRC_CTA_INIT_COUNT
	.align		4
        /*0078*/ 	.byte	0x02, 0x4a
	.zero		1
	.zero		1


	//----- nvinfo : EIATTR_EXIT_INSTR_OFFSETS
	.align		4
        /*007c*/ 	.byte	0x04, 0x1c
        /*007e*/ 	.short	(.L_58 - .L_57)


	//   ....[0]....
.L_57:
        /*0080*/ 	.word	0x00084a30


	//----- nvinfo : EIATTR_CRS_STACK_SIZE
	.align		4
.L_58:
        /*0084*/ 	.byte	0x04, 0x1e
        /*0086*/ 	.short	(.L_60 - .L_59)
.L_59:
        /*0088*/ 	.word	0x00000000


	//----- nvinfo : EIATTR_CBANK_PARAM_SIZE
	.align		4
.L_60:
        /*008c*/ 	.byte	0x03, 0x19
        /*008e*/ 	.short	0x002c


	//----- nvinfo : EIATTR_PARAM_CBANK
	.align		4
        /*0090*/ 	.byte	0x04, 0x0a
        /*0092*/ 	.short	(.L_62 - .L_61)
	.align		4
.L_61:
        /*0094*/ 	.word	index@(.nv.constant0._Z9volumerhsILl5ELl125ELl5EEvPfPKfS2_S2_lf)
        /*0098*/ 	.short	0x0380
        /*009a*/ 	.short	0x002c


	//----- nvinfo : EIATTR_SW_WAR
	.align		4
.L_62:
        /*009c*/ 	.byte	0x04, 0x36
        /*009e*/ 	.short	(.L_64 - .L_63)
.L_63:
        /*00a0*/ 	.word	0x00000008
.L_64:


//--------------------- .nv.callgraph             --------------------------
	.section	.nv.callgraph,"",@"SHT_CUDA_CALLGRAPH"
	.align	4
	.sectionentsize	8
	.align		4
        /*0000*/ 	.word	0x00000000
	.align		4
        /*0004*/ 	.word	0xffffffff
	.align		4
        /*0008*/ 	.word	0x00000000
	.align		4
        /*000c*/ 	.word	0xfffffffe
	.align		4
        /*0010*/ 	.word	0x00000000
	.align		4
        /*0014*/ 	.word	0xfffffffd
	.align		4
        /*0018*/ 	.word	0x00000000
	.align		4
        /*001c*/ 	.word	0xfffffffc


//--------------------- .nv.constant4             --------------------------
	.section	.nv.constant4,"a",@progbits
	.align	8
	.align		8
.nv.constant4:
        /*0000*/ 	.dword	__cudart_i2opi_f


//--------------------- .text._Z16volumerhs_trigpiILl5ELl125ELl5EEvPfPKfS2_S2_lf --------------------------
	.section	.text._Z16volumerhs_trigpiILl5ELl125ELl5EEvPfPKfS2_S2_lf,"ax",@progbits
	.align	128
        .global         _Z16volumerhs_trigpiILl5ELl125ELl5EEvPfPKfS2_S2_lf
        .type           _Z16volumerhs_trigpiILl5ELl125ELl5EEvPfPKfS2_S2_lf,@function
        .size           _Z16volumerhs_trigpiILl5ELl125ELl5EEvPfPKfS2_S2_lf,(.L_x_1384 - _Z16volumerhs_trigpiILl5ELl125ELl5EEvPfPKfS2_S2_lf)
        .other          _Z16volumerhs_trigpiILl5ELl125ELl5EEvPfPKfS2_S2_lf,@"STO_CUDA_ENTRY STV_DEFAULT"
_Z16volumerhs_trigpiILl5ELl125ELl5EEvPfPKfS2_S2_lf:
.text._Z16volumerhs_trigpiILl5ELl125ELl5EEvPfPKfS2_S2_lf:
[----:B------:R-:W-:Y:S01]  /*0000*/  LDC R1, c[0x0][0x37c] ;  /* 0x0000df00ff017b82 */ /* 0x000fe20000000800 */
[----:B------:R-:W0:Y:S01]  /*0010*/  S2R R28, SR_TID.Z ;  /* 0x00000000001c7919 */ /* 0x000e220000002300 */
[----:B------:R-:W-:Y:S01]  /*0020*/  HFMA2 R23, -RZ, RZ, 0, 0 ;  /* 0x00000000ff177431 */ /* 0x000fe200000001ff */
[----:B------:R-:W1:Y:S01]  /*0030*/  LDCU.64 UR4, c[0x0][0x388] ;  /* 0x00007100ff0477ac */ /* 0x000e620008000a00 */
[----:B------:R-:W2:Y:S01]  /*0040*/  S2R R25, SR_TID.Y ;  /* 0x0000000000197919 */ /* 0x000ea20000002200 */
[----:B------:R-:W3:Y:S01]  /*0050*/  LDCU.64 UR6, c[0x0][0x358] ;  /* 0x00006b00ff0677ac */ /* 0x000ee20008000a00 */
[----:B------:R-:W2:Y:S01]  /*0060*/  S2R R22, SR_TID.X ;  /* 0x0000000000167919 */ /* 0x000ea20000002100 */
[----:B------:R-:W4:Y:S01]  /*0070*/  S2R R7, SR_CTAID.X ;  /* 0x0000000000077919 */ /* 0x000f220000002500 */
[----:B0-----:R-:W-:Y:S02]  /*0080*/  IMAD R11, R28, 0x19, RZ ;  /* 0x000000191c0b7824 */ /* 0x001fe400078e02ff */
[----:B--2---:R-:W-:-:S03]  /*0090*/  IMAD.WIDE.U32 R2, R25, 0x5, R22 ;  /* 0x0000000519027825 */ /* 0x004fc600078e0016 */
[----:B------:R-:W-:-:S04]  /*00a0*/  IADD3 R10, P0, PT, R11, R2, RZ ;  /* 0x000000020b0a7210 */ /* 0x000fc80007f1e0ff */
[----:B------:R-:W-:Y:S02]  /*00b0*/  IADD3.X R11, PT, PT, RZ, R3, RZ, P0, !PT ;  /* 0x00000003ff0b7210 */ /* 0x000fe400007fe4ff */
[----:B------:R-:W-:Y:S01]  /*00c0*/  ISETP.NE.AND P0, PT, R28, RZ, PT ;  /* 0x000000ff1c00720c */ /* 0x000fe20003f05270 */
[----:B----4-:R-:W-:-:S04]  /*00d0*/  IMAD.WIDE.U32 R10, R7, 0x6d6, R10 ;  /* 0x000006d6070a7825 */ /* 0x010fc800078e000a */
[----:B------:R-:W-:-:S08]  /*00e0*/  IMAD.WIDE.U32 R4, R7, -0x465, R10 ;  /* 0xfffffb9b07047825 */ /* 0x000fd000078e000a */
[----:B------:R-:W0:Y:S01]  /*00f0*/  @!P0 LDC.64 R14, c[0x0][0x398] ;  /* 0x0000e600ff0e8b82 */ /* 0x000e220000000a00 */
[----:B------:R-:W-:Y:S02]  /*0100*/  IADD3 R23, PT, PT, R5, -R7, RZ ;  /* 0x8000000705177210 */ /* 0x000fe40007ffe0ff */
[C---:B------:R-:W-:Y:S02]  /*0110*/  SHF.L.U32 R24, R4.reuse, 0x2, RZ ;  /* 0x0000000204187819 */ /* 0x040fe400000006ff */
[----:B------:R-:W-:Y:S02]  /*0120*/  SHF.L.U64.HI R23, R4, 0x2, R23 ;  /* 0x0000000204177819 */ /* 0x000fe40000010217 */
[----:B-1----:R-:W-:-:S04]  /*0130*/  IADD3 R30, P1, PT, R24, UR4, RZ ;  /* 0x00000004181e7c10 */ /* 0x002fc8000ff3e0ff */
[----:B------:R-:W-:Y:S01]  /*0140*/  IADD3.X R31, PT, PT, R23, UR5, RZ, P1, !PT ;  /* 0x00000005171f7c10 */ /* 0x000fe20008ffe4ff */
[----:B------:R-:W1:Y:S04]  /*0150*/  LDCU.64 UR4, c[0x0][0x390] ;  /* 0x00007200ff0477ac */ /* 0x000e680008000a00 */
[----:B---3--:R-:W2:Y:S04]  /*0160*/  LDG.E.CONSTANT R8, desc[UR6][R30.64] ;  /* 0x000000061e087981 */ /* 0x008ea8000c1e9900 */
[----:B------:R-:W3:Y:S01]  /*0170*/  LDG.E.CONSTANT R7, desc[UR6][R30.64+0x3e8] ;  /* 0x0003e8061e077981 */ /* 0x000ee2000c1e9900 */
[----:B0-----:R-:W-:-:S03]  /*0180*/  @!P0 LEA R14, P1, R2, R14, 0x2 ;  /* 0x0000000e020e8211 */ /* 0x001fc600078210ff */
[----:B------:R-:W4:Y:S01]  /*0190*/  LDG.E.CONSTANT R6, desc[UR6][R30.64+0x1f4] ;  /* 0x0001f4061e067981 */ /* 0x000f22000c1e9900 */
[----:B------:R-:W-:-:S03]  /*01a0*/  @!P0 LEA.HI.X R15, R2, R15, R3, 0x2, P1 ;  /* 0x0000000f020f8211 */ /* 0x000fc600008f1403 */
[----:B------:R-:W4:Y:S04]  /*01b0*/  LDG.E.CONSTANT R5, desc[UR6][R30.64+0x5dc] ;  /* 0x0005dc061e057981 */ /* 0x000f28000c1e9900 */
[----:B------:R0:W5:Y:S04]  /*01c0*/  LDG.E.CONSTANT R4, desc[UR6][R30.64+0x7d0] ;  /* 0x0007d0061e047981 */ /* 0x000168000c1e9900 */
[----:B------:R-:W4:Y:S01]  /*01d0*/  @!P0 LDG.E.CONSTANT R15, desc[UR6][R14.64] ;  /* 0x000000060e0f8981 */ /* 0x000f22000c1e9900 */
[----:B-1----:R-:W-:-:S04]  /*01e0*/  LEA R26, P1, R10, UR4, 0x2 ;  /* 0x000000040a1a7c11 */ /* 0x002fc8000f8210ff */
[----:B------:R-:W-:-:S05]  /*01f0*/  LEA.HI.X R27, R10, UR5, R11, 0x2, P1 ;  /* 0x000000050a1b7c11 */ /* 0x000fca00088f140b */
[----:B------:R1:W5:Y:S04]  /*0200*/  LDG.E.CONSTANT R2, desc[UR6][R26.64+0x1194] ;  /* 0x001194061a027981 */ /* 0x000368000c1e9900 */
        /* <DEDUP_REMOVED lines=11> */
[----:B------:R1:W5:Y:S01]  /*02c0*/  LDG.E.CONSTANT R31, desc[UR6][R26.64+0x1964] ;  /* 0x001964061a1f7981 */ /* 0x000362000c1e9900 */
[----:B0-----:R-:W0:Y:S01]  /*02d0*/  S2R R30, SR_CgaCtaId ;  /* 0x00000000001e7919 */ /* 0x001e220000008800 */
[----:B------:R-:W-:-:S04]  /*02e0*/  MOV R3, 0x400 ;  /* 0x0000040000037802 */ /* 0x000fc80000000f00 */
[----:B0-----:R-:W-:-:S05]  /*02f0*/  LEA R30, R30, R3, 0x18 ;  /* 0x000000031e1e7211 */ /* 0x001fca00078ec0ff */
[----:B------:R-:W-:-:S05]  /*0300*/  IMAD R3, R25, 0x14, R30 ;  /* 0x0000001419037824 */ /* 0x000fca00078e021e */
[----:B------:R-:W-:Y:S01]  /*0310*/  @!P0 LEA R22, R22, R3, 0x2 ;  /* 0x0000000316168211 */ /* 0x000fe200078e10ff */
[----:B------:R-:W-:Y:S01]  /*0320*/  BSSY.RECONVERGENT B0, `(.L_x_0) ;  /* 0x0000011000007945 */ /* 0x000fe20003800200 */
[----:B--2---:R-:W-:-:S04]  /*0330*/  FADD R36, R8, R8 ;  /* 0x0000000808247221 */ /* 0x004fc80000000000 */
[----:B------:R-:W0:Y:S01]  /*0340*/  MUFU.RCP R17, R36 ;  /* 0x0000002400117308 */ /* 0x000e220000001000 */
[----:B---3--:R-:W-:-:S04]  /*0350*/  FMUL R3, R7, R7 ;  /* 0x0000000707037220 */ /* 0x008fc80000400000 */
[----:B----4-:R-:W-:-:S04]  /*0360*/  FFMA R30, R6, R6, R3 ;  /* 0x00000006061e7223 */ /* 0x010fc80000000003 */
[----:B------:R-:W-:Y:S01]  /*0370*/  FFMA R3, R5, R5, R30 ;  /* 0x0000000505037223 */ /* 0x000fe2000000001e */
[----:B------:R1:W-:Y:S03]  /*0380*/  @!P0 STS [R22], R15 ;  /* 0x0000000f16008388 */ /* 0x0003e60000000800 */
[----:B------:R-:W2:Y:S01]  /*0390*/  FCHK P0, R3, R36 ;  /* 0x0000002403007302 */ /* 0x000ea20000000000 */
[----:B0-----:R-:W-:-:S04]  /*03a0*/  FFMA R32, -R36, R17, 1 ;  /* 0x3f80000024207423 */ /* 0x001fc80000000111 */
[----:B------:R-:W-:-:S04]  /*03b0*/  FFMA R32, R17, R32, R17 ;  /* 0x0000002011207223 */ /* 0x000fc80000000011 */
[----:B------:R-:W-:-:S04]  /*03c0*/  FFMA R17, R3, R32, RZ ;  /* 0x0000002003117223 */ /* 0x000fc800000000ff */
[----:B------:R-:W-:-:S04]  /*03d0*/  FFMA R19, -R36, R17, R3 ;  /* 0x0000001124137223 */ /* 0x000fc80000000103 */
[----:B------:R-:W-:Y:S01]  /*03e0*/  FFMA R17, R32, R19, R17 ;  /* 0x0000001320117223 */ /* 0x000fe20000000011 */
[----:B-12---:R-:W-:Y:S06]  /*03f0*/  @!P0 BRA `(.L_x_1) ;  /* 0x00000000000c8947 */ /* 0x006fec0003800000 */
[----:B------:R-:W-:-:S07]  /*0400*/  MOV R40, 0x420 ;  /* 0x0000042000287802 */ /* 0x000fce0000000f00 */
[----:B-----5:R-:W-:Y:S05]  /*0410*/  CALL.REL.NOINC `($__internal_1_$__cuda_sm3x_div_rn_noftz_f32_slowpath) ;  /* 0x0000005400887944 */ /* 0x020fea0003c00000 */
[----:B------:R-:W-:-:S07]  /*0420*/  MOV R17, R3 ;  /* 0x0000000300117202 */ /* 0x000fce0000000f00 */
.L_x_1:
[----:B------:R-:W-:Y:S05]  /*0430*/  BSYNC.RECONVERGENT B0 ;  /* 0x0000000000007941 */ /* 0x000fea0003800200 */
.L_x_0:
[----:B------:R-:W-:Y:S01]  /*0440*/  IADD3 R3, PT, PT, R8, 0x1800000, RZ ;  /* 0x0180000008037810 */ /* 0x000fe20007ffe0ff */
[----:B------:R-:W0:Y:S01]  /*0450*/  S2R R30, SR_TID.X ;  /* 0x00000000001e7919 */ /* 0x000e220000002100 */
[----:B-----5:R-:W-:Y:S01]  /*0460*/  FADD R17, R4, -R17 ;  /* 0x8000001104117221 */ /* 0x020fe20000000000 */
[----:B------:R-:W-:Y:S01]  /*0470*/  BSSY.RECONVERGENT B0, `(.L_x_2) ;  /* 0x000000d000007945 */ /* 0x000fe20003800200 */
[----:B------:R-:W-:Y:S02]  /*0480*/  LOP3.LUT R3, R3, 0x7f800000, RZ, 0xc0, !PT ;  /* 0x7f80000003037812 */ /* 0x000fe400078ec0ff */
[----:B------:R-:W-:Y:S02]  /*0490*/  FMUL R36, R17, 0.40000000596046447754 ;  /* 0x3ecccccd11247820 */ /* 0x000fe40000400000 */
[----:B------:R-:W-:-:S13]  /*04a0*/  ISETP.GT.U32.AND P0, PT, R3, 0x1ffffff, PT ;  /* 0x01ffffff0300780c */ /* 0x000fda0003f04070 */
[----:B------:R-:W-:Y:S05]  /*04b0*/  @P0 BRA `(.L_x_3) ;  /* 0x0000000000100947 */ /* 0x000fea0003800000 */
[----:B------:R-:W-:-:S07]  /*04c0*/  MOV R22, 0x4e0 ;  /* 0x000004e000167802 */ /* 0x000fce0000000f00 */
[----:B0-----:R-:W-:Y:S05]  /*04d0*/  CALL.REL.NOINC `($__internal_0_$__cuda_sm20_rcp_rn_f32_slowpath) ;  /* 0x0000005000847944 */ /* 0x001fea0003c00000 */
[----:B------:R-:W-:Y:S01]  /*04e0*/  MOV R22, R15 ;  /* 0x0000000f00167202 */ /* 0x000fe20000000f00 */
[----:B------:R-:W-:Y:S06]  /*04f0*/  BRA `(.L_x_4) ;  /* 0x0000000000107947 */ /* 0x000fec0003800000 */
.L_x_3:
[----:B------:R-:W1:Y:S02]  /*0500*/  MUFU.RCP R3, R8 ;  /* 0x0000000800037308 */ /* 0x000e640000001000 */
[----:B-1----:R-:W-:-:S04]  /*0510*/  FFMA R15, R8, R3, -1 ;  /* 0xbf800000080f7423 */ /* 0x002fc80000000003 */
[----:B------:R-:W-:-:S04]  /*0520*/  FADD.FTZ R22, -R15, -RZ ;  /* 0x800000ff0f167221 */ /* 0x000fc80000010100 */
[----:B------:R-:W-:-:S07]  /*0530*/  FFMA R22, R3, R22, R3 ;  /* 0x0000001603167223 */ /* 0x000fce0000000003 */
.L_x_4:
[----:B------:R-:W-:Y:S05]  /*0540*/  BSYNC.RECONVERGENT B0 ;  /* 0x0000000000007941 */ /* 0x000fea0003800200 */
.L_x_2:
[--C-:B------:R-:W-:Y:S01]  /*0550*/  FADD R29, R4, R36.reuse ;  /* 0x00000024041d7221 */ /* 0x100fe20000000000 */
[-C--:B------:R-:W-:Y:S01]  /*0560*/  FMUL R8, R6, R22.reuse ;  /* 0x0000001606087220 */ /* 0x080fe20000400000 */
[----:B------:R-:W-:Y:S01]  /*0570*/  FADD R4, R33, R33 ;  /* 0x0000002121047221 */ /* 0x000fe20000000000 */
[-C--:B------:R-:W-:Y:S01]  /*0580*/  FMUL R44, R16, R7.reuse ;  /* 0x00000007102c7220 */ /* 0x080fe20000400000 */
[-C--:B------:R-:W-:Y:S01]  /*0590*/  FMUL R40, R5, R22.reuse ;  /* 0x0000001605287220 */ /* 0x080fe20000400000 */
[C---:B------:R-:W-:Y:S01]  /*05a0*/  FMUL R38, R7.reuse, R22 ;  /* 0x0000001607267220 */ /* 0x040fe20000400000 */
[-C--:B------:R-:W-:Y:S01]  /*05b0*/  FFMA R34, R6, R8.reuse, R36 ;  /* 0x0000000806227223 */ /* 0x080fe20000000024 */
[----:B------:R-:W1:Y:S01]  /*05c0*/  F2I.NTZ R37, R4 ;  /* 0x0000000400257305 */ /* 0x000e620000203100 */
[-C--:B------:R-:W-:Y:S01]  /*05d0*/  FMUL R42, R20, R7.reuse ;  /* 0x00000007142a7220 */ /* 0x080fe20000400000 */
[----:B------:R-:W-:Y:S01]  /*05e0*/  FMUL R46, R12, R7 ;  /* 0x000000070c2e7220 */ /* 0x000fe20000400000 */
[-C--:B------:R-:W-:Y:S01]  /*05f0*/  FMUL R32, R7, R8.reuse ;  /* 0x0000000807207220 */ /* 0x080fe20000400000 */
[----:B------:R-:W-:Y:S01]  /*0600*/  FMUL R22, R5, R8 ;  /* 0x0000000805167220 */ /* 0x000fe20000400000 */
[----:B------:R-:W-:Y:S01]  /*0610*/  FFMA R17, R11, R6, R44 ;  /* 0x000000060b117223 */ /* 0x000fe2000000002c */
[----:B------:R-:W-:Y:S01]  /*0620*/  FMUL R8, R8, R29 ;  /* 0x0000001d08087220 */ /* 0x000fe20000400000 */
[----:B------:R-:W-:Y:S01]  /*0630*/  FMUL R49, R29, R40 ;  /* 0x000000281d317220 */ /* 0x000fe20000400000 */
[-C--:B------:R-:W-:Y:S01]  /*0640*/  FFMA R3, R7, R38.reuse, R36 ;  /* 0x0000002607037223 */ /* 0x080fe20000000024 */
[-C--:B------:R-:W-:Y:S01]  /*0650*/  FMUL R15, R6, R38.reuse ;  /* 0x00000026060f7220 */ /* 0x080fe20000400000 */
[-C--:B------:R-:W-:Y:S01]  /*0660*/  FMUL R29, R29, R38.reuse ;  /* 0x000000261d1d7220 */ /* 0x080fe20000400000 */
[----:B------:R-:W-:Y:S01]  /*0670*/  FMUL R41, R5, R38 ;  /* 0x0000002605297220 */ /* 0x000fe20000400000 */
[C---:B------:R-:W-:Y:S01]  /*0680*/  FMUL R21, R13.reuse, R34 ;  /* 0x000000220d157220 */ /* 0x040fe20000400000 */
[-C--:B------:R-:W-:Y:S01]  /*0690*/  FFMA R35, R13, R6.reuse, R42 ;  /* 0x000000060d237223 */ /* 0x080fe2000000002a */
[----:B------:R-:W-:Y:S01]  /*06a0*/  FFMA R39, R9, R6, R46 ;  /* 0x0000000609277223 */ /* 0x000fe2000000002e */
[-C--:B------:R-:W-:Y:S01]  /*06b0*/  FMUL R51, R7, R40.reuse ;  /* 0x0000002807337220 */ /* 0x080fe20000400000 */
[----:B------:R-:W-:Y:S01]  /*06c0*/  FFMA R7, R14, R5, R17 ;  /* 0x000000050e077223 */ /* 0x000fe20000000011 */
[----:B------:R-:W-:Y:S01]  /*06d0*/  FMUL R53, R6, R40 ;  /* 0x0000002806357220 */ /* 0x000fe20000400000 */
[-C--:B------:R-:W-:Y:S01]  /*06e0*/  FMUL R17, R11, R34.reuse ;  /* 0x000000220b117220 */ /* 0x080fe20000400000 */
[C---:B------:R-:W-:Y:S01]  /*06f0*/  FMUL R6, R20.reuse, R3 ;  /* 0x0000000314067220 */ /* 0x040fe20000400000 */
[C---:B------:R-:W-:Y:S01]  /*0700*/  FMUL R43, R20.reuse, R41 ;  /* 0x00000029142b7220 */ /* 0x040fe20000400000 */
[C---:B------:R-:W-:Y:S01]  /*0710*/  FFMA R21, R20.reuse, R15, R21 ;  /* 0x0000000f14157223 */ /* 0x040fe20000000015 */
[----:B------:R-:W-:Y:S01]  /*0720*/  FMUL R45, R20, R29 ;  /* 0x0000001d142d7220 */ /* 0x000fe20000400000 */
[----:B------:R-:W-:Y:S01]  /*0730*/  FMUL R47, R9, R34 ;  /* 0x00000022092f7220 */ /* 0x000fe20000400000 */
[----:B------:R-:W-:Y:S01]  /*0740*/  FFMA R19, R5, R40, R36 ;  /* 0x0000002805137223 */ /* 0x000fe20000000024 */
[-C--:B------:R-:W-:Y:S01]  /*0750*/  FFMA R35, R18, R5.reuse, R35 ;  /* 0x0000000512237223 */ /* 0x080fe20000000023 */
[----:B------:R-:W-:Y:S01]  /*0760*/  FFMA R39, R10, R5, R39 ;  /* 0x000000050a277223 */ /* 0x000fe20000000027 */
[C---:B------:R-:W-:Y:S01]  /*0770*/  FMUL R20, R16.reuse, R3 ;  /* 0x0000000310147220 */ /* 0x040fe20000400000 */
[----:B------:R-:W2:Y:S01]  /*0780*/  FRND R4, R4 ;  /* 0x0000000400047307 */ /* 0x000ea20000201000 */
[C---:B------:R-:W-:Y:S01]  /*0790*/  FMUL R5, R16.reuse, R41 ;  /* 0x0000002910057220 */ /* 0x040fe20000400000 */
[C---:B------:R-:W-:Y:S01]  /*07a0*/  FMUL R40, R16.reuse, R29 ;  /* 0x0000001d10287220 */ /* 0x040fe20000400000 */
[----:B------:R-:W-:Y:S01]  /*07b0*/  FFMA R17, R16, R15, R17 ;  /* 0x0000000f10117223 */ /* 0x000fe20000000011 */
[C---:B------:R-:W-:Y:S01]  /*07c0*/  FMUL R42, R12.reuse, R3 ;  /* 0x000000030c2a7220 */ /* 0x040fe20000400000 */
[C---:B------:R-:W-:Y:S01]  /*07d0*/  FMUL R41, R12.reuse, R41 ;  /* 0x000000290c297220 */ /* 0x040fe20000400000 */
[C---:B------:R-:W-:Y:S01]  /*07e0*/  FMUL R3, R12.reuse, R29 ;  /* 0x0000001d0c037220 */ /* 0x040fe20000400000 */
[----:B------:R-:W-:Y:S01]  /*07f0*/  FFMA R15, R12, R15, R47 ;  /* 0x0000000f0c0f7223 */ /* 0x000fe2000000002f */
[C---:B------:R-:W-:Y:S01]  /*0800*/  FFMA R12, R11.reuse, R32, R20 ;  /* 0x000000200b0c7223 */ /* 0x040fe20000000014 */
[C---:B------:R-:W-:Y:S01]  /*0810*/  FFMA R16, R11.reuse, R22, R5 ;  /* 0x000000160b107223 */ /* 0x040fe20000000005 */
[----:B------:R-:W-:Y:S01]  /*0820*/  FFMA R20, R11, R8, R40 ;  /* 0x000000080b147223 */ /* 0x000fe20000000028 */
[----:B-1----:R-:W-:Y:S01]  /*0830*/  LOP3.LUT R11, R37, 0x1, RZ, 0xc0, !PT ;  /* 0x00000001250b7812 */ /* 0x002fe200078ec0ff */
[C---:B------:R-:W-:Y:S01]  /*0840*/  FFMA R34, R13.reuse, R32, R6 ;  /* 0x000000200d227223 */ /* 0x040fe20000000006 */
[C---:B------:R-:W-:Y:S01]  /*0850*/  FFMA R36, R13.reuse, R22, R43 ;  /* 0x000000160d247223 */ /* 0x040fe2000000002b */
[----:B------:R-:W-:Y:S01]  /*0860*/  FFMA R38, R13, R8, R45 ;  /* 0x000000080d267223 */ /* 0x000fe2000000002d */
[----:B------:R-:W-:Y:S01]  /*0870*/  FFMA R5, R9, R22, R41 ;  /* 0x0000001609057223 */ /* 0x000fe20000000029 */
[----:B------:R-:W-:Y:S01]  /*0880*/  ISETP.NE.U32.AND P1, PT, R11, 0x1, PT ;  /* 0x000000010b00780c */ /* 0x000fe20003f25070 */
[----:B------:R-:W-:Y:S01]  /*0890*/  FFMA R6, R9, R32, R42 ;  /* 0x0000002009067223 */ /* 0x000fe2000000002a */
[C---:B------:R-:W-:Y:S01]  /*08a0*/  FFMA R41, R18.reuse, R51, R34 ;  /* 0x0000003312297223 */ /* 0x040fe20000000022 */
[-C--:B------:R-:W-:Y:S01]  /*08b0*/  FFMA R43, R18, R19.reuse, R36 ;  /* 0x00000013122b7223 */ /* 0x080fe20000000024 */
[----:B------:R-:W-:Y:S01]  /*08c0*/  FFMA R11, R14, R19, R16 ;  /* 0x000000130e0b7223 */ /* 0x000fe20000000010 */
[----:B------:R-:W-:Y:S01]  /*08d0*/  FADD R13, R31, R31 ;  /* 0x0000001f1f0d7221 */ /* 0x000fe20000000000 */
[C---:B------:R-:W-:Y:S01]  /*08e0*/  FFMA R42, R18.reuse, R53, R21 ;  /* 0x00000035122a7223 */ /* 0x040fe20000000015 */
[----:B------:R-:W-:Y:S01]  /*08f0*/  FFMA R34, R18, R49, R38 ;  /* 0x0000003112227223 */ /* 0x000fe20000000026 */
[----:B------:R-:W-:Y:S01]  /*0900*/  FFMA R19, R10, R19, R5 ;  /* 0x000000130a137223 */ /* 0x000fe20000000005 */
[-C--:B------:R-:W-:Y:S01]  /*0910*/  FMUL R18, RZ, R33.reuse ;  /* 0x00000021ff127220 */ /* 0x080fe20000400000 */
[----:B------:R-:W-:Y:S01]  /*0920*/  HFMA2 R5, -RZ, RZ, 1.6015625, 24.28125 ;  /* 0x3e684e12ff057431 */ /* 0x000fe200000001ff */
[----:B------:R-:W-:Y:S01]  /*0930*/  FSETP.GT.AND P0, PT, |R33|, 16777216, PT ;  /* 0x4b8000002100780b */ /* 0x000fe20003f04200 */
[----:B--2---:R-:W-:Y:S01]  /*0940*/  FFMA R4, R4, -0.5, R33 ;  /* 0xbf00000004047823 */ /* 0x004fe20000000021 */
[----:B------:R-:W1:Y:S01]  /*0950*/  FRND R22, R13 ;  /* 0x0000000d00167307 */ /* 0x000e620000201000 */
[----:B------:R-:W-:Y:S01]  /*0960*/  FFMA R3, R9, R8, R3 ;  /* 0x0000000809037223 */ /* 0x000fe20000000003 */
[----:B------:R-:W-:Y:S01]  /*0970*/  FSEL R8, R18, R33, P0 ;  /* 0x0000002112087208 */ /* 0x000fe20000000000 */
[----:B------:R-:W-:Y:S01]  /*0980*/  FMUL R38, RZ, R31 ;  /* 0x0000001fff267220 */ /* 0x000fe20000400000 */
[-C--:B------:R-:W-:Y:S01]  /*0990*/  FFMA R32, R14, R51.reuse, R12 ;  /* 0x000000330e207223 */ /* 0x080fe2000000000c */
[----:B------:R-:W-:Y:S01]  /*09a0*/  FSETP.GT.AND P0, PT, |R31|, 16777216, PT ;  /* 0x4b8000001f00780b */ /* 0x000fe20003f04200 */
[----:B------:R-:W-:Y:S01]  /*09b0*/  FMUL R47, R4, R4 ;  /* 0x00000004042f7220 */ /* 0x000fe20000400000 */
[----:B------:R-:W-:Y:S01]  /*09c0*/  FFMA R51, R10, R51, R6 ;  /* 0x000000330a337223 */ /* 0x000fe20000000006 */
[----:B------:R-:W-:Y:S01]  /*09d0*/  MOV R6, 0x3f17acc9 ;  /* 0x3f17acc900067802 */ /* 0x000fe20000000f00 */
[C---:B------:R-:W-:Y:S01]  /*09e0*/  FFMA R9, R14.reuse, R53, R17 ;  /* 0x000000350e097223 */ /* 0x040fe20000000011 */
[----:B------:R-:W-:Y:S01]  /*09f0*/  FFMA R12, R14, R49, R20 ;  /* 0x000000310e0c7223 */ /* 0x000fe20000000014 */
[----:B------:R-:W-:Y:S01]  /*0a00*/  FSEL R14, R38, R31, P0 ;  /* 0x0000001f260e7208 */ /* 0x000fe20000000000 */
[C---:B------:R-:W-:Y:S01]  /*0a10*/  FFMA R36, R47.reuse, R5, -1.334560394287109375 ;  /* 0xbfaad2e02f247423 */ /* 0x040fe20000000005 */
[----:B------:R2:W3:Y:S01]  /*0a20*/  F2I.NTZ R20, R13 ;  /* 0x0000000d00147305 */ /* 0x0004e20000203100 */
[C---:B------:R-:W-:Y:S01]  /*0a30*/  FFMA R53, R10.reuse, R53, R15 ;  /* 0x000000350a357223 */ /* 0x040fe2000000000f */
[----:B------:R-:W-:Y:S01]  /*0a40*/  FFMA R49, R10, R49, R3 ;  /* 0x000000310a317223 */ /* 0x000fe20000000003 */
[C---:B------:R-:W-:Y:S01]  /*0a50*/  FFMA R10, R47.reuse, -R6, 2.550144195556640625 ;  /* 0x402335902f0a7423 */ /* 0x040fe20000000806 */
[----:B------:R-:W-:Y:S01]  /*0a60*/  FADD R44, R8, R8 ;  /* 0x00000008082c7221 */ /* 0x000fe20000000000 */
[C---:B------:R-:W-:Y:S01]  /*0a70*/  FFMA R36, R47.reuse, R36, 4.0586924552917480469 ;  /* 0x4081e0cf2f247423 */ /* 0x040fe20000000024 */
[----:B------:R-:W-:Y:S01]  /*0a80*/  FADD R16, R14, R14 ;  /* 0x0000000e0e107221 */ /* 0x000fe20000000000 */
[C---:B------:R-:W-:Y:S01]  /*0a90*/  FFMA R3, R47.reuse, R10, -5.1677198410034179688 ;  /* 0xc0a55df62f037423 */ /* 0x040fe2000000000a */
[----:B------:R-:W4:Y:S01]  /*0aa0*/  FRND R15, R44 ;  /* 0x0000002c000f7307 */ /* 0x000f220000201000 */
[----:B--2---:R-:W-:Y:S01]  /*0ab0*/  FADD R13, R0, R33 ;  /* 0x00000021000d7221 */ /* 0x004fe20000000000 */
[----:B-1----:R-:W-:Y:S01]  /*0ac0*/  FFMA R10, R22, -0.5, R31 ;  /* 0xbf000000160a7823 */ /* 0x002fe2000000001f */
[----:B------:R-:W-:Y:S01]  /*0ad0*/  FFMA R48, R47, R36, -4.9348020553588867188 ;  /* 0xc09de9e62f307423 */ /* 0x000fe20000000024 */
[----:B------:R-:W-:Y:S01]  /*0ae0*/  FFMA R46, R4, R47, RZ ;  /* 0x0000002f042e7223 */ /* 0x000fe200000000ff */
[----:B------:R-:W-:Y:S01]  /*0af0*/  FADD R40, R13, R13 ;  /* 0x0000000d0d287221 */ /* 0x000fe20000000000 */
[----:B------:R-:W-:Y:S01]  /*0b00*/  FMUL R29, R10, R10 ;  /* 0x0000000a0a1d7220 */ /* 0x000fe20000400000 */
[----:B------:R-:W-:Y:S01]  /*0b10*/  FFMA R47, R47, R48, 1 ;  /* 0x3f8000002f2f7423 */ /* 0x000fe20000000030 */
[----:B------:R-:W1:Y:S01]  /*0b20*/  FRND R17, R16 ;  /* 0x0000001000117307 */ /* 0x000e620000201000 */
[----:B------:R-:W-:Y:S01]  /*0b30*/  FFMA R21, R3, R46, RZ ;  /* 0x0000002e03157223 */ /* 0x000fe200000000ff */
[C---:B------:R-:W-:Y:S01]  /*0b40*/  FFMA R48, R29.reuse, R5, -1.334560394287109375 ;  /* 0xbfaad2e01d307423 */ /* 0x040fe20000000005 */
[----:B---3--:R-:W-:Y:S01]  /*0b50*/  LOP3.LUT R3, R20, 0x1, RZ, 0xc0, !PT ;  /* 0x0000000114037812 */ /* 0x008fe200078ec0ff */
[C---:B------:R-:W-:Y:S01]  /*0b60*/  FFMA R22, R29.reuse, -R6, 2.550144195556640625 ;  /* 0x402335901d167423 */ /* 0x040fe20000000806 */
[----:B------:R-:W-:Y:S01]  /*0b70*/  @P1 FFMA R47, R4, 3.1415927410125732422, R21 ;  /* 0x40490fdb042f1823 */ /* 0x000fe20000000015 */
[----:B------:R-:W-:Y:S01]  /*0b80*/  FFMA R48, R29, R48, 4.0586924552917480469 ;  /* 0x4081e0cf1d307423 */ /* 0x000fe20000000030 */
[----:B------:R-:W-:Y:S01]  /*0b90*/  ISETP.NE.U32.AND P0, PT, R3, 0x1, PT ;  /* 0x000000010300780c */ /* 0x000fe20003f05070 */
[----:B------:R-:W2:Y:S01]  /*0ba0*/  FRND R36, R40 ;  /* 0x0000002800247307 */ /* 0x000ea20000201000 */
[----:B----4-:R-:W-:Y:S01]  /*0bb0*/  FFMA R3, R15, -0.5, R8 ;  /* 0xbf0000000f037823 */ /* 0x010fe20000000008 */
[C---:B------:R-:W-:Y:S01]  /*0bc0*/  FFMA R48, R29.reuse, R48, -4.9348020553588867188 ;  /* 0xc09de9e61d307423 */ /* 0x040fe20000000030 */
[----:B------:R-:W-:Y:S01]  /*0bd0*/  FFMA R15, R29, R22, -5.1677198410034179688 ;  /* 0xc0a55df61d0f7423 */ /* 0x000fe20000000016 */
[----:B------:R-:W-:Y:S01]  /*0be0*/  FFMA R22, R10, R29, RZ ;  /* 0x0000001d0a167223 */ /* 0x000fe200000000ff */
[C---:B------:R-:W-:Y:S01]  /*0bf0*/  FMUL R35, R2.reuse, R35 ;  /* 0x0000002302237220 */ /* 0x040fe20000400000 */
[C---:B------:R-:W-:Y:S01]  /*0c00*/  FMUL R7, R2.reuse, R7 ;  /* 0x0000000702077220 */ /* 0x040fe20000400000 */
[----:B-1----:R-:W-:Y:S01]  /*0c10*/  FFMA R8, R17, -0.5, R14 ;  /* 0xbf00000011087823 */ /* 0x002fe2000000000e */
[----:B------:R-:W1:Y:S01]  /*0c20*/  F2I.NTZ R46, R40 ;  /* 0x00000028002e7305 */ /* 0x000e620000203100 */
[----:B------:R-:W-:Y:S01]  /*0c30*/  FFMA R17, R29, R48, 1 ;  /* 0x3f8000001d117423 */ /* 0x000fe20000000030 */
[----:B------:R-:W-:Y:S01]  /*0c40*/  FFMA R45, R15, R22, RZ ;  /* 0x000000160f2d7223 */ /* 0x000fe200000000ff */
[C---:B------:R-:W-:Y:S01]  /*0c50*/  FMUL R41, R2.reuse, R41 ;  /* 0x0000002902297220 */ /* 0x040fe20000400000 */
[C---:B------:R-:W-:Y:S01]  /*0c60*/  FMUL R9, R2.reuse, R9 ;  /* 0x0000000902097220 */ /* 0x040fe20000400000 */
[----:B------:R-:W-:Y:S01]  /*0c70*/  FMUL R11, R2, R11 ;  /* 0x0000000b020b7220 */ /* 0x000fe20000400000 */
[----:B------:R-:W-:Y:S01]  /*0c80*/  @P0 FFMA R17, R10, 3.1415927410125732422, R45 ;  /* 0x40490fdb0a110823 */ /* 0x000fe2000000002d */
[----:B--2---:R-:W-:Y:S01]  /*0c90*/  FFMA R14, R36, -0.5, R13 ;  /* 0xbf000000240e7823 */ /* 0x004fe2000000000d */
[----:B------:R-:W2:Y:S01]  /*0ca0*/  F2I.NTZ R44, R44 ;  /* 0x0000002c002c7305 */ /* 0x000ea20000203100 */
[----:B------:R-:W3:Y:S01]  /*0cb0*/  LDC R36, c[0x0][0x3a8] ;  /* 0x0000ea00ff247b82 */ /* 0x000ee20000000800 */
[----:B------:R-:W-:Y:S01]  /*0cc0*/  FMUL R12, R2, R12 ;  /* 0x0000000c020c7220 */ /* 0x000fe20000400000 */
[----:B------:R-:W-:Y:S01]  /*0cd0*/  FMUL R29, R14, R14 ;  /* 0x0000000e0e1d7220 */ /* 0x000fe20000400000 */
[----:B------:R-:W-:Y:S01]  /*0ce0*/  BSSY.RECONVERGENT B0, `(.L_x_5) ;  /* 0x00001cb000007945 */ /* 0x000fe20003800200 */
[----:B-1----:R-:W-:-:S02]  /*0cf0*/  LOP3.LUT R21, R46, 0x1, RZ, 0xc0, !PT ;  /* 0x000000012e157812 */ /* 0x002fc400078ec0ff */
[C---:B------:R-:W-:Y:S01]  /*0d00*/  FFMA R22, R29.reuse, R5, -1.334560394287109375 ;  /* 0xbfaad2e01d167423 */ /* 0x040fe20000000005 */
[----:B------:R-:W-:Y:S01]  /*0d10*/  FFMA R4, R29, -R6, 2.550144195556640625 ;  /* 0x402335901d047423 */ /* 0x000fe20000000806 */
[----:B------:R-:W1:Y:S01]  /*0d20*/  F2I.NTZ R15, R16 ;  /* 0x00000010000f7305 */ /* 0x000e620000203100 */
[----:B------:R-:W-:Y:S01]  /*0d30*/  ISETP.NE.U32.AND P2, PT, R21, 0x1, PT ;  /* 0x000000011500780c */ /* 0x000fe20003f45070 */
[C---:B------:R-:W-:Y:S01]  /*0d40*/  FFMA R22, R29.reuse, R22, 4.0586924552917480469 ;  /* 0x4081e0cf1d167423 */ /* 0x040fe20000000016 */
[C---:B------:R-:W-:Y:S01]  /*0d50*/  FFMA R4, R29.reuse, R4, -5.1677198410034179688 ;  /* 0xc0a55df61d047423 */ /* 0x040fe20000000004 */
[----:B------:R-:W-:Y:S01]  /*0d60*/  FFMA R21, R14, R29, RZ ;  /* 0x0000001d0e157223 */ /* 0x000fe200000000ff */
[----:B--2---:R-:W-:Y:S01]  /*0d70*/  LOP3.LUT R10, R44, 0x1, RZ, 0xc0, !PT ;  /* 0x000000012c0a7812 */ /* 0x004fe200078ec0ff */
[C---:B------:R-:W-:Y:S01]  /*0d80*/  FFMA R22, R29.reuse, R22, -4.9348020553588867188 ;  /* 0xc09de9e61d167423 */ /* 0x040fe20000000016 */
[----:B------:R-:W-:Y:S01]  /*0d90*/  LOP3.LUT P3, RZ, R46, 0x2, RZ, 0xc0, !PT ;  /* 0x000000022eff7812 */ /* 0x000fe2000786c0ff */
[----:B------:R-:W-:Y:S01]  /*0da0*/  FFMA R21, R4, R21, RZ ;  /* 0x0000001504157223 */ /* 0x000fe200000000ff */
[----:B------:R-:W-:Y:S01]  /*0db0*/  ISETP.NE.U32.AND P0, PT, R10, 0x1, PT ;  /* 0x000000010a00780c */ /* 0x000fe20003f05070 */
[----:B------:R-:W-:Y:S01]  /*0dc0*/  FFMA R4, R29, R22, 1 ;  /* 0x3f8000001d047423 */ /* 0x000fe20000000016 */
[----:B------:R-:W-:Y:S01]  /*0dd0*/  FMUL R22, R3, R3 ;  /* 0x0000000303167220 */ /* 0x000fe20000400000 */
[----:B------:R-:W-:Y:S01]  /*0de0*/  FRND.TRUNC R52, R33 ;  /* 0x0000002100347307 */ /* 0x000fe2000020d000 */
[----:B------:R-:W-:Y:S01]  /*0df0*/  IADD3 R44, PT, PT, R44, 0x1, RZ ;  /* 0x000000012c2c7810 */ /* 0x000fe20007ffe0ff */
[----:B------:R-:W-:Y:S01]  /*0e00*/  @P2 FFMA R4, R14, 3.1415927410125732422, R21 ;  /* 0x40490fdb0e042823 */ /* 0x000fe20000000015 */
[C---:B------:R-:W-:Y:S01]  /*0e10*/  FFMA R21, R22.reuse, -R6, 2.550144195556640625 ;  /* 0x4023359016157423 */ /* 0x040fe20000000806 */
[----:B-1----:R-:W-:Y:S01]  /*0e20*/  LOP3.LUT R16, R15, 0x1, RZ, 0xc0, !PT ;  /* 0x000000010f107812 */ /* 0x002fe200078ec0ff */
[----:B------:R-:W1:Y:S01]  /*0e30*/  S2R R14, SR_CgaCtaId ;  /* 0x00000000000e7919 */ /* 0x000e620000008800 */
[----:B------:R-:W-:Y:S01]  /*0e40*/  FFMA R45, R3, R22, RZ ;  /* 0x00000016032d7223 */ /* 0x000fe200000000ff */
[C---:B------:R-:W-:Y:S01]  /*0e50*/  FFMA R10, R22.reuse, R21, -5.1677198410034179688 ;  /* 0xc0a55df6160a7423 */ /* 0x040fe20000000015 */
[----:B------:R-:W-:Y:S01]  /*0e60*/  FFMA R29, R22, R5, -1.334560394287109375 ;  /* 0xbfaad2e0161d7423 */ /* 0x000fe20000000005 */
[----:B------:R-:W-:Y:S01]  /*0e70*/  FMUL R21, R8, R8 ;  /* 0x0000000808157220 */ /* 0x000fe20000400000 */
[----:B------:R-:W-:Y:S01]  /*0e80*/  ISETP.NE.U32.AND P1, PT, R16, 0x1, PT ;  /* 0x000000011000780c */ /* 0x000fe20003f25070 */
[----:B------:R-:W-:Y:S01]  /*0e90*/  FFMA R16, R10, R45, RZ ;  /* 0x0000002d0a107223 */ /* 0x000fe200000000ff */
[----:B------:R-:W-:Y:S01]  /*0ea0*/  FFMA R29, R22, R29, 4.0586924552917480469 ;  /* 0x4081e0cf161d7423 */ /* 0x000fe2000000001d */
[C---:B------:R-:W-:Y:S01]  /*0eb0*/  FFMA R10, R21.reuse, R5, -1.334560394287109375 ;  /* 0xbfaad2e0150a7423 */ /* 0x040fe20000000005 */
[----:B---3--:R-:W-:Y:S01]  /*0ec0*/  FADD R48, R36, R36 ;  /* 0x0000002424307221 */ /* 0x008fe20000000000 */
[----:B------:R-:W-:Y:S01]  /*0ed0*/  LOP3.LUT P2, RZ, R20, 0x2, RZ, 0xc0, !PT ;  /* 0x0000000214ff7812 */ /* 0x000fe2000784c0ff */
[C---:B------:R-:W-:Y:S01]  /*0ee0*/  FFMA R29, R22.reuse, R29, -4.9348020553588867188 ;  /* 0xc09de9e6161d7423 */ /* 0x040fe2000000001d */
[C---:B------:R-:W-:Y:S01]  /*0ef0*/  FFMA R40, R21.reuse, R10, 4.0586924552917480469 ;  /* 0x4081e0cf15287423 */ /* 0x040fe2000000000a */
[C---:B------:R-:W-:Y:S01]  /*0f00*/  FFMA R10, R21.reuse, -R6, 2.550144195556640625 ;  /* 0x40233590150a7423 */ /* 0x040fe20000000806 */
[----:B------:R-:W2:Y:S01]  /*0f10*/  FRND R45, R48 ;  /* 0x00000030002d7307 */ /* 0x000ea20000201000 */
[----:B------:R-:W-:Y:S01]  /*0f20*/  FFMA R22, R22, R29, 1 ;  /* 0x3f80000016167423 */ /* 0x000fe2000000001d */
[----:B------:R-:W-:Y:S01]  /*0f30*/  FFMA R29, R8, R21, RZ ;  /* 0x00000015081d7223 */ /* 0x000fe200000000ff */
[C---:B------:R-:W-:Y:S01]  /*0f40*/  FFMA R10, R21.reuse, R10, -5.1677198410034179688 ;  /* 0xc0a55df6150a7423 */ /* 0x040fe2000000000a */
[----:B------:R-:W-:Y:S01]  /*0f50*/  FFMA R40, R21, R40, -4.9348020553588867188 ;  /* 0xc09de9e615287423 */ /* 0x000fe20000000028 */
[----:B------:R-:W-:Y:S01]  /*0f60*/  @!P0 FFMA R22, R3, 3.1415927410125732422, R16 ;  /* 0x40490fdb03168823 */ /* 0x000fe20000000010 */
[----:B------:R-:W-:Y:S01]  /*0f70*/  IADD3 R15, PT, PT, R15, 0x1, RZ ;  /* 0x000000010f0f7810 */ /* 0x000fe20007ffe0ff */
[----:B------:R-:W-:Y:S01]  /*0f80*/  FFMA R29, R10, R29, RZ ;  /* 0x0000001d0a1d7223 */ /* 0x000fe200000000ff */
[----:B------:R-:W-:Y:S01]  /*0f90*/  FFMA R21, R21, R40, 1 ;  /* 0x3f80000015157423 */ /* 0x000fe20000000028 */
[----:B------:R-:W-:Y:S01]  /*0fa0*/  @P2 FADD R17, RZ, -R17 ;  /* 0x80000011ff112221 */ /* 0x000fe20000000000 */
[----:B------:R-:W-:Y:S01]  /*0fb0*/  LOP3.LUT P4, RZ, R15, 0x2, RZ, 0xc0, !PT ;  /* 0x000000020fff7812 */ /* 0x000fe2000788c0ff */
[----:B------:R-:W-:Y:S01]  /*0fc0*/  @!P1 FFMA R21, R8, 3.1415927410125732422, R29 ;  /* 0x40490fdb08159823 */ /* 0x000fe2000000001d */
[----:B------:R-:W-:Y:S01]  /*0fd0*/  MOV R8, 0x400 ;  /* 0x0000040000087802 */ /* 0x000fe20000000f00 */
[----:B------:R-:W3:Y:S01]  /*0fe0*/  F2I.NTZ R29, R48 ;  /* 0x00000030001d7305 */ /* 0x000ee20000203100 */
[----:B------:R-:W-:Y:S01]  /*0ff0*/  LOP3.LUT P1, RZ, R37, 0x2, RZ, 0xc0, !PT ;  /* 0x0000000225ff7812 */ /* 0x000fe2000782c0ff */
[----:B------:R-:W-:Y:S01]  /*1000*/  @P3 FADD R4, RZ, -R4 ;  /* 0x80000004ff043221 */ /* 0x000fe20000000000 */
[----:B------:R-:W-:-:S02]  /*1010*/  IADD3 R3, PT, PT, R8, 0x64, RZ ;  /* 0x0000006408037810 */ /* 0x000fc40007ffe0ff */
[----:B------:R-:W-:Y:S02]  /*1020*/  IADD3 R10, PT, PT, R8, 0xa28, RZ ;  /* 0x00000a28080a7810 */ /* 0x000fe40007ffe0ff */
[----:B-1----:R-:W-:Y:S01]  /*1030*/  LEA R40, R14, R3, 0x18 ;  /* 0x000000030e287211 */ /* 0x002fe200078ec0ff */
[----:B--2---:R-:W-:Y:S01]  /*1040*/  FFMA R3, R45, -0.5, R36 ;  /* 0xbf0000002d037823 */ /* 0x004fe20000000024 */
[----:B------:R-:W-:Y:S01]  /*1050*/  IADD3 R8, PT, PT, R8, 0x13ec, RZ ;  /* 0x000013ec08087810 */ /* 0x000fe20007ffe0ff */
[----:B------:R-:W-:Y:S01]  /*1060*/  FMUL R45, RZ, R36 ;  /* 0x00000024ff2d7220 */ /* 0x000fe20000400000 */
[C---:B------:R-:W-:Y:S01]  /*1070*/  LEA R10, R14.reuse, R10, 0x18 ;  /* 0x0000000a0e0a7211 */ /* 0x040fe200078ec0ff */
[----:B------:R-:W-:Y:S01]  /*1080*/  FMUL R16, R3, R3 ;  /* 0x0000000303107220 */ /* 0x000fe20000400000 */
[----:B------:R-:W-:Y:S01]  /*1090*/  LEA R14, R14, R8, 0x18 ;  /* 0x000000080e0e7211 */ /* 0x000fe200078ec0ff */
[----:B0-----:R-:W-:Y:S01]  /*10a0*/  IMAD R40, R30, 0x1f4, R40 ;  /* 0x000001f41e287824 */ /* 0x001fe200078e0228 */
[----:B---3--:R-:W-:Y:S01]  /*10b0*/  LOP3.LUT R8, R29, 0x1, RZ, 0xc0, !PT ;  /* 0x000000011d087812 */ /* 0x008fe200078ec0ff */
[----:B------:R-:W-:Y:S01]  /*10c0*/  FFMA R37, R16, -R6, 2.550144195556640625 ;  /* 0x4023359010257423 */ /* 0x000fe20000000806 */
[----:B------:R-:W-:-:S02]  /*10d0*/  IMAD R20, R30, 0x1f4, R10 ;  /* 0x000001f41e147824 */ /* 0x000fc400078e020a */
[----:B------:R-:W-:Y:S01]  /*10e0*/  FMUL R10, R2, R32 ;  /* 0x00000020020a7220 */ /* 0x000fe20000400000 */
[----:B------:R-:W-:Y:S01]  /*10f0*/  ISETP.NE.U32.AND P0, PT, R8, 0x1, PT ;  /* 0x000000010800780c */ /* 0x000fe20003f05070 */
[----:B------:R-:W-:Y:S01]  /*1100*/  FFMA R8, R16, R37, -5.1677198410034179688 ;  /* 0xc0a55df610087423 */ /* 0x000fe20000000025 */
[----:B------:R-:W-:Y:S01]  /*1110*/  FFMA R37, R3, R16, RZ ;  /* 0x0000001003257223 */ /* 0x000fe200000000ff */
[----:B------:R-:W-:Y:S02]  /*1120*/  IMAD R30, R30, 0x1f4, R14 ;  /* 0x000001f41e1e7824 */ /* 0x000fe400078e020e */
[C---:B------:R-:W-:Y:S01]  /*1130*/  FMUL R14, R2.reuse, R53 ;  /* 0x00000035020e7220 */ /* 0x040fe20000400000 */
[----:B------:R-:W-:Y:S01]  /*1140*/  FMUL R32, R2, R51 ;  /* 0x0000003302207220 */ /* 0x000fe20000400000 */
[----:B------:R-:W-:Y:S01]  /*1150*/  FFMA R8, R8, R37, RZ ;  /* 0x0000002508087223 */ /* 0x000fe200000000ff */
[----:B------:R-:W-:Y:S01]  /*1160*/  FFMA R37, R16, R5, -1.334560394287109375 ;  /* 0xbfaad2e010257423 */ /* 0x000fe20000000005 */
[----:B------:R-:W-:Y:S01]  /*1170*/  @P1 FADD R47, RZ, -R47 ;  /* 0x8000002fff2f1221 */ /* 0x000fe20000000000 */
[----:B------:R-:W-:-:S02]  /*1180*/  IMAD R15, R25, 0x64, R40 ;  /* 0x00000064190f7824 */ /* 0x000fc400078e0228 */
[----:B------:R-:W-:Y:S01]  /*1190*/  @P4 FADD R21, RZ, -R21 ;  /* 0x80000015ff154221 */ /* 0x000fe20000000000 */
[----:B------:R-:W-:Y:S01]  /*11a0*/  FFMA R37, R16, R37, 4.0586924552917480469 ;  /* 0x4081e0cf10257423 */ /* 0x000fe20000000025 */
[----:B------:R-:W-:-:S03]  /*11b0*/  IMAD R40, R28, 0x14, R15 ;  /* 0x000000141c287824 */ /* 0x000fc600078e020f */
[C---:B------:R-:W-:Y:S01]  /*11c0*/  FFMA R37, R16.reuse, R37, -4.9348020553588867188 ;  /* 0xc09de9e610257423 */ /* 0x040fe20000000025 */
[----:B------:R-:W-:Y:S01]  /*11d0*/  IMAD R15, R25, 0x64, R20 ;  /* 0x00000064190f7824 */ /* 0x000fe200078e0214 */
[----:B------:R-:W-:Y:S02]  /*11e0*/  STS [R40], R35 ;  /* 0x0000002328007388 */ /* 0x000fe40000000800 */
[----:B------:R-:W-:Y:S01]  /*11f0*/  FFMA R16, R16, R37, 1 ;  /* 0x3f80000010107423 */ /* 0x000fe20000000025 */
[----:B------:R-:W-:Y:S01]  /*1200*/  @P0 FFMA R16, R3, 3.1415927410125732422, R8 ;  /* 0x40490fdb03100823 */ /* 0x000fe20000000008 */
[----:B------:R-:W-:Y:S01]  /*1210*/  FSETP.GT.AND P0, PT, |R36|, 16777216, PT ;  /* 0x4b8000002400780b */ /* 0x000fe20003f04200 */
[----:B------:R-:W-:Y:S03]  /*1220*/  STS [R40+0x8], R41 ;  /* 0x0000082928007388 */ /* 0x000fe60000000800 */
[----:B------:R-:W-:-:S05]  /*1230*/  FSEL R3, R45, R36, P0 ;  /* 0x000000242d037208 */ /* 0x000fca0000000000 */
[----:B------:R-:W-:-:S04]  /*1240*/  FADD R48, R3, R3 ;  /* 0x0000000303307221 */ /* 0x000fc80000000000 */
[----:B------:R-:W0:Y:S08]  /*1250*/  FRND R8, R48 ;  /* 0x0000003000087307 */ /* 0x000e300000201000 */
[----:B------:R-:W1:Y:S01]  /*1260*/  F2I.NTZ R37, R48 ;  /* 0x0000003000257305 */ /* 0x000e620000203100 */
[----:B0-----:R-:W-:Y:S01]  /*1270*/  FFMA R3, R8, -0.5, R3 ;  /* 0xbf00000008037823 */ /* 0x001fe20000000003 */
[C---:B------:R-:W-:Y:S01]  /*1280*/  FMUL R8, R2.reuse, R39 ;  /* 0x0000002702087220 */ /* 0x040fe20000400000 */
[C---:B------:R-:W-:Y:S01]  /*1290*/  FMUL R39, R2.reuse, R42 ;  /* 0x0000002a02277220 */ /* 0x040fe20000400000 */
[C---:B------:R-:W-:Y:S01]  /*12a0*/  FMUL R42, R2.reuse, R43 ;  /* 0x0000002b022a7220 */ /* 0x040fe20000400000 */
[C---:B------:R-:W-:Y:S01]  /*12b0*/  FMUL R46, R3.reuse, R3 ;  /* 0x00000003032e7220 */ /* 0x040fe20000400000 */
[C---:B------:R-:W-:Y:S01]  /*12c0*/  FMUL R43, R2.reuse, R34 ;  /* 0x00000022022b7220 */ /* 0x040fe20000400000 */
[C---:B------:R-:W-:Y:S01]  /*12d0*/  FMUL R34, R2.reuse, R19 ;  /* 0x0000001302227220 */ /* 0x040fe20000400000 */
[----:B------:R-:W-:Y:S01]  /*12e0*/  FMUL R2, R2, R49 ;  /* 0x0000003102027220 */ /* 0x000fe20000400000 */
[C---:B------:R-:W-:Y:S01]  /*12f0*/  FFMA R19, R46.reuse, -R6, 2.550144195556640625 ;  /* 0x402335902e137423 */ /* 0x040fe20000000806 */
[----:B------:R-:W-:Y:S01]  /*1300*/  FFMA R50, R3, R46, RZ ;  /* 0x0000002e03327223 */ /* 0x000fe200000000ff */
[C---:B-1----:R-:W-:Y:S01]  /*1310*/  LOP3.LUT R48, R37.reuse, 0x1, RZ, 0xc0, !PT ;  /* 0x0000000125307812 */ /* 0x042fe200078ec0ff */
[----:B------:R-:W-:Y:S01]  /*1320*/  STS [R40+0x4], R39 ;  /* 0x0000042728007388 */ /* 0x000fe20000000800 */
[----:B------:R-:W-:Y:S01]  /*1330*/  FFMA R19, R46, R19, -5.1677198410034179688 ;  /* 0xc0a55df62e137423 */ /* 0x000fe20000000013 */
[----:B------:R-:W-:-:S02]  /*1340*/  IADD3 R37, PT, PT, R37, 0x1, RZ ;  /* 0x0000000125257810 */ /* 0x000fc40007ffe0ff */
[----:B------:R-:W-:Y:S01]  /*1350*/  ISETP.NE.U32.AND P0, PT, R48, 0x1, PT ;  /* 0x000000013000780c */ /* 0x000fe20003f05070 */
[----:B------:R-:W-:Y:S01]  /*1360*/  FFMA R50, R19, R50, RZ ;  /* 0x0000003213327223 */ /* 0x000fe200000000ff */
[C---:B------:R-:W-:Y:S01]  /*1370*/  FFMA R19, R46.reuse, R5, -1.334560394287109375 ;  /* 0xbfaad2e02e137423 */ /* 0x040fe20000000005 */
[----:B------:R-:W-:Y:S03]  /*1380*/  STS [R40+0xc], R42 ;  /* 0x00000c2a28007388 */ /* 0x000fe60000000800 */
[C---:B------:R-:W-:Y:S01]  /*1390*/  FFMA R19, R46.reuse, R19, 4.0586924552917480469 ;  /* 0x4081e0cf2e137423 */ /* 0x040fe20000000013 */
[----:B------:R0:W-:Y:S03]  /*13a0*/  STS [R40+0x10], R43 ;  /* 0x0000102b28007388 */ /* 0x0001e60000000800 */
[----:B------:R-:W-:-:S04]  /*13b0*/  FFMA R19, R46, R19, -4.9348020553588867188 ;  /* 0xc09de9e62e137423 */ /* 0x000fc80000000013 */
[----:B------:R-:W-:Y:S01]  /*13c0*/  FFMA R19, R46, R19, 1 ;  /* 0x3f8000002e137423 */ /* 0x000fe20000000013 */
[----:B------:R-:W-:Y:S01]  /*13d0*/  FADD R46, R0, R0 ;  /* 0x00000000002e7221 */ /* 0x000fe20000000000 */
[----:B------:R-:W-:Y:S01]  /*13e0*/  @!P0 FFMA R19, R3, 3.1415927410125732422, R50 ;  /* 0x40490fdb03138823 */ /* 0x000fe20000000032 */
[----:B------:R-:W-:Y:S01]  /*13f0*/  FSETP.NEU.AND P0, PT, R33, R52, PT ;  /* 0x000000342100720b */ /* 0x000fe20003f0d000 */
[----:B------:R-:W1:Y:S03]  /*1400*/  FRND.TRUNC R50, R31 ;  /* 0x0000001f00327307 */ /* 0x000e66000020d000 */
[----:B------:R-:W-:-:S05]  /*1410*/  FSEL R18, R18, R47, !P0 ;  /* 0x0000002f12127208 */ /* 0x000fca0004000000 */
[----:B------:R-:W2:Y:S01]  /*1420*/  FRND R49, R46 ;  /* 0x0000002e00317307 */ /* 0x000ea20000201000 */
[----:B-1----:R-:W-:-:S07]  /*1430*/  FSETP.NEU.AND P1, PT, R31, R50, PT ;  /* 0x000000321f00720b */ /* 0x002fce0003f2d000 */
[----:B------:R-:W1:Y:S01]  /*1440*/  F2I.NTZ R48, R46 ;  /* 0x0000002e00307305 */ /* 0x000e620000203100 */
[----:B------:R-:W-:Y:S02]  /*1450*/  FSEL R17, R38, R17, !P1 ;  /* 0x0000001126117208 */ /* 0x000fe40004800000 */
[----:B------:R-:W-:Y:S01]  /*1460*/  LOP3.LUT P1, RZ, R29, 0x2, RZ, 0xc0, !PT ;  /* 0x000000021dff7812 */ /* 0x000fe2000782c0ff */
[----:B------:R-:W-:Y:S01]  /*1470*/  FMUL R29, R0, 6.2800002098083496094 ;  /* 0x40c8f5c3001d7820 */ /* 0x000fe20000400000 */
[----:B--2---:R-:W-:-:S03]  /*1480*/  FFMA R3, R49, -0.5, R0 ;  /* 0xbf00000031037823 */ /* 0x004fc60000000000 */
[----:B------:R-:W2:Y:S01]  /*1490*/  FRND.TRUNC R38, R13 ;  /* 0x0000000d00267307 */ /* 0x000ea2000020d000 */
[----:B------:R-:W-:Y:S01]  /*14a0*/  FMUL R50, R3, R3 ;  /* 0x0000000303327220 */ /* 0x000fe20000400000 */
[C---:B-1----:R-:W-:Y:S02]  /*14b0*/  LOP3.LUT R47, R48.reuse, 0x1, RZ, 0xc0, !PT ;  /* 0x00000001302f7812 */ /* 0x042fe400078ec0ff */
[----:B------:R-:W-:Y:S01]  /*14c0*/  LOP3.LUT P6, RZ, R48, 0x2, RZ, 0xc0, !PT ;  /* 0x0000000230ff7812 */ /* 0x000fe200078cc0ff */
[----:B------:R-:W-:Y:S01]  /*14d0*/  FMUL R48, RZ, R0 ;  /* 0x00000000ff307220 */ /* 0x000fe20000400000 */
[----:B------:R-:W-:Y:S01]  /*14e0*/  ISETP.NE.U32.AND P0, PT, R47, 0x1, PT ;  /* 0x000000012f00780c */ /* 0x000fe20003f05070 */
[C---:B------:R-:W-:Y:S01]  /*14f0*/  FFMA R47, R50.reuse, -R6, 2.550144195556640625 ;  /* 0x40233590322f7423 */ /* 0x040fe20000000806 */
[----:B------:R-:W-:Y:S01]  /*1500*/  @P1 FADD R16, RZ, -R16 ;  /* 0x80000010ff101221 */ /* 0x000fe20000000000 */
[----:B--2---:R-:W-:Y:S02]  /*1510*/  FSETP.NEU.AND P2, PT, R13, R38, PT ;  /* 0x000000260d00720b */ /* 0x004fe40003f4d000 */
[----:B------:R-:W-:Y:S01]  /*1520*/  FFMA R46, R50, R47, -5.1677198410034179688 ;  /* 0xc0a55df6322e7423 */ /* 0x000fe2000000002f */
[----:B------:R-:W-:Y:S01]  /*1530*/  FFMA R47, R3, R50, RZ ;  /* 0x00000032032f7223 */ /* 0x000fe200000000ff */
[----:B------:R-:W-:-:S03]  /*1540*/  FMUL R38, R29, 0.63661974668502807617 ;  /* 0x3f22f9831d267820 */ /* 0x000fc60000400000 */
[----:B------:R-:W-:Y:S01]  /*1550*/  FFMA R46, R46, R47, RZ ;  /* 0x0000002f2e2e7223 */ /* 0x000fe200000000ff */
[C---:B------:R-:W-:Y:S02]  /*1560*/  FFMA R47, R50.reuse, R5, -1.334560394287109375 ;  /* 0xbfaad2e0322f7423 */ /* 0x040fe40000000005 */
[----:B------:R-:W-:Y:S02]  /*1570*/  F2I.NTZ R38, R38 ;  /* 0x0000002600267305 */ /* 0x000fe40000203100 */
[----:B------:R-:W-:-:S04]  /*1580*/  FFMA R47, R50, R47, 4.0586924552917480469 ;  /* 0x4081e0cf322f7423 */ /* 0x000fc8000000002f */
[----:B------:R-:W-:-:S04]  /*1590*/  FFMA R47, R50, R47, -4.9348020553588867188 ;  /* 0xc09de9e6322f7423 */ /* 0x000fc8000000002f */
[----:B------:R-:W-:Y:S01]  /*15a0*/  FFMA R47, R50, R47, 1 ;  /* 0x3f800000322f7423 */ /* 0x000fe2000000002f */
[----:B------:R-:W-:Y:S01]  /*15b0*/  @P0 FFMA R47, R3, 3.1415927410125732422, R46 ;  /* 0x40490fdb032f0823 */ /* 0x000fe2000000002e */
[----:B------:R-:W-:Y:S01]  /*15c0*/  FSETP.GT.AND P0, PT, |R0|, 16777216, PT ;  /* 0x4b8000000000780b */ /* 0x000fe20003f04200 */
[----:B------:R-:W1:Y:S01]  /*15d0*/  FRND.TRUNC R3, R0 ;  /* 0x0000000000037307 */ /* 0x000e62000020d000 */
[----:B------:R-:W-:Y:S01]  /*15e0*/  FMUL R46, RZ, R13 ;  /* 0x0000000dff2e7220 */ /* 0x000fe20000400000 */
[----:B------:R-:W-:Y:S01]  /*15f0*/  @P6 FADD R47, RZ, -R47 ;  /* 0x8000002fff2f6221 */ /* 0x000fe20000000000 */
[----:B------:R-:W-:Y:S02]  /*1600*/  FSEL R50, R48, R0, P0 ;  /* 0x0000000030327208 */ /* 0x000fe40000000000 */
[----:B------:R-:W-:-:S03]  /*1610*/  FSETP.GT.AND P0, PT, |R13|, 16777216, PT ;  /* 0x4b8000000d00780b */ /* 0x000fc60003f04200 */
[----:B------:R-:W-:-:S04]  /*1620*/  FADD R49, R50, R50 ;  /* 0x0000003232317221 */ /* 0x000fc80000000000 */
[----:B------:R-:W2:Y:S01]  /*1630*/  FRND R51, R49 ;  /* 0x0000003100337307 */ /* 0x000ea20000201000 */
[----:B-1----:R-:W-:-:S07]  /*1640*/  FSETP.NEU.AND P5, PT, R0, R3, PT ;  /* 0x000000030000720b */ /* 0x002fce0003fad000 */
[----:B------:R-:W1:Y:S01]  /*1650*/  FRND.TRUNC R3, R36 ;  /* 0x0000002400037307 */ /* 0x000e62000020d000 */
[----:B--2---:R-:W-:-:S07]  /*1660*/  FFMA R0, R51, -0.5, R50 ;  /* 0xbf00000033007823 */ /* 0x004fce0000000032 */
[----:B------:R-:W2:Y:S01]  /*1670*/  F2I.NTZ R49, R49 ;  /* 0x0000003100317305 */ /* 0x000ea20000203100 */
[----:B-1----:R-:W-:Y:S02]  /*1680*/  FSETP.NEU.AND P1, PT, R3, R36, PT ;  /* 0x000000240300720b */ /* 0x002fe40003f2d000 */
[----:B------:R-:W-:Y:S02]  /*1690*/  FSEL R3, R46, R13, P0 ;  /* 0x0000000d2e037208 */ /* 0x000fe40000000000 */
[----:B------:R-:W-:Y:S02]  /*16a0*/  LOP3.LUT P0, RZ, R44, 0x2, RZ, 0xc0, !PT ;  /* 0x000000022cff7812 */ /* 0x000fe4000780c0ff */
[----:B------:R-:W-:Y:S01]  /*16b0*/  FSEL R16, R45, R16, !P1 ;  /* 0x000000102d107208 */ /* 0x000fe20004800000 */
[----:B------:R-:W-:Y:S01]  /*16c0*/  FADD R44, R3, R3 ;  /* 0x00000003032c7221 */ /* 0x000fe20000000000 */
[----:B------:R-:W-:Y:S02]  /*16d0*/  LOP3.LUT P1, RZ, R37, 0x2, RZ, 0xc0, !PT ;  /* 0x0000000225ff7812 */ /* 0x000fe4000782c0ff */
[C---:B--2---:R-:W-:Y:S01]  /*16e0*/  LOP3.LUT R37, R49.reuse, 0x1, RZ, 0xc0, !PT ;  /* 0x0000000131257812 */ /* 0x044fe200078ec0ff */
[----:B------:R-:W1:Y:S01]  /*16f0*/  F2I.NTZ R13, R44 ;  /* 0x0000002c000d7305 */ /* 0x000e620000203100 */
[----:B------:R-:W-:-:S05]  /*1700*/  IADD3 R49, PT, PT, R49, 0x1, RZ ;  /* 0x0000000131317810 */ /* 0x000fca0007ffe0ff */
[----:B------:R-:W-:Y:S01]  /*1710*/  @P0 FADD R22, RZ, -R22 ;  /* 0x80000016ff160221 */ /* 0x000fe20000000000 */
[----:B------:R-:W-:Y:S01]  /*1720*/  ISETP.NE.U32.AND P0, PT, R37, 0x1, PT ;  /* 0x000000012500780c */ /* 0x000fe20003f05070 */
[----:B------:R2:W3:Y:S02]  /*1730*/  FRND R50, R44 ;  /* 0x0000002c00327307 */ /* 0x0004e40000201000 */
[----:B------:R-:W-:Y:S01]  /*1740*/  @P1 FADD R19, RZ, -R19 ;  /* 0x80000013ff131221 */ /* 0x000fe20000000000 */
[----:B------:R-:W-:Y:S02]  /*1750*/  LOP3.LUT P1, RZ, R49, 0x2, RZ, 0xc0, !PT ;  /* 0x0000000231ff7812 */ /* 0x000fe4000782c0ff */
[C---:B-1----:R-:W-:Y:S01]  /*1760*/  LOP3.LUT R37, R13.reuse, 0x1, RZ, 0xc0, !PT ;  /* 0x000000010d257812 */ /* 0x042fe200078ec0ff */
[----:B--2---:R-:W-:Y:S01]  /*1770*/  IMAD R44, R28, 0x14, R15 ;  /* 0x000000141c2c7824 */ /* 0x004fe200078e020f */
[----:B------:R-:W-:Y:S02]  /*1780*/  IADD3 R13, PT, PT, R13, 0x1, RZ ;  /* 0x000000010d0d7810 */ /* 0x000fe40007ffe0ff */
[----:B------:R-:W-:Y:S01]  /*1790*/  ISETP.NE.U32.AND P6, PT, R37, 0x1, PT ;  /* 0x000000012500780c */ /* 0x000fe20003fc5070 */
[----:B------:R-:W-:Y:S01]  /*17a0*/  FMUL R37, R0, R0 ;  /* 0x0000000000257220 */ /* 0x000fe20000400000 */
[----:B------:R1:W-:Y:S01]  /*17b0*/  STS [R44], R7 ;  /* 0x000000072c007388 */ /* 0x0003e20000000800 */
[----:B---3--:R-:W-:Y:S01]  /*17c0*/  FFMA R3, R50, -0.5, R3 ;  /* 0xbf00000032037823 */ /* 0x008fe20000000003 */
[----:B------:R-:W-:Y:S01]  /*17d0*/  FSEL R15, R48, R47, !P5 ;  /* 0x0000002f300f7208 */ /* 0x000fe20006800000 */
[----:B0-----:R-:W-:Y:S01]  /*17e0*/  FFMA R40, R37, -R6, 2.550144195556640625 ;  /* 0x4023359025287423 */ /* 0x001fe20000000806 */
[----:B------:R-:W-:Y:S01]  /*17f0*/  LOP3.LUT P5, RZ, R13, 0x2, RZ, 0xc0, !PT ;  /* 0x000000020dff7812 */ /* 0x000fe200078ac0ff */
[----:B------:R0:W-:Y:S01]  /*1800*/  STS [R44+0x8], R10 ;  /* 0x0000080a2c007388 */ /* 0x0001e20000000800 */
[----:B------:R-:W-:-:S02]  /*1810*/  IMAD R13, R25, 0x64, R30 ;  /* 0x00000064190d7824 */ /* 0x000fc400078e021e */
[----:B------:R-:W-:Y:S01]  /*1820*/  FFMA R42, R0, R37, RZ ;  /* 0x00000025002a7223 */ /* 0x000fe200000000ff */
[----:B------:R-:W-:Y:S01]  /*1830*/  I2FP.F32.S32 R50, R38 ;  /* 0x0000002600327245 */ /* 0x000fe20000201400 */
[----:B------:R2:W-:Y:S01]  /*1840*/  STS [R44+0x4], R9 ;  /* 0x000004092c007388 */ /* 0x0005e20000000800 */
[----:B-1----:R-:W-:Y:S01]  /*1850*/  FFMA R7, R37, R40, -5.1677198410034179688 ;  /* 0xc0a55df625077423 */ /* 0x002fe20000000028 */
[----:B------:R-:W-:Y:S01]  /*1860*/  FMUL R40, R3, R3 ;  /* 0x0000000303287220 */ /* 0x000fe20000400000 */
[----:B------:R-:W-:Y:S01]  /*1870*/  IMAD R35, R28, 0x14, R13 ;  /* 0x000000141c237824 */ /* 0x000fe200078e020d */
[----:B------:R1:W-:Y:S01]  /*1880*/  STS [R44+0xc], R11 ;  /* 0x00000c0b2c007388 */ /* 0x0003e20000000800 */
[----:B------:R-:W-:Y:S01]  /*1890*/  FFMA R7, R7, R42, RZ ;  /* 0x0000002a07077223 */ /* 0x000fe200000000ff */
[CC--:B0-----:R-:W-:Y:S01]  /*18a0*/  FFMA R10, R37.reuse, R5.reuse, -1.334560394287109375 ;  /* 0xbfaad2e0250a7423 */ /* 0x0c1fe20000000005 */
[----:B------:R-:W-:Y:S01]  /*18b0*/  FFMA R45, R50, -1.5707962512969970703, R29 ;  /* 0xbfc90fda322d7823 */ /* 0x000fe2000000001d */
[----:B------:R-:W-:Y:S01]  /*18c0*/  STS [R44+0x10], R12 ;  /* 0x0000100c2c007388 */ /* 0x000fe20000000800 */
[----:B--2---:R-:W-:Y:S01]  /*18d0*/  FFMA R9, R40, R5, -1.334560394287109375 ;  /* 0xbfaad2e028097423 */ /* 0x004fe20000000005 */
[----:B------:R-:W-:-:S02]  /*18e0*/  FFMA R10, R37, R10, 4.0586924552917480469 ;  /* 0x4081e0cf250a7423 */ /* 0x000fc4000000000a */
[----:B------:R0:W-:Y:S01]  /*18f0*/  STS [R35+0x10], R2 ;  /* 0x0000100223007388 */ /* 0x0001e20000000800 */
[C---:B------:R-:W-:Y:S01]  /*1900*/  FFMA R5, R40.reuse, -R6, 2.550144195556640625 ;  /* 0x4023359028057423 */ /* 0x040fe20000000806 */
[C---:B-1----:R-:W-:Y:S01]  /*1910*/  FFMA R11, R40.reuse, R9, 4.0586924552917480469 ;  /* 0x4081e0cf280b7423 */ /* 0x042fe20000000009 */
[----:B------:R-:W-:Y:S01]  /*1920*/  FADD R9, R15, R15 ;  /* 0x0000000f0f097221 */ /* 0x000fe20000000000 */
[----:B------:R-:W-:Y:S01]  /*1930*/  FFMA R10, R37, R10, -4.9348020553588867188 ;  /* 0xc09de9e6250a7423 */ /* 0x000fe2000000000a */
[----:B------:R1:W-:Y:S01]  /*1940*/  STS [R35+0x4], R14 ;  /* 0x0000040e23007388 */ /* 0x0003e20000000800 */
[----:B------:R-:W-:Y:S01]  /*1950*/  FFMA R6, R3, R40, RZ ;  /* 0x0000002803067223 */ /* 0x000fe200000000ff */
[C---:B------:R-:W-:Y:S01]  /*1960*/  FFMA R5, R40.reuse, R5, -5.1677198410034179688 ;  /* 0xc0a55df628057423 */ /* 0x040fe20000000005 */
[----:B------:R-:W-:Y:S01]  /*1970*/  FFMA R11, R40, R11, -4.9348020553588867188 ;  /* 0xc09de9e6280b7423 */ /* 0x000fe2000000000b */
[----:B------:R2:W-:Y:S01]  /*1980*/  STS [R35], R8 ;  /* 0x0000000823007388 */ /* 0x0005e20000000800 */
[C---:B0-----:R-:W-:Y:S01]  /*1990*/  FMUL R2, R9.reuse, R18 ;  /* 0x0000001209027220 */ /* 0x041fe20000400000 */
[-C--:B------:R-:W-:Y:S01]  /*19a0*/  FMUL R9, R9, R19.reuse ;  /* 0x0000001309097220 */ /* 0x080fe20000400000 */
[----:B------:R-:W-:Y:S01]  /*19b0*/  FFMA R45, R50, -7.5497894158615963534e-08, R45 ;  /* 0xb3a22168322d7823 */ /* 0x000fe2000000002d */
[----:B------:R-:W-:Y:S01]  /*19c0*/  STS [R35+0x8], R32 ;  /* 0x0000082023007388 */ /* 0x000fe20000000800 */
[----:B-1----:R-:W-:Y:S01]  /*19d0*/  FFMA R14, R37, R10, 1 ;  /* 0x3f800000250e7423 */ /* 0x002fe2000000000a */
[----:B------:R-:W-:Y:S01]  /*19e0*/  @!P0 FFMA R14, R0, 3.1415927410125732422, R7 ;  /* 0x40490fdb000e8823 */ /* 0x000fe20000000007 */
[----:B------:R-:W-:Y:S01]  /*19f0*/  FMUL R7, R2, R19 ;  /* 0x0000001302077220 */ /* 0x000fe20000400000 */
[C---:B------:R-:W-:Y:S01]  /*1a00*/  FMUL R2, R16.reuse, -10 ;  /* 0xc120000010027820 */ /* 0x040fe20000400000 */
[----:B------:R-:W-:Y:S01]  /*1a10*/  FFMA R10, R5, R6, RZ ;  /* 0x00000006050a7223 */ /* 0x000fe200000000ff */
[----:B------:R-:W-:Y:S01]  /*1a20*/  FMUL R5, R16, -R15 ;  /* 0x8000000f10057220 */ /* 0x000fe20000400000 */
[----:B------:R-:W-:Y:S01]  /*1a30*/  FMUL R6, R22, R7 ;  /* 0x0000000716067220 */ /* 0x000fe20000400000 */
[----:B--2---:R-:W-:Y:S01]  /*1a40*/  FMUL R8, R15, R2 ;  /* 0x000000020f087220 */ /* 0x004fe20000400000 */
[----:B------:R-:W-:Y:S01]  /*1a50*/  FFMA R0, R40, R11, 1 ;  /* 0x3f80000028007423 */ /* 0x000fe2000000000b */
[----:B------:R-:W-:Y:S01]  /*1a60*/  FMUL R2, R5, R22 ;  /* 0x0000001605027220 */ /* 0x000fe20000400000 */
[----:B------:R-:W-:Y:S01]  /*1a70*/  @!P6 FFMA R0, R3, 3.1415927410125732422, R10 ;  /* 0x40490fdb0300e823 */ /* 0x000fe2000000000a */
[----:B------:R-:W-:Y:S01]  /*1a80*/  FMUL R5, R21, R6 ;  /* 0x0000000615057220 */ /* 0x000fe20000400000 */
[----:B------:R-:W-:Y:S01]  /*1a90*/  FMUL R3, R19, R8 ;  /* 0x0000000813037220 */ /* 0x000fe20000400000 */
[----:B------:R0:W-:Y:S01]  /*1aa0*/  STS [R35+0xc], R34 ;  /* 0x00000c2223007388 */ /* 0x0001e20000000800 */
[----:B------:R-:W-:Y:S01]  /*1ab0*/  FMUL R7, R16, 15 ;  /* 0x4170000010077820 */ /* 0x000fe20000400000 */
[----:B------:R-:W-:Y:S01]  /*1ac0*/  FFMA R5, R2, R21, -R5 ;  /* 0x0000001502057223 */ /* 0x000fe20000000805 */
[C---:B------:R-:W-:Y:S01]  /*1ad0*/  FMUL R2, R15.reuse, 15 ;  /* 0x417000000f027820 */ /* 0x040fe20000400000 */
[C---:B------:R-:W-:Y:S01]  /*1ae0*/  FMUL R6, R15.reuse, R17 ;  /* 0x000000110f067220 */ /* 0x040fe20000400000 */
[----:B------:R-:W-:Y:S01]  /*1af0*/  FMUL R11, R22, R7 ;  /* 0x00000007160b7220 */ /* 0x000fe20000400000 */
[----:B------:R-:W-:Y:S01]  /*1b00*/  @P1 FADD R14, RZ, -R14 ;  /* 0x8000000eff0e1221 */ /* 0x000fe20000000000 */
[----:B------:R-:W-:Y:S01]  /*1b10*/  FMUL R12, R18, R2 ;  /* 0x00000002120c7220 */ /* 0x000fe20000400000 */
[----:B------:R-:W-:Y:S01]  /*1b20*/  FFMA R30, R50, -5.3903029534742383927e-15, R45 ;  /* 0xa7c234c5321e7823 */ /* 0x000fe2000000002d */
[----:B------:R-:W-:Y:S01]  /*1b30*/  @P5 FADD R0, RZ, -R0 ;  /* 0x80000000ff005221 */ /* 0x000fe20000000000 */
[----:B0-----:R-:W-:Y:S01]  /*1b40*/  FSEL R35, R46, R4, !P2 ;  /* 0x000000042e237208 */ /* 0x001fe20005000000 */
[----:B------:R-:W-:Y:S01]  /*1b50*/  FMUL R4, R22, R3 ;  /* 0x0000000316047220 */ /* 0x000fe20000400000 */
[----:B------:R-:W-:Y:S01]  /*1b60*/  FMUL R3, R15, R7 ;  /* 0x000000070f037220 */ /* 0x000fe20000400000 */
[----:B------:R-:W-:-:S02]  /*1b70*/  FSETP.GE.AND P0, PT, |R29|, 105615, PT ;  /* 0x47ce47801d00780b */ /* 0x000fc40003f06200 */
[----:B------:R-:W-:Y:S01]  /*1b80*/  FMUL R8, R21, R4 ;  /* 0x0000000415087220 */ /* 0x000fe20000400000 */
[----:B------:R-:W-:Y:S01]  /*1b90*/  FMUL R4, R15, 3 ;  /* 0x404000000f047820 */ /* 0x000fe20000400000 */
[----:B------:R-:W-:Y:S02]  /*1ba0*/  FMUL R42, R12, R35 ;  /* 0x000000230c2a7220 */ /* 0x000fe40000400000 */
[--C-:B------:R-:W-:Y:S01]  /*1bb0*/  FFMA R34, R21, -R11, R8.reuse ;  /* 0x8000000b15227223 */ /* 0x100fe20000000008 */
[----:B------:R-:W-:Y:S01]  /*1bc0*/  FMUL R10, R18, R4 ;  /* 0x00000004120a7220 */ /* 0x000fe20000400000 */
[----:B------:R-:W-:Y:S01]  /*1bd0*/  FMUL R11, R19, R12 ;  /* 0x0000000c130b7220 */ /* 0x000fe20000400000 */
[----:B------:R-:W-:Y:S01]  /*1be0*/  FFMA R32, R21, -R3, R8 ;  /* 0x8000000315207223 */ /* 0x000fe20000000008 */
[----:B------:R-:W-:Y:S01]  /*1bf0*/  FADD R40, R8, -R7 ;  /* 0x8000000708287221 */ /* 0x000fe20000000000 */
[----:B------:R-:W-:Y:S01]  /*1c00*/  FMUL R3, R19, R6 ;  /* 0x0000000613037220 */ /* 0x000fe20000400000 */
[----:B------:R-:W-:Y:S01]  /*1c10*/  FMUL R8, R17, R10 ;  /* 0x0000000a11087220 */ /* 0x000fe20000400000 */
[C---:B------:R-:W-:Y:S01]  /*1c20*/  FMUL R6, R22.reuse, R11 ;  /* 0x0000000b16067220 */ /* 0x040fe20000400000 */
[C---:B------:R-:W-:Y:S01]  /*1c30*/  FMUL R11, R19.reuse, R42 ;  /* 0x0000002a130b7220 */ /* 0x040fe20000400000 */
[C---:B------:R-:W-:Y:S01]  /*1c40*/  FMUL R12, R22.reuse, R3 ;  /* 0x00000003160c7220 */ /* 0x040fe20000400000 */
[----:B------:R-:W-:Y:S01]  /*1c50*/  FMUL R3, R19, R8 ;  /* 0x0000000813037220 */ /* 0x000fe20000400000 */
[----:B------:R-:W-:Y:S01]  /*1c60*/  FMUL R7, R15, R19 ;  /* 0x000000130f077220 */ /* 0x000fe20000400000 */
[----:B------:R-:W-:Y:S01]  /*1c70*/  FFMA R40, R21, -R11, R40 ;  /* 0x8000000b15287223 */ /* 0x000fe20000000028 */
[----:B------:R-:W-:Y:S01]  /*1c80*/  FMUL R11, R15, 9 ;  /* 0x411000000f0b7820 */ /* 0x000fe20000400000 */
[----:B------:R-:W-:Y:S01]  /*1c90*/  FADD R8, R5, -R12 ;  /* 0x8000000c05087221 */ /* 0x000fe20000000000 */
[C---:B------:R-:W-:Y:S01]  /*1ca0*/  FMUL R5, R22.reuse, R3 ;  /* 0x0000000316057220 */ /* 0x040fe20000400000 */
[----:B------:R-:W-:Y:S01]  /*1cb0*/  FMUL R7, R22, R7 ;  /* 0x0000000716077220 */ /* 0x000fe20000400000 */
[----:B------:R-:W-:Y:S01]  /*1cc0*/  FMUL R3, R19, R10 ;  /* 0x0000000a13037220 */ /* 0x000fe20000400000 */
[----:B------:R-:W-:Y:S01]  /*1cd0*/  FMUL R10, R18, R11 ;  /* 0x0000000b120a7220 */ /* 0x000fe20000400000 */
[C---:B------:R-:W-:Y:S01]  /*1ce0*/  FFMA R6, R21.reuse, -R6, R32 ;  /* 0x8000000615067223 */ /* 0x040fe20000000020 */
[----:B------:R-:W-:Y:S01]  /*1cf0*/  FFMA R8, R21, R7, R8 ;  /* 0x0000000715087223 */ /* 0x000fe20000000008 */
[----:B------:R-:W-:Y:S01]  /*1d00*/  FMUL R42, R15, 36 ;  /* 0x421000000f2a7820 */ /* 0x000fe20000400000 */
[----:B------:R-:W-:Y:S01]  /*1d10*/  FMUL R7, R19, R10 ;  /* 0x0000000a13077220 */ /* 0x000fe20000400000 */
[----:B------:R-:W-:Y:S01]  /*1d20*/  FMUL R32, R15, 10 ;  /* 0x412000000f207820 */ /* 0x000fe20000400000 */
[----:B------:R-:W-:Y:S01]  /*1d30*/  FFMA R8, R21, -R3, R8 ;  /* 0x8000000315087223 */ /* 0x000fe20000000008 */
[----:B------:R-:W-:Y:S01]  /*1d40*/  FMUL R37, R19, R42 ;  /* 0x0000002a13257220 */ /* 0x000fe20000400000 */
[C---:B------:R-:W-:Y:S01]  /*1d50*/  FMUL R35, R22.reuse, R7 ;  /* 0x0000000716237220 */ /* 0x040fe20000400000 */
[----:B------:R-:W-:Y:S01]  /*1d60*/  FMUL R32, R17, R32 ;  /* 0x0000002011207220 */ /* 0x000fe20000400000 */
[----:B------:R-:W-:Y:S01]  /*1d70*/  FMUL R3, R19, R2 ;  /* 0x0000000213037220 */ /* 0x000fe20000400000 */
[----:B------:R-:W-:Y:S01]  /*1d80*/  FMUL R7, R9, R14 ;  /* 0x0000000e09077220 */ /* 0x000fe20000400000 */
[----:B------:R-:W-:Y:S01]  /*1d90*/  FFMA R34, R21, R5, R34 ;  /* 0x0000000515227223 */ /* 0x000fe20000000022 */
[----:B------:R-:W-:Y:S01]  /*1da0*/  FMUL R39, R22, R37 ;  /* 0x0000002516277220 */ /* 0x000fe20000400000 */
[----:B------:R-:W-:Y:S01]  /*1db0*/  FMUL R5, R14, R3 ;  /* 0x000000030e057220 */ /* 0x000fe20000400000 */
[----:B------:R-:W-:Y:S01]  /*1dc0*/  FMUL R37, R19, R32 ;  /* 0x0000002013257220 */ /* 0x000fe20000400000 */
[C---:B------:R-:W-:Y:S01]  /*1dd0*/  FMUL R7, R22.reuse, R7 ;  /* 0x0000000716077220 */ /* 0x040fe20000400000 */
[C---:B------:R-:W-:Y:S01]  /*1de0*/  FFMA R34, R21.reuse, -R35, R34 ;  /* 0x8000002315227223 */ /* 0x040fe20000000022 */
[----:B------:R-:W-:Y:S01]  /*1df0*/  FFMA R40, R21, R5, R40 ;  /* 0x0000000515287223 */ /* 0x000fe20000000028 */
[----:B------:R-:W-:Y:S01]  /*1e00*/  FMUL R35, R19, 18 ;  /* 0x4190000013237820 */ /* 0x000fe20000400000 */
[----:B------:R-:W-:Y:S01]  /*1e10*/  FMUL R37, R22, R37 ;  /* 0x0000002516257220 */ /* 0x000fe20000400000 */
[----:B------:R-:W-:Y:S01]  /*1e20*/  FFMA R32, R21, R7, R8 ;  /* 0x0000000715207223 */ /* 0x000fe20000000008 */
[----:B------:R-:W-:Y:S01]  /*1e30*/  FMUL R8, R15, 5 ;  /* 0x40a000000f087820 */ /* 0x000fe20000400000 */
[C---:B------:R-:W-:Y:S01]  /*1e40*/  FFMA R40, R21.reuse, R39, R40 ;  /* 0x0000002715287223 */ /* 0x040fe20000000028 */
[----:B------:R-:W-:Y:S01]  /*1e50*/  FMUL R7, R14, R35 ;  /* 0x000000230e077220 */ /* 0x000fe20000400000 */
[CC--:B------:R-:W-:Y:S01]  /*1e60*/  FFMA R6, -R21.reuse, R37.reuse, R6 ;  /* 0x0000002515067223 */ /* 0x0c0fe20000000106 */
[----:B------:R-:W-:Y:S01]  /*1e70*/  FFMA R34, -R21, R37, R34 ;  /* 0x0000002515227223 */ /* 0x000fe20000000122 */
[----:B------:R-:W-:Y:S01]  /*1e80*/  FMUL R39, R15, 30 ;  /* 0x41f000000f277820 */ /* 0x000fe20000400000 */
[C---:B------:R-:W-:Y:S01]  /*1e90*/  FMUL R37, R19.reuse, R8 ;  /* 0x0000000813257220 */ /* 0x040fe20000400000 */
[----:B------:R-:W-:Y:S01]  /*1ea0*/  FMUL R41, R22, R7 ;  /* 0x0000000716297220 */ /* 0x000fe20000400000 */
[----:B------:R-:W-:Y:S01]  /*1eb0*/  FMUL R7, R19, R4 ;  /* 0x0000000413077220 */ /* 0x000fe20000400000 */
[----:B------:R-:W-:Y:S01]  /*1ec0*/  FMUL R8, R18, R39 ;  /* 0x0000002712087220 */ /* 0x000fe20000400000 */
[C---:B------:R-:W-:Y:S01]  /*1ed0*/  FMUL R37, R22.reuse, R37 ;  /* 0x0000002516257220 */ /* 0x040fe20000400000 */
[----:B------:R-:W-:Y:S01]  /*1ee0*/  FFMA R39, R21, -R41, R40 ;  /* 0x8000002915277223 */ /* 0x000fe20000000028 */
[----:B------:R-:W-:Y:S01]  /*1ef0*/  FMUL R7, R22, R7 ;  /* 0x0000000716077220 */ /* 0x000fe20000400000 */
[----:B------:R-:W-:Y:S01]  /*1f00*/  FMUL R41, R19, R8 ;  /* 0x0000000813297220 */ /* 0x000fe20000400000 */
[-C--:B------:R-:W-:Y:S01]  /*1f10*/  FFMA R6, R21, R37.reuse, R6 ;  /* 0x0000002515067223 */ /* 0x080fe20000000006 */
[----:B------:R-:W-:Y:S01]  /*1f20*/  FMUL R8, R15, 6 ;  /* 0x40c000000f087820 */ /* 0x000fe20000400000 */
[----:B------:R-:W-:Y:S01]  /*1f30*/  FFMA R43, R21, R37, R34 ;  /* 0x00000025152b7223 */ /* 0x000fe20000000022 */
[----:B------:R-:W-:Y:S01]  /*1f40*/  FMUL R34, R15, 18 ;  /* 0x419000000f227820 */ /* 0x000fe20000400000 */
[----:B------:R-:W-:Y:S01]  /*1f50*/  FFMA R40, R21, -R41, R6 ;  /* 0x8000002915287223 */ /* 0x000fe20000000006 */
[C---:B------:R-:W-:Y:S01]  /*1f60*/  FMUL R6, R18.reuse, R8 ;  /* 0x0000000812067220 */ /* 0x040fe20000400000 */
[----:B------:R-:W-:Y:S01]  /*1f70*/  FMUL R4, R17, R4 ;  /* 0x0000000411047220 */ /* 0x000fe20000400000 */
[----:B------:R-:W-:Y:S01]  /*1f80*/  FMUL R37, R19, 4 ;  /* 0x4080000013257820 */ /* 0x000fe20000400000 */
[----:B------:R-:W-:Y:S01]  /*1f90*/  FFMA R32, R21, R7, R32 ;  /* 0x0000000715207223 */ /* 0x000fe20000000020 */
[----:B------:R-:W-:Y:S01]  /*1fa0*/  FMUL R6, R17, R6 ;  /* 0x0000000611067220 */ /* 0x000fe20000400000 */
[----:B------:R-:W-:Y:S01]  /*1fb0*/  FMUL R42, R18, R34 ;  /* 0x00000022122a7220 */ /* 0x000fe20000400000 */
[C---:B------:R-:W-:Y:S01]  /*1fc0*/  FMUL R7, R19.reuse, R4 ;  /* 0x0000000413077220 */ /* 0x040fe20000400000 */
[C---:B------:R-:W-:Y:S01]  /*1fd0*/  FMUL R4, R14.reuse, R37 ;  /* 0x000000250e047220 */ /* 0x040fe20000400000 */
[C---:B------:R-:W-:Y:S01]  /*1fe0*/  FMUL R6, R19.reuse, R6 ;  /* 0x0000000613067220 */ /* 0x040fe20000400000 */
[C---:B------:R-:W-:Y:S01]  /*1ff0*/  FMUL R47, R19.reuse, R42 ;  /* 0x0000002a132f7220 */ /* 0x040fe20000400000 */
[----:B------:R-:W-:Y:S01]  /*2000*/  FMUL R41, R14, R7 ;  /* 0x000000070e297220 */ /* 0x000fe20000400000 */
[C---:B------:R-:W-:Y:S01]  /*2010*/  FFMA R4, R22.reuse, R4, R39 ;  /* 0x0000000416047223 */ /* 0x040fe20000000027 */
[C---:B------:R-:W-:Y:S01]  /*2020*/  FFMA R45, R22.reuse, R6, R43 ;  /* 0x00000006162d7223 */ /* 0x040fe2000000002b */
[C---:B------:R-:W-:Y:S01]  /*2030*/  FMUL R6, R22.reuse, R47 ;  /* 0x0000002f16067220 */ /* 0x040fe20000400000 */
[----:B------:R-:W-:Y:S01]  /*2040*/  FMUL R39, R19, R11 ;  /* 0x0000000b13277220 */ /* 0x000fe20000400000 */
[----:B------:R-:W-:Y:S01]  /*2050*/  FMUL R41, R22, R41 ;  /* 0x0000002916297220 */ /* 0x000fe20000400000 */
[----:B------:R-:W-:Y:S01]  /*2060*/  FMUL R2, R17, R2 ;  /* 0x0000000211027220 */ /* 0x000fe20000400000 */
[C---:B------:R-:W-:Y:S01]  /*2070*/  FMUL R6, R21.reuse, R6 ;  /* 0x0000000615067220 */ /* 0x040fe20000400000 */
[----:B------:R-:W-:Y:S01]  /*2080*/  FMUL R43, R14, R39 ;  /* 0x000000270e2b7220 */ /* 0x000fe20000400000 */
[----:B------:R-:W-:Y:S01]  /*2090*/  FFMA R41, -R21, R41, R40 ;  /* 0x0000002915297223 */ /* 0x000fe20000000128 */
[----:B------:R-:W-:Y:S01]  /*20a0*/  FMUL R39, R19, R2 ;  /* 0x0000000213277220 */ /* 0x000fe20000400000 */
[----:B------:R-:W-:Y:S01]  /*20b0*/  FADD R45, R45, -R6 ;  /* 0x800000062d2d7221 */ /* 0x000fe20000000000 */
[C---:B------:R-:W-:Y:S01]  /*20c0*/  FMUL R43, R22.reuse, R43 ;  /* 0x0000002b162b7220 */ /* 0x040fe20000400000 */
[C---:B------:R-:W-:Y:S01]  /*20d0*/  FMUL R35, R22.reuse, R35 ;  /* 0x0000002316237220 */ /* 0x040fe20000400000 */
[CC--:B------:R-:W-:Y:S01]  /*20e0*/  FFMA R2, -R22.reuse, R39.reuse, R41 ;  /* 0x0000002716027223 */ /* 0x0c0fe20000000129 */
[C---:B------:R-:W-:Y:S01]  /*20f0*/  FFMA R40, -R22.reuse, R39, R45 ;  /* 0x0000002716287223 */ /* 0x040fe2000000012d */
[C---:B------:R-:W-:Y:S01]  /*2100*/  FMUL R5, R22.reuse, R5 ;  /* 0x0000000516057220 */ /* 0x040fe20000400000 */
[C---:B------:R-:W-:Y:S01]  /*2110*/  FMUL R3, R22.reuse, R3 ;  /* 0x0000000316037220 */ /* 0x040fe20000400000 */
[C---:B------:R-:W-:Y:S01]  /*2120*/  FFMA R2, R21.reuse, R43, R2 ;  /* 0x0000002b15027223 */ /* 0x040fe20000000002 */
[C---:B------:R-:W-:Y:S01]  /*2130*/  FFMA R35, R21.reuse, R35, R4 ;  /* 0x0000002315237223 */ /* 0x040fe20000000004 */
[----:B------:R-:W-:Y:S01]  /*2140*/  FFMA R40, R21, R5, R40 ;  /* 0x0000000515287223 */ /* 0x000fe20000000028 */
[----:B------:R-:W-:Y:S01]  /*2150*/  FMUL R4, R17, R8 ;  /* 0x0000000811047220 */ /* 0x000fe20000400000 */
[----:B------:R-:W-:Y:S01]  /*2160*/  FFMA R5, R21, R3, R2 ;  /* 0x0000000315057223 */ /* 0x000fe20000000002 */
[----:B------:R-:W-:Y:S01]  /*2170*/  FFMA R39, R22, -R37, R35 ;  /* 0x8000002516277223 */ /* 0x000fe20000000023 */
[----:B------:R-:W-:Y:S01]  /*2180*/  FADD R2, R18, R18 ;  /* 0x0000001212027221 */ /* 0x000fe20000000000 */
[----:B------:R-:W-:Y:S01]  /*2190*/  FMUL R35, R19, R34 ;  /* 0x0000002213237220 */ /* 0x000fe20000400000 */
[----:B------:R-:W-:Y:S01]  /*21a0*/  FFMA R40, R21, R3, R40 ;  /* 0x0000000315287223 */ /* 0x000fe20000000028 */
[C---:B------:R-:W-:Y:S01]  /*21b0*/  FMUL R37, R19.reuse, 30 ;  /* 0x41f0000013257820 */ /* 0x040fe20000400000 */
[C---:B------:R-:W-:Y:S01]  /*21c0*/  FMUL R3, R19.reuse, R4 ;  /* 0x0000000413037220 */ /* 0x040fe20000400000 */
[----:B------:R-:W-:Y:S01]  /*21d0*/  FMUL R2, R19, R2 ;  /* 0x0000000213027220 */ /* 0x000fe20000400000 */
[C---:B------:R-:W-:Y:S01]  /*21e0*/  FMUL R35, R14.reuse, R35 ;  /* 0x000000230e237220 */ /* 0x040fe20000400000 */
[C---:B------:R-:W-:Y:S01]  /*21f0*/  FMUL R4, R21.reuse, R37 ;  /* 0x0000002515047220 */ /* 0x040fe20000400000 */
[----:B------:R-:W-:Y:S01]  /*2200*/  FMUL R3, R14, R3 ;  /* 0x000000030e037220 */ /* 0x000fe20000400000 */
[----:B------:R-:W-:Y:S01]  /*2210*/  FFMA R40, R21, -R2, R40 ;  /* 0x8000000215287223 */ /* 0x000fe20000000028 */
[----:B------:R-:W-:Y:S01]  /*2220*/  FMUL R2, R22, R35 ;  /* 0x0000002316027220 */ /* 0x000fe20000400000 */
[----:B------:R-:W-:Y:S01]  /*2230*/  FFMA R4, R4, R0, R39 ;  /* 0x0000000004047223 */ /* 0x000fe20000000027 */
[----:B------:R-:W-:Y:S01]  /*2240*/  FFMA R0, -R22, R3, R5 ;  /* 0x0000000316007223 */ /* 0x000fe20000000105 */
[----:B------:R-:W-:Y:S01]  /*2250*/  FADD R35, R19, R19 ;  /* 0x0000001313237221 */ /* 0x000fe20000000000 */
[----:B------:R-:W-:Y:S01]  /*2260*/  FMUL R37, R14, R37 ;  /* 0x000000250e257220 */ /* 0x000fe20000400000 */
[----:B------:R-:W-:Y:S01]  /*2270*/  FMUL R5, R21, R2 ;  /* 0x0000000215057220 */ /* 0x000fe20000400000 */
[----:B------:R-:W-:Y:S01]  /*2280*/  FMUL R3, R19, 3 ;  /* 0x4040000013037820 */ /* 0x000fe20000400000 */
[----:B------:R-:W-:Y:S01]  /*2290*/  FADD R4, -R35, R4 ;  /* 0x0000000423047221 */ /* 0x000fe20000000100 */
[----:B------:R-:W-:Y:S01]  /*22a0*/  FMUL R37, R22, R37 ;  /* 0x0000002516257220 */ /* 0x000fe20000400000 */
[----:B------:R-:W-:Y:S01]  /*22b0*/  FMUL R35, R14, R35 ;  /* 0x000000230e237220 */ /* 0x000fe20000400000 */
[----:B------:R-:W-:Y:S01]  /*22c0*/  FADD R0, R0, R5 ;  /* 0x0000000500007221 */ /* 0x000fe20000000000 */
[----:B------:R-:W-:Y:S01]  /*22d0*/  FMUL R3, R14, R3 ;  /* 0x000000030e037220 */ /* 0x000fe20000400000 */
[C---:B------:R-:W-:Y:S01]  /*22e0*/  FFMA R37, R21.reuse, R37, R40 ;  /* 0x0000002515257223 */ /* 0x040fe20000000028 */
[----:B------:R-:W-:Y:S01]  /*22f0*/  FMUL R4, R4, 3.1400001049041748047 ;  /* 0x4048f5c304047820 */ /* 0x000fe20000400000 */
[----:B------:R-:W-:Y:S01]  /*2300*/  FFMA R0, R21, R35, R0 ;  /* 0x0000002315007223 */ /* 0x000fe20000000000 */
[----:B------:R-:W-:Y:S01]  /*2310*/  FMUL R3, R22, R3 ;  /* 0x0000000316037220 */ /* 0x000fe20000400000 */
[----:B------:R-:W-:Y:S01]  /*2320*/  FMUL R2, R37, 3.1400001049041748047 ;  /* 0x4048f5c325027820 */ /* 0x000fe20000400000 */
[----:B------:R-:W-:Y:S01]  /*2330*/  FMUL R34, R15, R4 ;  /* 0x000000040f227220 */ /* 0x000fe20000400000 */
[----:B------:R-:W-:Y:S01]  /*2340*/  FMUL R35, R0, 3.1400001049041748047 ;  /* 0x4048f5c300237820 */ /* 0x000fe20000400000 */
[----:B------:R-:W-:Y:S01]  /*2350*/  FFMA R4, R21, R3, R32 ;  /* 0x0000000315047223 */ /* 0x000fe20000000020 */
[----:B------:R-:W-:Y:S01]  /*2360*/  FMUL R2, R15, R2 ;  /* 0x000000020f027220 */ /* 0x000fe20000400000 */
[----:B------:R-:W-:Y:S01]  /*2370*/  FMUL R3, R17, R34 ;  /* 0x0000002211037220 */ /* 0x000fe20000400000 */
[----:B------:R-:W-:Y:S01]  /*2380*/  FMUL R0, R22, R35 ;  /* 0x0000002316007220 */ /* 0x000fe20000400000 */
[----:B------:R-:W-:Y:S06]  /*2390*/  @!P0 BRA `(.L_x_6) ;  /* 0x00000004007c8947 */ /* 0x000fec0003800000 */
[----:B------:R-:W-:-:S13]  /*23a0*/  FSETP.NEU.AND P0, PT, |R29|, +INF , PT ;  /* 0x7f8000001d00780b */ /* 0x000fda0003f0d200 */
[----:B------:R-:W-:Y:S01]  /*23b0*/  @!P0 FMUL R30, RZ, R29 ;  /* 0x0000001dff1e8220 */ /* 0x000fe20000400000 */
[----:B------:R-:W-:Y:S01]  /*23c0*/  @!P0 MOV R38, RZ ;  /* 0x000000ff00268202 */ /* 0x000fe20000000f00 */
[----:B------:R-:W-:Y:S06]  /*23d0*/  @!P0 BRA `(.L_x_6) ;  /* 0x00000004006c8947 */ /* 0x000fec0003800000 */
[----:B------:R-:W-:Y:S01]  /*23e0*/  SHF.L.U32 R30, R29, 0x8, RZ ;  /* 0x000000081d1e7819 */ /* 0x000fe200000006ff */
[----:B------:R-:W-:Y:S01]  /*23f0*/  HFMA2 R43, -RZ, RZ, 0, 0 ;  /* 0x00000000ff2b7431 */ /* 0x000fe200000001ff */
[----:B------:R-:W-:Y:S01]  /*2400*/  MOV R34, RZ ;  /* 0x000000ff00227202 */ /* 0x000fe20000000f00 */
[----:B------:R-:W0:Y:S01]  /*2410*/  LDCU.64 UR8, c[0x4][URZ] ;  /* 0x01000000ff0877ac */ /* 0x000e220008000a00 */
[----:B------:R-:W-:Y:S01]  /*2420*/  LOP3.LUT R30, R30, 0x80000000, RZ, 0xfc, !PT ;  /* 0x800000001e1e7812 */ /* 0x000fe200078efcff */
[----:B------:R-:W-:Y:S01]  /*2430*/  UMOV UR5, URZ ;  /* 0x000000ff00057c82 */ /* 0x000fe20008000000 */
[----:B------:R-:W-:-:S05]  /*2440*/  UMOV UR4, URZ ;  /* 0x000000ff00047c82 */ /* 0x000fca0008000000 */
.L_x_7:
[----:B0-----:R-:W-:Y:S02]  /*2450*/  MOV R45, UR9 ;  /* 0x00000009002d7c02 */ /* 0x001fe40008000f00 */
[----:B------:R-:W-:-:S05]  /*2460*/  MOV R44, UR8 ;  /* 0x00000008002c7c02 */ /* 0x000fca0008000f00 */
[----:B------:R-:W2:Y:S01]  /*2470*/  LDG.E.CONSTANT R45, desc[UR6][R44.64] ;  /* 0x000000062c2d7981 */ /* 0x000ea2000c1e9900 */
[----:B------:R-:W-:Y:S01]  /*2480*/  UIADD3 UR4, UPT, UPT, UR4, 0x1, URZ ;  /* 0x0000000104047890 */ /* 0x000fe2000fffe0ff */
[C---:B------:R-:W-:Y:S01]  /*2490*/  ISETP.EQ.AND P0, PT, R34.reuse, RZ, PT ;  /* 0x000000ff2200720c */ /* 0x040fe20003f02270 */
[----:B------:R-:W-:Y:S01]  /*24a0*/  UIADD3 UR8, UP1, UPT, UR8, 0x4, URZ ;  /* 0x0000000408087890 */ /* 0x000fe2000ff3e0ff */
[C---:B------:R-:W-:Y:S01]  /*24b0*/  ISETP.EQ.AND P1, PT, R34.reuse, 0x4, PT ;  /* 0x000000042200780c */ /* 0x040fe20003f22270 */
[----:B------:R-:W-:Y:S01]  /*24c0*/  UISETP.NE.AND UP0, UPT, UR4, 0x6, UPT ;  /* 0x000000060400788c */ /* 0x000fe2000bf05270 */
[C---:B------:R-:W-:Y:S01]  /*24d0*/  ISETP.EQ.AND P2, PT, R34.reuse, 0x8, PT ;  /* 0x000000082200780c */ /* 0x040fe20003f42270 */
[----:B------:R-:W-:Y:S01]  /*24e0*/  UIADD3.X UR9, UPT, UPT, URZ, UR9, URZ, UP1, !UPT ;  /* 0x00000009ff097290 */ /* 0x000fe20008ffe4ff */
[C---:B------:R-:W-:Y:S02]  /*24f0*/  ISETP.EQ.AND P3, PT, R34.reuse, 0xc, PT ;  /* 0x0000000c2200780c */ /* 0x040fe40003f62270 */
[----:B------:R-:W-:-:S02]  /*2500*/  ISETP.EQ.AND P4, PT, R34, 0x10, PT ;  /* 0x000000102200780c */ /* 0x000fc40003f82270 */
[C---:B------:R-:W-:Y:S02]  /*2510*/  ISETP.EQ.AND P5, PT, R34.reuse, 0x14, PT ;  /* 0x000000142200780c */ /* 0x040fe40003fa2270 */
[----:B------:R-:W-:Y:S01]  /*2520*/  IADD3 R34, PT, PT, R34, 0x4, RZ ;  /* 0x0000000422227810 */ /* 0x000fe20007ffe0ff */
[----:B--2---:R-:W-:-:S03]  /*2530*/  IMAD.WIDE.U32 R46, R45, R30, RZ ;  /* 0x0000001e2d2e7225 */ /* 0x004fc600078e00ff */
[----:B------:R-:W-:-:S04]  /*2540*/  IADD3 R32, P6, PT, R46, R43, RZ ;  /* 0x0000002b2e207210 */ /* 0x000fc80007fde0ff */
[----:B------:R-:W-:Y:S02]  /*2550*/  IADD3.X R43, PT, PT, R47, UR5, RZ, P6, !PT ;  /* 0x000000052f2b7c10 */ /* 0x000fe4000b7fe4ff */
[-C--:B------:R-:W-:Y:S02]  /*2560*/  @P0 MOV R35, R32.reuse ;  /* 0x0000002000230202 */ /* 0x080fe40000000f00 */
[-C--:B------:R-:W-:Y:S02]  /*2570*/  @P1 MOV R37, R32.reuse ;  /* 0x0000002000251202 */ /* 0x080fe40000000f00 */
[-C--:B------:R-:W-:Y:S02]  /*2580*/  @P2 MOV R39, R32.reuse ;  /* 0x0000002000272202 */ /* 0x080fe40000000f00 */
[-C--:B------:R-:W-:Y:S02]  /*2590*/  @P3 MOV R40, R32.reuse ;  /* 0x0000002000283202 */ /* 0x080fe40000000f00 */
[----:B------:R-:W-:-:S02]  /*25a0*/  @P4 MOV R41, R32 ;  /* 0x0000002000294202 */ /* 0x000fc40000000f00 */
[----:B------:R-:W-:Y:S01]  /*25b0*/  @P5 MOV R42, R32 ;  /* 0x00000020002a5202 */ /* 0x000fe20000000f00 */
[----:B------:R-:W-:Y:S06]  /*25c0*/  BRA.U UP0, `(.L_x_7) ;  /* 0xfffffffd00a07547 */ /* 0x000fec000b83ffff */
[----:B------:R-:W-:Y:S01]  /*25d0*/  SHF.R.U32.HI R32, RZ, 0x17, R29 ;  /* 0x00000017ff207819 */ /* 0x000fe2000001161d */
[----:B------:R-:W-:Y:S03]  /*25e0*/  BSSY.RECONVERGENT B1, `(.L_x_8) ;  /* 0x0000028000017945 */ /* 0x000fe60003800200 */
[C---:B------:R-:W-:Y:S02]  /*25f0*/  LOP3.LUT R30, R32.reuse, 0xe0, RZ, 0xc0, !PT ;  /* 0x000000e0201e7812 */ /* 0x040fe400078ec0ff */
[----:B------:R-:W-:Y:S02]  /*2600*/  LOP3.LUT P6, RZ, R32, 0x1f, RZ, 0xc0, !PT ;  /* 0x0000001f20ff7812 */ /* 0x000fe400078cc0ff */
[----:B------:R-:W-:-:S04]  /*2610*/  IADD3 R30, PT, PT, R30, -0x80, RZ ;  /* 0xffffff801e1e7810 */ /* 0x000fc80007ffe0ff */
[----:B------:R-:W-:-:S04]  /*2620*/  SHF.R.U32.HI R30, RZ, 0x5, R30 ;  /* 0x00000005ff1e7819 */ /* 0x000fc8000001161e */
[----:B------:R-:W-:-:S04]  /*2630*/  LEA R44, -R30, RZ, 0x2 ;  /* 0x000000ff1e2c7211 */ /* 0x000fc800078e11ff */
[C---:B------:R-:W-:Y:S02]  /*2640*/  ISETP.EQ.AND P3, PT, R44.reuse, -0x18, PT ;  /* 0xffffffe82c00780c */ /* 0x040fe40003f62270 */
[C---:B------:R-:W-:Y:S02]  /*2650*/  ISETP.EQ.AND P4, PT, R44.reuse, -0x14, PT ;  /* 0xffffffec2c00780c */ /* 0x040fe40003f82270 */
[C---:B------:R-:W-:Y:S02]  /*2660*/  ISETP.EQ.AND P2, PT, R44.reuse, -0x10, PT ;  /* 0xfffffff02c00780c */ /* 0x040fe40003f42270 */
[C---:B------:R-:W-:Y:S02]  /*2670*/  ISETP.EQ.AND P1, PT, R44.reuse, -0xc, PT ;  /* 0xfffffff42c00780c */ /* 0x040fe40003f22270 */
[C---:B------:R-:W-:Y:S02]  /*2680*/  ISETP.EQ.AND P0, PT, R44.reuse, -0x8, PT ;  /* 0xfffffff82c00780c */ /* 0x040fe40003f02270 */
[----:B------:R-:W-:-:S03]  /*2690*/  ISETP.EQ.AND P5, PT, R44, RZ, PT ;  /* 0x000000ff2c00720c */ /* 0x000fc60003fa2270 */
[-C--:B------:R-:W-:Y:S02]  /*26a0*/  @P3 MOV R30, R35.reuse ;  /* 0x00000023001e3202 */ /* 0x080fe40000000f00 */
[C---:B------:R-:W-:Y:S02]  /*26b0*/  ISETP.EQ.AND P3, PT, R44.reuse, -0x4, PT ;  /* 0xfffffffc2c00780c */ /* 0x040fe40003f62270 */
[----:B------:R-:W-:Y:S02]  /*26c0*/  @P4 MOV R34, R35 ;  /* 0x0000002300224202 */ /* 0x000fe40000000f00 */
[-C--:B------:R-:W-:Y:S02]  /*26d0*/  @P4 MOV R30, R37.reuse ;  /* 0x00000025001e4202 */ /* 0x080fe40000000f00 */
[----:B------:R-:W-:Y:S02]  /*26e0*/  ISETP.EQ.AND P4, PT, R44, 0x4, PT ;  /* 0x000000042c00780c */ /* 0x000fe40003f82270 */
[----:B------:R-:W-:-:S02]  /*26f0*/  @P2 MOV R34, R37 ;  /* 0x0000002500222202 */ /* 0x000fc40000000f00 */
[-C--:B------:R-:W-:Y:S02]  /*2700*/  @P2 MOV R30, R39.reuse ;  /* 0x00000027001e2202 */ /* 0x080fe40000000f00 */
[----:B------:R-:W-:Y:S02]  /*2710*/  @P1 MOV R34, R39 ;  /* 0x0000002700221202 */ /* 0x000fe40000000f00 */
[-C--:B------:R-:W-:Y:S02]  /*2720*/  @P1 MOV R30, R40.reuse ;  /* 0x00000028001e1202 */ /* 0x080fe40000000f00 */
[----:B------:R-:W-:Y:S02]  /*2730*/  @P0 MOV R34, R40 ;  /* 0x0000002800220202 */ /* 0x000fe40000000f00 */
[-C--:B------:R-:W-:Y:S02]  /*2740*/  @P0 MOV R30, R41.reuse ;  /* 0x00000029001e0202 */ /* 0x080fe40000000f00 */
[----:B------:R-:W-:-:S02]  /*2750*/  @P3 MOV R34, R41 ;  /* 0x0000002900223202 */ /* 0x000fc40000000f00 */
[-C--:B------:R-:W-:Y:S02]  /*2760*/  @P3 MOV R30, R42.reuse ;  /* 0x0000002a001e3202 */ /* 0x080fe40000000f00 */
[----:B------:R-:W-:Y:S02]  /*2770*/  @P5 MOV R34, R42 ;  /* 0x0000002a00225202 */ /* 0x000fe40000000f00 */
[-C--:B------:R-:W-:Y:S02]  /*2780*/  @P5 MOV R30, R43.reuse ;  /* 0x0000002b001e5202 */ /* 0x080fe40000000f00 */
[----:B------:R-:W-:Y:S01]  /*2790*/  @P4 MOV R34, R43 ;  /* 0x0000002b00224202 */ /* 0x000fe20000000f00 */
[----:B------:R-:W-:Y:S06]  /*27a0*/  @!P6 BRA `(.L_x_9) ;  /* 0x00000000002ce947 */ /* 0x000fec0003800000 */
[----:B------:R-:W-:Y:S02]  /*27b0*/  @P2 MOV R38, R35 ;  /* 0x0000002300262202 */ /* 0x000fe40000000f00 */
[----:B------:R-:W-:Y:S02]  /*27c0*/  @P1 MOV R38, R37 ;  /* 0x0000002500261202 */ /* 0x000fe40000000f00 */
[----:B------:R-:W-:Y:S02]  /*27d0*/  @P0 MOV R38, R39 ;  /* 0x0000002700260202 */ /* 0x000fe40000000f00 */
[----:B------:R-:W-:Y:S02]  /*27e0*/  ISETP.EQ.AND P0, PT, R44, 0x8, PT ;  /* 0x000000082c00780c */ /* 0x000fe40003f02270 */
[----:B------:R-:W-:Y:S02]  /*27f0*/  @P3 MOV R38, R40 ;  /* 0x0000002800263202 */ /* 0x000fe40000000f00 */
[----:B------:R-:W-:-:S02]  /*2800*/  @P5 MOV R38, R41 ;  /* 0x0000002900265202 */ /* 0x000fc40000000f00 */
[----:B------:R-:W-:Y:S02]  /*2810*/  @P4 MOV R38, R42 ;  /* 0x0000002a00264202 */ /* 0x000fe40000000f00 */
[----:B------:R-:W-:-:S04]  /*2820*/  LOP3.LUT R45, R32, 0x1f, RZ, 0xc0, !PT ;  /* 0x0000001f202d7812 */ /* 0x000fc800078ec0ff */
[----:B------:R-:W-:Y:S02]  /*2830*/  SHF.L.W.U32.HI R30, R34, R45, R30 ;  /* 0x0000002d221e7219 */ /* 0x000fe40000010e1e */
[----:B------:R-:W-:-:S04]  /*2840*/  @P0 MOV R38, R43 ;  /* 0x0000002b00260202 */ /* 0x000fc80000000f00 */
[----:B------:R-:W-:-:S07]  /*2850*/  SHF.L.W.U32.HI R34, R38, R45, R34 ;  /* 0x0000002d26227219 */ /* 0x000fce0000010e22 */
.L_x_9:
[----:B------:R-:W-:Y:S05]  /*2860*/  BSYNC.RECONVERGENT B1 ;  /* 0x0000000000017941 */ /* 0x000fea0003800200 */
.L_x_8:
[C---:B------:R-:W-:Y:S01]  /*2870*/  SHF.L.W.U32.HI R38, R34.reuse, 0x2, R30 ;  /* 0x0000000222267819 */ /* 0x040fe20000010e1e */
[----:B------:R-:W-:Y:S01]  /*2880*/  UMOV UR4, 0x54442d19 ;  /* 0x54442d1900047882 */ /* 0x000fe20000000000 */
[----:B------:R-:W-:Y:S01]  /*2890*/  SHF.L.U32 R34, R34, 0x2, RZ ;  /* 0x0000000222227819 */ /* 0x000fe200000006ff */
[----:B------:R-:W-:Y:S01]  /*28a0*/  UMOV UR5, 0x3bf921fb ;  /* 0x3bf921fb00057882 */ /* 0x000fe20000000000 */
[----:B------:R-:W-:Y:S02]  /*28b0*/  SHF.R.S32.HI R43, RZ, 0x1f, R38 ;  /* 0x0000001fff2b7819 */ /* 0x000fe40000011426 */
[----:B------:R-:W-:Y:S02]  /*28c0*/  ISETP.GE.AND P0, PT, R29, RZ, PT ;  /* 0x000000ff1d00720c */ /* 0x000fe40003f06270 */
[C---:B------:R-:W-:Y:S02]  /*28d0*/  LOP3.LUT R44, R43.reuse, R34, RZ, 0x3c, !PT ;  /* 0x000000222b2c7212 */ /* 0x040fe400078e3cff */
[----:B------:R-:W-:-:S02]  /*28e0*/  LOP3.LUT R45, R43, R38, RZ, 0x3c, !PT ;  /* 0x000000262b2d7212 */ /* 0x000fc400078e3cff */
[----:B------:R-:W-:Y:S02]  /*28f0*/  SHF.R.U32.HI R30, RZ, 0x1e, R30 ;  /* 0x0000001eff1e7819 */ /* 0x000fe4000001161e */
[C---:B------:R-:W-:Y:S02]  /*2900*/  LOP3.LUT R29, R38.reuse, R29, RZ, 0x3c, !PT ;  /* 0x0000001d261d7212 */ /* 0x040fe400078e3cff */
[----:B------:R-:W0:Y:S01]  /*2910*/  I2F.F64.S64 R44, R44 ;  /* 0x0000002c002c7312 */ /* 0x000e220000301c00 */
[----:B------:R-:W-:Y:S02]  /*2920*/  LEA.HI R38, R38, R30, RZ, 0x1 ;  /* 0x0000001e26267211 */ /* 0x000fe400078f08ff */
[----:B------:R-:W-:Y:S02]  /*2930*/  ISETP.GE.AND P1, PT, R29, RZ, PT ;  /* 0x000000ff1d00720c */ /* 0x000fe40003f26270 */
[----:B------:R-:W-:-:S04]  /*2940*/  IADD3 R29, PT, PT, -R38, RZ, RZ ;  /* 0x000000ff261d7210 */ /* 0x000fc80007ffe1ff */
[----:B------:R-:W-:Y:S01]  /*2950*/  @!P0 MOV R38, R29 ;  /* 0x0000001d00268202 */ /* 0x000fe20000000f00 */
[----:B0-----:R-:W-:-:S10]  /*2960*/  DMUL R46, R44, UR4 ;  /* 0x000000042c2e7c28 */ /* 0x001fd40008000000 */
[----:B------:R-:W0:Y:S02]  /*2970*/  F2F.F32.F64 R46, R46 ;  /* 0x0000002e002e7310 */ /* 0x000e240000301000 */
[----:B0-----:R-:W-:-:S07]  /*2980*/  FSEL R30, -R46, R46, !P1 ;  /* 0x0000002e2e1e7208 */ /* 0x001fce0004800100 */
.L_x_6:
[----:B------:R-:W-:Y:S05]  /*2990*/  BSYNC.RECONVERGENT B0 ;  /* 0x0000000000007941 */ /* 0x000fea0003800200 */
.L_x_5:
[----:B------:R-:W-:Y:S02]  /*29a0*/  HFMA2 R32, -RZ, RZ, 0.487060546875, -0.0625 ;  /* 0x37cbac00ff207431 */ /* 0x000fe400000001ff */
[----:B------:R-:W-:Y:S01]  /*29b0*/  FMUL R43, R31, 12.560000419616699219 ;  /* 0x4148f5c31f2b7820 */ /* 0x000fe20000400000 */
[----:B------:R-:W-:Y:S01]  /*29c0*/  LOP3.LUT R29, R38, 0x1, RZ, 0xc0, !PT ;  /* 0x00000001261d7812 */ /* 0x000fe200078ec0ff */
[----:B------:R-:W-:Y:S01]  /*29d0*/  FMUL R31, R30, R30 ;  /* 0x0000001e1e1f7220 */ /* 0x000fe20000400000 */
[----:B------:R-:W-:Y:S01]  /*29e0*/  MOV R34, 0x3c0885e4 ;  /* 0x3c0885e400227802 */ /* 0x000fe20000000f00 */
[----:B------:R-:W-:Y:S01]  /*29f0*/  FMUL R46, R43, 0.63661974668502807617 ;  /* 0x3f22f9832b2e7820 */ /* 0x000fe20000400000 */
[----:B------:R-:W-:Y:S01]  /*2a00*/  ISETP.NE.U32.AND P0, PT, R29, 0x1, PT ;  /* 0x000000011d00780c */ /* 0x000fe20003f05070 */
[----:B------:R-:W-:Y:S01]  /*2a10*/  BSSY.RECONVERGENT B0, `(.L_x_10) ;  /* 0x0000076000007945 */ /* 0x000fe20003800200 */
[----:B------:R-:W-:Y:S01]  /*2a20*/  IADD3 R38, PT, PT, R38, 0x1, RZ ;  /* 0x0000000126267810 */ /* 0x000fe20007ffe0ff */
[----:B------:R-:W-:-:S02]  /*2a30*/  FFMA R29, R31, R32, -0.0013887860113754868507 ;  /* 0xbab607ed1f1d7423 */ /* 0x000fc40000000020 */
[----:B------:R-:W0:Y:S01]  /*2a40*/  F2I.NTZ R46, R46 ;  /* 0x0000002e002e7305 */ /* 0x000e220000203100 */
[----:B------:R-:W-:Y:S02]  /*2a50*/  FSEL R48, R34, 0.041666727513074874878, !P0 ;  /* 0x3d2aaabb22307808 */ /* 0x000fe40004000000 */
[----:B------:R-:W-:Y:S02]  /*2a60*/  LOP3.LUT P1, RZ, R38, 0x2, RZ, 0xc0, !PT ;  /* 0x0000000226ff7812 */ /* 0x000fe4000782c0ff */
[----:B------:R-:W-:Y:S01]  /*2a70*/  FSEL R44, R29, -0.00019574658654164522886, P0 ;  /* 0xb94d41531d2c7808 */ /* 0x000fe20000000000 */
[----:B------:R-:W-:Y:S01]  /*2a80*/  HFMA2 R29, -RZ, RZ, 1.541015625, -0.052001953125 ;  /* 0x3e2aaaa8ff1d7431 */ /* 0x000fe200000001ff */
[----:B------:R-:W-:-:S03]  /*2a90*/  FSEL R30, R30, 1, !P0 ;  /* 0x3f8000001e1e7808 */ /* 0x000fc60004000000 */
[----:B------:R-:W-:Y:S01]  /*2aa0*/  FFMA R44, R31, R44, R48 ;  /* 0x0000002c1f2c7223 */ /* 0x000fe20000000030 */
[----:B0-----:R-:W-:Y:S02]  /*2ab0*/  I2FP.F32.S32 R48, R46 ;  /* 0x0000002e00307245 */ /* 0x001fe40000201400 */
[----:B------:R-:W-:Y:S02]  /*2ac0*/  FSEL R38, -R29, -0.4999999701976776123, !P0 ;  /* 0xbeffffff1d267808 */ /* 0x000fe40004000100 */
[----:B------:R-:W-:Y:S01]  /*2ad0*/  FSETP.GE.AND P0, PT, |R43|, 105615, PT ;  /* 0x47ce47802b00780b */ /* 0x000fe20003f06200 */
[C---:B------:R-:W-:Y:S02]  /*2ae0*/  FFMA R45, R48.reuse, -1.5707962512969970703, R43 ;  /* 0xbfc90fda302d7823 */ /* 0x040fe4000000002b */
[C---:B------:R-:W-:Y:S01]  /*2af0*/  FFMA R38, R31.reuse, R44, R38 ;  /* 0x0000002c1f267223 */ /* 0x040fe20000000026 */
[----:B------:R-:W-:Y:S01]  /*2b00*/  FFMA R31, R31, R30, RZ ;  /* 0x0000001e1f1f7223 */ /* 0x000fe200000000ff */
[----:B------:R-:W-:-:S03]  /*2b10*/  FFMA R45, R48, -7.5497894158615963534e-08, R45 ;  /* 0xb3a22168302d7823 */ /* 0x000fc6000000002d */
[----:B------:R-:W-:Y:S01]  /*2b20*/  FFMA R38, R31, R38, R30 ;  /* 0x000000261f267223 */ /* 0x000fe2000000001e */
[----:B------:R-:W-:-:S03]  /*2b30*/  FFMA R30, R48, -5.3903029534742383927e-15, R45 ;  /* 0xa7c234c5301e7823 */ /* 0x000fc6000000002d */
[----:B------:R-:W-:-:S04]  /*2b40*/  @P1 FADD R38, RZ, -R38 ;  /* 0x80000026ff261221 */ /* 0x000fc80000000000 */
[----:B------:R-:W-:Y:S01]  /*2b50*/  FADD R38, -R38, 1 ;  /* 0x3f80000026267421 */ /* 0x000fe20000000100 */
        /* <DEDUP_REMOVED lines=12> */
.L_x_12:
        /* <DEDUP_REMOVED lines=43> */
[----:B------:R-:W-:Y:S02]  /*2ed0*/  @P1 MOV R31, R39 ;  /* 0x00000027001f1202 */ /* 0x000fe40000000f00 */
[----:B------:R-:W-:Y:S02]  /*2ee0*/  @P0 MOV R31, R40 ;  /* 0x00000028001f0202 */ /* 0x000fe40000000f00 */
[----:B------:R-:W-:Y:S02]  /*2ef0*/  @P3 MOV R31, R41 ;  /* 0x00000029001f3202 */ /* 0x000fe40000000f00 */
[----:B------:R-:W-:Y:S02]  /*2f00*/  @P5 MOV R31, R42 ;  /* 0x0000002a001f5202 */ /* 0x000fe40000000f00 */
[----:B------:R-:W-:Y:S02]  /*2f10*/  @P2 MOV R46, R39 ;  /* 0x00000027002e2202 */ /* 0x000fe40000000f00 */
[----:B------:R-:W-:-:S02]  /*2f20*/  @P4 MOV R31, R47 ;  /* 0x0000002f001f4202 */ /* 0x000fc40000000f00 */
[----:B------:R-:W-:Y:S02]  /*2f30*/  @P1 MOV R46, R40 ;  /* 0x00000028002e1202 */ /* 0x000fe40000000f00 */
[----:B------:R-:W-:Y:S02]  /*2f40*/  @P0 MOV R46, R41 ;  /* 0x00000029002e0202 */ /* 0x000fe40000000f00 */
[----:B------:R-:W-:Y:S02]  /*2f50*/  @P3 MOV R46, R42 ;  /* 0x0000002a002e3202 */ /* 0x000fe40000000f00 */
[----:B------:R-:W-:Y:S02]  /*2f60*/  @P5 MOV R46, R47 ;  /* 0x0000002f002e5202 */ /* 0x000fe40000000f00 */
[----:B------:R-:W-:Y:S01]  /*2f70*/  MOV R44, R31 ;  /* 0x0000001f002c7202 */ /* 0x000fe20000000f00 */
        /* <DEDUP_REMOVED lines=12> */
.L_x_14:
[----:B------:R-:W-:Y:S05]  /*3040*/  BSYNC.RECONVERGENT B1 ;  /* 0x0000000000017941 */ /* 0x000fea0003800200 */
.L_x_13:
        /* <DEDUP_REMOVED lines=18> */
.L_x_11:
[----:B------:R-:W-:Y:S05]  /*3170*/  BSYNC.RECONVERGENT B0 ;  /* 0x0000000000007941 */ /* 0x000fea0003800200 */
.L_x_10:
[----:B------:R-:W-:Y:S01]  /*3180*/  FMUL R43, R36, 6.2800002098083496094 ;  /* 0x40c8f5c3242b7820 */ /* 0x000fe20000400000 */
[----:B------:R-:W-:Y:S01]  /*3190*/  FMUL R31, R30, R30 ;  /* 0x0000001e1e1f7220 */ /* 0x000fe20000400000 */
[C---:B------:R-:W-:Y:S02]  /*31a0*/  LOP3.LUT R45, R46.reuse, 0x1, RZ, 0xc0, !PT ;  /* 0x000000012e2d7812 */ /* 0x040fe400078ec0ff */
[----:B------:R-:W-:Y:S01]  /*31b0*/  FMUL R47, R43, 0.63661974668502807617 ;  /* 0x3f22f9832b2f7820 */ /* 0x000fe20000400000 */
[----:B------:R-:W-:Y:S01]  /*31c0*/  FFMA R44, R31, R32, -0.0013887860113754868507 ;  /* 0xbab607ed1f2c7423 */ /* 0x000fe20000000020 */
[----:B------:R-:W-:Y:S02]  /*31d0*/  ISETP.NE.U32.AND P0, PT, R45, 0x1, PT ;  /* 0x000000012d00780c */ /* 0x000fe40003f05070 */
[----:B------:R-:W-:Y:S02]  /*31e0*/  IADD3 R36, PT, PT, R46, 0x1, RZ ;  /* 0x000000012e247810 */ /* 0x000fe40007ffe0ff */
[----:B------:R-:W0:Y:S01]  /*31f0*/  F2I.NTZ R46, R47 ;  /* 0x0000002f002e7305 */ /* 0x000e220000203100 */
[----:B------:R-:W-:-:S02]  /*3200*/  FSEL R44, R44, -0.00019574658654164522886, P0 ;  /* 0xb94d41532c2c7808 */ /* 0x000fc40000000000 */
[----:B------:R-:W-:Y:S02]  /*3210*/  FSEL R48, R34, 0.041666727513074874878, !P0 ;  /* 0x3d2aaabb22307808 */ /* 0x000fe40004000000 */
[----:B------:R-:W-:Y:S02]  /*3220*/  FSEL R45, -R29, -0.4999999701976776123, !P0 ;  /* 0xbeffffff1d2d7808 */ /* 0x000fe40004000100 */
[----:B------:R-:W-:Y:S01]  /*3230*/  LOP3.LUT P1, RZ, R36, 0x2, RZ, 0xc0, !PT ;  /* 0x0000000224ff7812 */ /* 0x000fe2000782c0ff */
[----:B------:R-:W-:Y:S01]  /*3240*/  FFMA R44, R31, R44, R48 ;  /* 0x0000002c1f2c7223 */ /* 0x000fe20000000030 */
[----:B------:R-:W-:Y:S02]  /*3250*/  FSEL R30, R30, 1, !P0 ;  /* 0x3f8000001e1e7808 */ /* 0x000fe40004000000 */
[----:B------:R-:W-:Y:S01]  /*3260*/  FSETP.GE.AND P0, PT, |R43|, 105615, PT ;  /* 0x47ce47802b00780b */ /* 0x000fe20003f06200 */
[C---:B------:R-:W-:Y:S01]  /*3270*/  FFMA R44, R31.reuse, R44, R45 ;  /* 0x0000002c1f2c7223 */ /* 0x040fe2000000002d */
[----:B------:R-:W-:Y:S01]  /*3280*/  FMUL R45, R38, 3 ;  /* 0x40400000262d7820 */ /* 0x000fe20000400000 */
[----:B------:R-:W-:Y:S01]  /*3290*/  FFMA R31, R31, R30, RZ ;  /* 0x0000001e1f1f7223 */ /* 0x000fe200000000ff */
[----:B0-----:R-:W-:-:S03]  /*32a0*/  I2FP.F32.S32 R48, R46 ;  /* 0x0000002e00307245 */ /* 0x001fc60000201400 */
[----:B------:R-:W-:Y:S02]  /*32b0*/  FFMA R30, R31, R44, R30 ;  /* 0x0000002c1f1e7223 */ /* 0x000fe4000000001e */
[C---:B------:R-:W-:Y:S02]  /*32c0*/  FFMA R31, R48.reuse, -1.5707962512969970703, R43 ;  /* 0xbfc90fda301f7823 */ /* 0x040fe4000000002b */
[----:B------:R-:W-:Y:S02]  /*32d0*/  @P1 FADD R30, RZ, -R30 ;  /* 0x8000001eff1e1221 */ /* 0x000fe40000000000 */
[----:B------:R-:W-:Y:S02]  /*32e0*/  FFMA R31, R48, -7.5497894158615963534e-08, R31 ;  /* 0xb3a22168301f7823 */ /* 0x000fe4000000001f */
[----:B------:R-:W-:Y:S02]  /*32f0*/  FADD R36, -R30, 1 ;  /* 0x3f8000001e247421 */ /* 0x000fe40000000100 */
[----:B------:R-:W-:-:S02]  /*3300*/  FFMA R31, R48, -5.3903029534742383927e-15, R31 ;  /* 0xa7c234c5301f7823 */ /* 0x000fc4000000001f */
        /* <DEDUP_REMOVED lines=8> */
[----:B------:R-:W-:Y:S01]  /*3390*/  CS2R R46, SRZ ;  /* 0x00000000002e7805 */ /* 0x000fe2000001ff00 */
[----:B------:R-:W0:Y:S01]  /*33a0*/  LDCU.64 UR8, c[0x4][URZ] ;  /* 0x01000000ff0877ac */ /* 0x000e220008000a00 */
[----:B------:R-:W-:Y:S01]  /*33b0*/  LOP3.LUT R38, R30, 0x80000000, RZ, 0xfc, !PT ;  /* 0x800000001e267812 */ /* 0x000fe200078efcff */
[----:B------:R-:W-:-:S06]  /*33c0*/  UMOV UR4, URZ ;  /* 0x000000ff00047c82 */ /* 0x000fcc0008000000 */
.L_x_16:
        /* <DEDUP_REMOVED lines=16> */
[----:B------:R-:W-:Y:S02]  /*34d0*/  IADD3.X R47, PT, PT, R45, R49, RZ, P6, !PT ;  /* 0x000000312d2f7210 */ /* 0x000fe400037fe4ff */
[-C--:B------:R-:W-:Y:S02]  /*34e0*/  @P0 MOV R35, R44.reuse ;  /* 0x0000002c00230202 */ /* 0x080fe40000000f00 */
[-C--:B------:R-:W-:Y:S02]  /*34f0*/  @P1 MOV R37, R44.reuse ;  /* 0x0000002c00251202 */ /* 0x080fe40000000f00 */
[-C--:B------:R-:W-:Y:S02]  /*3500*/  @P2 MOV R39, R44.reuse ;  /* 0x0000002c00272202 */ /* 0x080fe40000000f00 */
[-C--:B------:R-:W-:Y:S02]  /*3510*/  @P3 MOV R40, R44.reuse ;  /* 0x0000002c00283202 */ /* 0x080fe40000000f00 */
[----:B------:R-:W-:-:S02]  /*3520*/  @P4 MOV R41, R44 ;  /* 0x0000002c00294202 */ /* 0x000fc40000000f00 */
[----:B------:R-:W-:Y:S01]  /*3530*/  @P5 MOV R42, R44 ;  /* 0x0000002c002a5202 */ /* 0x000fe20000000f00 */
[----:B------:R-:W-:Y:S06]  /*3540*/  BRA.U UP0, `(.L_x_16) ;  /* 0xfffffffd00a07547 */ /* 0x000fec000b83ffff */
[----:B------:R-:W-:-:S04]  /*3550*/  SHF.R.U32.HI R30, RZ, 0x17, R43 ;  /* 0x00000017ff1e7819 */ /* 0x000fc8000001162b */
        /* <DEDUP_REMOVED lines=40> */
.L_x_17:
        /* <DEDUP_REMOVED lines=18> */
.L_x_15:
[C---:B------:R-:W-:Y:S01]  /*3900*/  LOP3.LUT R43, R46.reuse, 0x1, RZ, 0xc0, !PT ;  /* 0x000000012e2b7812 */ /* 0x040fe200078ec0ff */
[----:B------:R-:W-:Y:S01]  /*3910*/  FMUL R30, R33, 6.2800002098083496094 ;  /* 0x40c8f5c3211e7820 */ /* 0x000fe20000400000 */
[----:B------:R-:W-:Y:S01]  /*3920*/  FMUL R38, R31, R31 ;  /* 0x0000001f1f267220 */ /* 0x000fe20000400000 */
[----:B------:R-:W-:Y:S01]  /*3930*/  IADD3 R46, PT, PT, R46, 0x1, RZ ;  /* 0x000000012e2e7810 */ /* 0x000fe20007ffe0ff */
[----:B------:R-:W-:Y:S01]  /*3940*/  BSSY.RECONVERGENT B0, `(.L_x_18) ;  /* 0x0000076000007945 */ /* 0x000fe20003800200 */
[----:B------:R-:W-:Y:S01]  /*3950*/  ISETP.NE.U32.AND P0, PT, R43, 0x1, PT ;  /* 0x000000012b00780c */ /* 0x000fe20003f05070 */
[----:B------:R-:W-:Y:S01]  /*3960*/  FMUL R44, R30, 0.63661974668502807617 ;  /* 0x3f22f9831e2c7820 */ /* 0x000fe20000400000 */
[----:B------:R-:W-:Y:S01]  /*3970*/  FFMA R32, R38, R32, -0.0013887860113754868507 ;  /* 0xbab607ed26207423 */ /* 0x000fe20000000020 */
[----:B------:R-:W-:Y:S02]  /*3980*/  LOP3.LUT P1, RZ, R46, 0x2, RZ, 0xc0, !PT ;  /* 0x000000022eff7812 */ /* 0x000fe4000782c0ff */
[----:B------:R-:W-:-:S02]  /*3990*/  FSEL R43, R34, 0.041666727513074874878, !P0 ;  /* 0x3d2aaabb222b7808 */ /* 0x000fc40004000000 */
[----:B------:R-:W0:Y:S01]  /*39a0*/  F2I.NTZ R34, R44 ;  /* 0x0000002c00227305 */ /* 0x000e220000203100 */
[----:B------:R-:W-:Y:S02]  /*39b0*/  FSEL R33, R32, -0.00019574658654164522886, P0 ;  /* 0xb94d415320217808 */ /* 0x000fe40000000000 */
[----:B------:R-:W-:Y:S02]  /*39c0*/  FSEL R32, -R29, -0.4999999701976776123, !P0 ;  /* 0xbeffffff1d207808 */ /* 0x000fe40004000100 */
[----:B------:R-:W-:Y:S01]  /*39d0*/  FSEL R29, R31, 1, !P0 ;  /* 0x3f8000001f1d7808 */ /* 0x000fe20004000000 */
[----:B------:R-:W-:Y:S01]  /*39e0*/  FFMA R33, R38, R33, R43 ;  /* 0x0000002126217223 */ /* 0x000fe2000000002b */
[----:B------:R-:W-:-:S03]  /*39f0*/  FSETP.GE.AND P0, PT, |R30|, 105615, PT ;  /* 0x47ce47801e00780b */ /* 0x000fc60003f06200 */
[C---:B------:R-:W-:Y:S01]  /*3a00*/  FFMA R32, R38.reuse, R33, R32 ;  /* 0x0000002126207223 */ /* 0x040fe20000000020 */
[----:B------:R-:W-:Y:S01]  /*3a10*/  FFMA R38, R38, R29, RZ ;  /* 0x0000001d26267223 */ /* 0x000fe200000000ff */
[----:B0-----:R-:W-:-:S03]  /*3a20*/  I2FP.F32.S32 R33, R34 ;  /* 0x0000002200217245 */ /* 0x001fc60000201400 */
[----:B------:R-:W-:Y:S02]  /*3a30*/  FFMA R29, R38, R32, R29 ;  /* 0x00000020261d7223 */ /* 0x000fe4000000001d */
[C---:B------:R-:W-:Y:S02]  /*3a40*/  FFMA R32, R33.reuse, -1.5707962512969970703, R30 ;  /* 0xbfc90fda21207823 */ /* 0x040fe4000000001e */
[----:B------:R-:W-:Y:S02]  /*3a50*/  @P1 FADD R29, RZ, -R29 ;  /* 0x8000001dff1d1221 */ /* 0x000fe40000000000 */
[----:B------:R-:W-:Y:S02]  /*3a60*/  FFMA R32, R33, -7.5497894158615963534e-08, R32 ;  /* 0xb3a2216821207823 */ /* 0x000fe40000000020 */
[----:B------:R-:W-:Y:S02]  /*3a70*/  FADD R31, R29, 1 ;  /* 0x3f8000001d1f7421 */ /* 0x000fe40000000000 */
        /* <DEDUP_REMOVED lines=14> */
.L_x_20:
        /* <DEDUP_REMOVED lines=57> */
[----:B------:R-:W-:Y:S02]  /*3ef0*/  ISETP.EQ.AND P0, PT, R38, 0x8, PT ;  /* 0x000000082600780c */ /* 0x000fe40003f02270 */
[----:B------:R-:W-:Y:S02]  /*3f00*/  @P3 MOV R35, R40 ;  /* 0x0000002800233202 */ /* 0x000fe40000000f00 */
[----:B------:R-:W-:Y:S02]  /*3f10*/  @P5 MOV R35, R41 ;  /* 0x0000002900235202 */ /* 0x000fe40000000f00 */
[----:B------:R-:W-:-:S02]  /*3f20*/  @P4 MOV R35, R42 ;  /* 0x0000002a00234202 */ /* 0x000fc40000000f00 */
[----:B------:R-:W-:-:S04]  /*3f30*/  LOP3.LUT R33, R32, 0x1f, RZ, 0xc0, !PT ;  /* 0x0000001f20217812 */ /* 0x000fc800078ec0ff */
[----:B------:R-:W-:Y:S02]  /*3f40*/  SHF.L.W.U32.HI R34, R36, R33, R34 ;  /* 0x0000002124227219 */ /* 0x000fe40000010e22 */
[----:B------:R-:W-:-:S04]  /*3f50*/  @P0 MOV R35, R29 ;  /* 0x0000001d00230202 */ /* 0x000fc80000000f00 */
[----:B------:R-:W-:-:S07]  /*3f60*/  SHF.L.W.U32.HI R36, R35, R33, R36 ;  /* 0x0000002123247219 */ /* 0x000fce0000010e24 */
.L_x_22:
[----:B------:R-:W-:Y:S05]  /*3f70*/  BSYNC.RECONVERGENT B1 ;  /* 0x0000000000017941 */ /* 0x000fea0003800200 */
.L_x_21:
        /* <DEDUP_REMOVED lines=18> */
.L_x_19:
[----:B------:R-:W-:Y:S05]  /*40a0*/  BSYNC.RECONVERGENT B0 ;  /* 0x0000000000007941 */ /* 0x000fea0003800200 */
.L_x_18:
[----:B------:R-:W-:Y:S01]  /*40b0*/  HFMA2 R30, -RZ, RZ, 1.57421875, -19.203125 ;  /* 0x3e4ccccdff1e7431 */ /* 0x000fe200000001ff */
[----:B------:R-:W-:Y:S01]  /*40c0*/  MOV R29, 0x40a00000 ;  /* 0x40a00000001d7802 */ /* 0x000fe20000000f00 */
[----:B------:R-:W-:Y:S01]  /*40d0*/  FMUL R3, R22, R3 ;  /* 0x0000000316037220 */ /* 0x000fe20000400000 */
[----:B------:R-:W-:Y:S03]  /*40e0*/  BSSY.RECONVERGENT B0, `(.L_x_23) ;  /* 0x000000c000007945 */ /* 0x000fe60003800200 */
[----:B------:R-:W0:Y:S01]  /*40f0*/  FCHK P0, R3, 5 ;  /* 0x40a0000003007902 */ /* 0x000e220000000000 */
[----:B------:R-:W-:-:S04]  /*4100*/  FFMA R29, R30, -R29, 1 ;  /* 0x3f8000001e1d7423 */ /* 0x000fc8000000081d */
[----:B------:R-:W-:-:S04]  /*4110*/  FFMA R30, R29, R30, 0.20000000298023223877 ;  /* 0x3e4ccccd1d1e7423 */ /* 0x000fc8000000001e */
[----:B------:R-:W-:-:S04]  /*4120*/  FFMA R37, R3, R30, RZ ;  /* 0x0000001e03257223 */ /* 0x000fc800000000ff */
[----:B------:R-:W-:-:S04]  /*4130*/  FFMA R29, R37, -5, R3 ;  /* 0xc0a00000251d7823 */ /* 0x000fc80000000003 */
[----:B------:R-:W-:Y:S01]  /*4140*/  FFMA R37, R30, R29, R37 ;  /* 0x0000001d1e257223 */ /* 0x000fe20000000025 */
[----:B0-----:R-:W-:Y:S06]  /*4150*/  @!P0 BRA `(.L_x_24) ;  /* 0x0000000000108947 */ /* 0x001fec0003800000 */
[----:B------:R-:W-:Y:S02]  /*4160*/  MOV R36, 0x40a00000 ;  /* 0x40a0000000247802 */ /* 0x000fe40000000f00 */
[----:B------:R-:W-:-:S07]  /*4170*/  MOV R40, 0x4190 ;  /* 0x0000419000287802 */ /* 0x000fce0000000f00 */
[----:B------:R-:W-:Y:S05]  /*4180*/  CALL.REL.NOINC `($__internal_1_$__cuda_sm3x_div_rn_noftz_f32_slowpath) ;  /* 0x00000018002c7944 */ /* 0x000fea0003c00000 */
[----:B------:R-:W-:-:S07]  /*4190*/  MOV R37, R3 ;  /* 0x0000000300257202 */ /* 0x000fce0000000f00 */
.L_x_24:
[----:B------:R-:W-:Y:S05]  /*41a0*/  BSYNC.RECONVERGENT B0 ;  /* 0x0000000000007941 */ /* 0x000fea0003800200 */
.L_x_23:
[----:B------:R-:W-:Y:S01]  /*41b0*/  HFMA2 R3, -RZ, RZ, 1.57421875, -19.203125 ;  /* 0x3e4ccccdff037431 */ /* 0x000fe200000001ff */
[----:B------:R-:W-:Y:S01]  /*41c0*/  MOV R30, 0x40a00000 ;  /* 0x40a00000001e7802 */ /* 0x000fe20000000f00 */
[----:B------:R-:W0:Y:S01]  /*41d0*/  FCHK P0, R2, 5 ;  /* 0x40a0000002007902 */ /* 0x000e220000000000 */
[----:B------:R-:W-:Y:S03]  /*41e0*/  BSSY.RECONVERGENT B0, `(.L_x_25) ;  /* 0x000000c000007945 */ /* 0x000fe60003800200 */
[----:B------:R-:W-:-:S04]  /*41f0*/  FFMA R30, R3, -R30, 1 ;  /* 0x3f800000031e7423 */ /* 0x000fc8000000081e */
[----:B------:R-:W-:-:S04]  /*4200*/  FFMA R32, R30, R3, 0.20000000298023223877 ;  /* 0x3e4ccccd1e207423 */ /* 0x000fc80000000003 */
[----:B------:R-:W-:-:S04]  /*4210*/  FFMA R35, R2, R32, RZ ;  /* 0x0000002002237223 */ /* 0x000fc800000000ff */
[----:B------:R-:W-:-:S04]  /*4220*/  FFMA R30, R35, -5, R2 ;  /* 0xc0a00000231e7823 */ /* 0x000fc80000000002 */
[----:B------:R-:W-:Y:S01]  /*4230*/  FFMA R35, R32, R30, R35 ;  /* 0x0000001e20237223 */ /* 0x000fe20000000023 */
[----:B0-----:R-:W-:Y:S06]  /*4240*/  @!P0 BRA `(.L_x_26) ;  /* 0x0000000000148947 */ /* 0x001fec0003800000 */
[----:B------:R-:W-:Y:S02]  /*4250*/  MOV R3, R2 ;  /* 0x0000000200037202 */ /* 0x000fe40000000f00 */
[----:B------:R-:W-:Y:S02]  /*4260*/  MOV R36, 0x40a00000 ;  /* 0x40a0000000247802 */ /* 0x000fe40000000f00 */
[----:B------:R-:W-:-:S07]  /*4270*/  MOV R40, 0x4290 ;  /* 0x0000429000287802 */ /* 0x000fce0000000f00 */
[----:B------:R-:W-:Y:S05]  /*4280*/  CALL.REL.NOINC `($__internal_1_$__cuda_sm3x_div_rn_noftz_f32_slowpath) ;  /* 0x0000001400ec7944 */ /* 0x000fea0003c00000 */
[----:B------:R-:W-:-:S07]  /*4290*/  MOV R35, R3 ;  /* 0x0000000300237202 */ /* 0x000fce0000000f00 */
.L_x_26:
[----:B------:R-:W-:Y:S05]  /*42a0*/  BSYNC.RECONVERGENT B0 ;  /* 0x0000000000007941 */ /* 0x000fea0003800200 */
.L_x_25:
        /* <DEDUP_REMOVED lines=15> */
.L_x_28:
[----:B------:R-:W-:Y:S05]  /*43a0*/  BSYNC.RECONVERGENT B0 ;  /* 0x0000000000007941 */ /* 0x000fea0003800200 */
.L_x_27:
[----:B------:R-:W-:Y:S02]  /*43b0*/  HFMA2 R3, -RZ, RZ, 0.487060546875, -0.0625 ;  /* 0x37cbac00ff037431 */ /* 0x000fe400000001ff */
[----:B------:R-:W-:Y:S01]  /*43c0*/  FMUL R0, R33, R33 ;  /* 0x0000002121007220 */ /* 0x000fe20000400000 */
[C---:B------:R-:W-:Y:S01]  /*43d0*/  LOP3.LUT R29, R34.reuse, 0x1, RZ, 0xc0, !PT ;  /* 0x00000001221d7812 */ /* 0x040fe200078ec0ff */
[----:B------:R-:W-:Y:S01]  /*43e0*/  HFMA2 R32, -RZ, RZ, 1.541015625, -0.052001953125 ;  /* 0x3e2aaaa8ff207431 */ /* 0x000fe200000001ff */
[----:B------:R-:W-:Y:S01]  /*43f0*/  IADD3 R34, PT, PT, R34, 0x1, RZ ;  /* 0x0000000122227810 */ /* 0x000fe20007ffe0ff */
[----:B------:R-:W-:Y:S01]  /*4400*/  FMUL R16, R16, 5 ;  /* 0x40a0000010107820 */ /* 0x000fe20000400000 */
[----:B------:R-:W-:Y:S01]  /*4410*/  BAR.SYNC.DEFER_BLOCKING 0x0 ;  /* 0x0000000000007b1d */ /* 0x000fe20000010000 */
[----:B------:R-:W-:Y:S01]  /*4420*/  ISETP.NE.U32.AND P0, PT, R29, 0x1, PT ;  /* 0x000000011d00780c */ /* 0x000fe20003f05070 */
[----:B------:R-:W-:Y:S01]  /*4430*/  FMUL R10, R17, R10 ;  /* 0x0000000a110a7220 */ /* 0x000fe20000400000 */
[----:B------:R-:W-:Y:S01]  /*4440*/  MOV R29, 0x3c0885e4 ;  /* 0x3c0885e4001d7802 */ /* 0x000fe20000000f00 */
[----:B------:R-:W-:Y:S01]  /*4450*/  FFMA R3, R0, R3, -0.0013887860113754868507 ;  /* 0xbab607ed00037423 */ /* 0x000fe20000000003 */
[----:B------:R-:W-:Y:S01]  /*4460*/  LOP3.LUT P1, RZ, R34, 0x2, RZ, 0xc0, !PT ;  /* 0x0000000222ff7812 */ /* 0x000fe2000782c0ff */
[C---:B------:R-:W-:Y:S01]  /*4470*/  FMUL R9, R22.reuse, R9 ;  /* 0x0000000916097220 */ /* 0x040fe20000400000 */
[----:B------:R-:W-:Y:S01]  /*4480*/  FSEL R29, R29, 0.041666727513074874878, !P0 ;  /* 0x3d2aaabb1d1d7808 */ /* 0x000fe20004000000 */
[----:B------:R-:W-:Y:S01]  /*4490*/  FMUL R7, R22, R7 ;  /* 0x0000000716077220 */ /* 0x000fe20000400000 */
[----:B------:R-:W-:Y:S01]  /*44a0*/  FSEL R3, R3, -0.00019574658654164522886, P0 ;  /* 0xb94d415303037808 */ /* 0x000fe20000000000 */
[----:B------:R-:W-:Y:S01]  /*44b0*/  BSSY.RECONVERGENT B0, `(.L_x_29) ;  /* 0x000005d000007945 */ /* 0x000fe20003800200 */
[----:B------:R-:W-:-:S02]  /*44c0*/  FSEL R33, R33, 1, !P0 ;  /* 0x3f80000021217808 */ /* 0x000fc40004000000 */
[----:B------:R-:W-:Y:S01]  /*44d0*/  FSEL R32, -R32, -0.4999999701976776123, !P0 ;  /* 0xbeffffff20207808 */ /* 0x000fe20004000100 */
[C---:B------:R-:W-:Y:S01]  /*44e0*/  FFMA R3, R0.reuse, R3, R29 ;  /* 0x0000000300037223 */ /* 0x040fe2000000001d */
[C---:B------:R-:W-:Y:S01]  /*44f0*/  FMUL R29, R15.reuse, R16 ;  /* 0x000000100f1d7220 */ /* 0x040fe20000400000 */
[C---:B------:R-:W-:Y:S02]  /*4500*/  FFMA R30, R0.reuse, R33, RZ ;  /* 0x00000021001e7223 */ /* 0x040fe400000000ff */
[----:B------:R-:W-:Y:S01]  /*4510*/  FFMA R3, R0, R3, R32 ;  /* 0x0000000300037223 */ /* 0x000fe20000000020 */
[C---:B------:R-:W-:Y:S01]  /*4520*/  FMUL R32, R15.reuse, 4 ;  /* 0x408000000f207820 */ /* 0x040fe20000400000 */
[----:B------:R-:W-:Y:S02]  /*4530*/  FMUL R0, R15, 8 ;  /* 0x410000000f007820 */ /* 0x000fe40000400000 */
[----:B------:R-:W-:Y:S01]  /*4540*/  FFMA R3, R30, R3, R33 ;  /* 0x000000031e037223 */ /* 0x000fe20000000021 */
[C---:B------:R-:W-:Y:S01]  /*4550*/  FMUL R30, R18.reuse, R32 ;  /* 0x00000020121e7220 */ /* 0x040fe20000400000 */
[----:B------:R-:W-:Y:S01]  /*4560*/  FMUL R36, R18, R0 ;  /* 0x0000000012247220 */ /* 0x000fe20000400000 */
[C---:B------:R-:W-:Y:S01]  /*4570*/  FMUL R32, R17.reuse, R32 ;  /* 0x0000002011207220 */ /* 0x040fe20000400000 */
[----:B------:R-:W-:Y:S01]  /*4580*/  @P1 FADD R3, RZ, -R3 ;  /* 0x80000003ff031221 */ /* 0x000fe20000000000 */
[----:B------:R-:W-:Y:S01]  /*4590*/  FMUL R34, R17, R30 ;  /* 0x0000001e11227220 */ /* 0x000fe20000400000 */
[----:B------:R-:W-:-:S02]  /*45a0*/  FMUL R30, R22, R29 ;  /* 0x0000001d161e7220 */ /* 0x000fc40000400000 */
[----:B------:R-:W-:Y:S01]  /*45b0*/  FADD R16, R3, 1 ;  /* 0x3f80000003107421 */ /* 0x000fe20000000000 */
[----:B------:R-:W-:Y:S01]  /*45c0*/  FMUL R29, R19, R34 ;  /* 0x00000022131d7220 */ /* 0x000fe20000400000 */
[----:B------:R-:W-:Y:S02]  /*45d0*/  FMUL R3, R21, R30 ;  /* 0x0000001e15037220 */ /* 0x000fe40000400000 */
[----:B------:R-:W-:Y:S01]  /*45e0*/  FMUL R16, R31, R16 ;  /* 0x000000101f107220 */ /* 0x000fe20000400000 */
[C---:B------:R-:W-:Y:S01]  /*45f0*/  FMUL R31, R19.reuse, R36 ;  /* 0x00000024131f7220 */ /* 0x040fe20000400000 */
[----:B------:R-:W-:Y:S02]  /*4600*/  FMUL R29, R22, R29 ;  /* 0x0000001d161d7220 */ /* 0x000fe40000400000 */
[----:B------:R-:W-:Y:S01]  /*4610*/  FFMA R16, R16, 0.001953125, -R3 ;  /* 0x3b00000010107823 */ /* 0x000fe20000000803 */
[C---:B------:R-:W-:Y:S01]  /*4620*/  FMUL R31, R22.reuse, R31 ;  /* 0x0000001f161f7220 */ /* 0x040fe20000400000 */
[----:B------:R-:W-:Y:S01]  /*4630*/  FMUL R3, R19, R10 ;  /* 0x0000000a13037220 */ /* 0x000fe20000400000 */
[----:B------:R-:W-:Y:S01]  /*4640*/  FMUL R10, R17, R11 ;  /* 0x0000000b110a7220 */ /* 0x000fe20000400000 */
[----:B------:R-:W-:Y:S01]  /*4650*/  FFMA R16, R21, R29, R16 ;  /* 0x0000001d15107223 */ /* 0x000fe20000000010 */
[----:B------:R-:W-:Y:S01]  /*4660*/  FMUL R29, R19, R32 ;  /* 0x00000020131d7220 */ /* 0x000fe20000400000 */
[----:B------:R-:W-:-:S02]  /*4670*/  FMUL R3, R22, R3 ;  /* 0x0000000316037220 */ /* 0x000fc40000400000 */
[----:B------:R-:W-:Y:S01]  /*4680*/  FFMA R31, R21, R31, R16 ;  /* 0x0000001f151f7223 */ /* 0x000fe20000000010 */
[----:B------:R-:W-:-:S03]  /*4690*/  FMUL R29, R14, R29 ;  /* 0x0000001d0e1d7220 */ /* 0x000fc60000400000 */
[----:B------:R-:W-:Y:S01]  /*46a0*/  FADD R12, R12, R31 ;  /* 0x0000001f0c0c7221 */ /* 0x000fe20000000000 */
[----:B------:R-:W-:-:S03]  /*46b0*/  FMUL R29, R22, R29 ;  /* 0x0000001d161d7220 */ /* 0x000fc60000400000 */
[----:B------:R-:W-:Y:S01]  /*46c0*/  FFMA R12, R21, -R9, R12 ;  /* 0x80000009150c7223 */ /* 0x000fe2000000000c */
[----:B------:R-:W-:Y:S01]  /*46d0*/  FMUL R9, R19, R0 ;  /* 0x0000000013097220 */ /* 0x000fe20000400000 */
[----:B------:R-:W-:Y:S02]  /*46e0*/  FMUL R0, R15, 14 ;  /* 0x416000000f007820 */ /* 0x000fe40000400000 */
[----:B------:R-:W-:Y:S01]  /*46f0*/  FFMA R3, R21, R3, R12 ;  /* 0x0000000315037223 */ /* 0x000fe2000000000c */
[----:B------:R-:W-:-:S03]  /*4700*/  FMUL R9, R14, R9 ;  /* 0x000000090e097220 */ /* 0x000fc60000400000 */
[----:B------:R-:W-:Y:S01]  /*4710*/  FADD R6, R6, R3 ;  /* 0x0000000306067221 */ /* 0x000fe20000000000 */
[----:B------:R-:W-:Y:S01]  /*4720*/  FMUL R9, R22, R9 ;  /* 0x0000000916097220 */ /* 0x000fe20000400000 */
[----:B------:R-:W-:Y:S01]  /*4730*/  FMUL R3, R19, R8 ;  /* 0x0000000813037220 */ /* 0x000fe20000400000 */
[----:B------:R-:W-:Y:S01]  /*4740*/  FMUL R8, R18, R0 ;  /* 0x0000000012087220 */ /* 0x000fe20000400000 */
[C---:B------:R-:W-:Y:S02]  /*4750*/  FFMA R6, -R21.reuse, R29, R6 ;  /* 0x0000001d15067223 */ /* 0x040fe40000000106 */
[C---:B------:R-:W-:Y:S02]  /*4760*/  FMUL R3, R22.reuse, R3 ;  /* 0x0000000316037220 */ /* 0x040fe40000400000 */
[----:B------:R-:W-:Y:S01]  /*4770*/  FFMA R6, R21, R7, R6 ;  /* 0x0000000715067223 */ /* 0x000fe20000000006 */
[----:B------:R-:W-:Y:S01]  /*4780*/  FMUL R7, R19, R8 ;  /* 0x0000000813077220 */ /* 0x000fe20000400000 */
[C---:B------:R-:W-:Y:S01]  /*4790*/  FMUL R8, R15.reuse, 7 ;  /* 0x40e000000f087820 */ /* 0x040fe20000400000 */
[----:B------:R-:W-:Y:S01]  /*47a0*/  FMUL R15, R15, 700 ;  /* 0x442f00000f0f7820 */ /* 0x000fe20000400000 */
[----:B------:R-:W-:Y:S01]  /*47b0*/  FFMA R6, R21, -R9, R6 ;  /* 0x8000000915067223 */ /* 0x000fe20000000006 */
[----:B------:R-:W-:Y:S01]  /*47c0*/  FMUL R9, R19, R10 ;  /* 0x0000000a13097220 */ /* 0x000fe20000400000 */
[----:B------:R-:W-:Y:S01]  /*47d0*/  FMUL R7, R22, R7 ;  /* 0x0000000716077220 */ /* 0x000fe20000400000 */
[-C--:B------:R-:W-:Y:S01]  /*47e0*/  FMUL R10, R17, R8.reuse ;  /* 0x00000008110a7220 */ /* 0x080fe20000400000 */
[----:B------:R-:W-:Y:S01]  /*47f0*/  FFMA R6, R21, -R3, R6 ;  /* 0x8000000315067223 */ /* 0x000fe20000000006 */
[----:B------:R-:W-:Y:S01]  /*4800*/  FMUL R9, R14, R9 ;  /* 0x000000090e097220 */ /* 0x000fe20000400000 */
[C---:B------:R-:W-:Y:S01]  /*4810*/  FMUL R3, R19.reuse, R8 ;  /* 0x0000000813037220 */ /* 0x040fe20000400000 */
[----:B------:R-:W-:Y:S01]  /*4820*/  FMUL R10, R19, R10 ;  /* 0x0000000a130a7220 */ /* 0x000fe20000400000 */
[----:B------:R-:W-:Y:S01]  /*4830*/  FFMA R6, R21, -R7, R6 ;  /* 0x8000000715067223 */ /* 0x000fe20000000006 */
[----:B------:R-:W-:Y:S01]  /*4840*/  FMUL R9, R22, R9 ;  /* 0x0000000916097220 */ /* 0x000fe20000400000 */
[----:B------:R-:W-:Y:S01]  /*4850*/  FMUL R18, R18, R15 ;  /* 0x0000000f12127220 */ /* 0x000fe20000400000 */
[----:B------:R-:W-:Y:S01]  /*4860*/  FMUL R3, R22, R3 ;  /* 0x0000000316037220 */ /* 0x000fe20000400000 */
[----:B------:R-:W-:Y:S01]  /*4870*/  FMUL R15, R19, R15 ;  /* 0x0000000f130f7220 */ /* 0x000fe20000400000 */
[----:B------:R-:W-:Y:S01]  /*4880*/  FFMA R9, -R21, R9, R6 ;  /* 0x0000000915097223 */ /* 0x000fe20000000106 */
[----:B------:R-:W-:Y:S01]  /*4890*/  FMUL R18, R19, R18 ;  /* 0x0000001213127220 */ /* 0x000fe20000400000 */
[----:B------:R-:W-:-:S02]  /*48a0*/  HFMA2 R6, -RZ, RZ, 1.57421875, -19.203125 ;  /* 0x3e4ccccdff067431 */ /* 0x000fc400000001ff */
[C---:B------:R-:W-:Y:S01]  /*48b0*/  FMUL R15, R22.reuse, R15 ;  /* 0x0000000f160f7220 */ /* 0x040fe20000400000 */
[----:B------:R-:W-:-:S04]  /*48c0*/  FFMA R10, -R22, R10, R9 ;  /* 0x0000000a160a7223 */ /* 0x000fc80000000109 */
[----:B------:R-:W-:Y:S01]  /*48d0*/  FADD R10, -R5, R10 ;  /* 0x0000000a050a7221 */ /* 0x000fe20000000100 */
[C---:B------:R-:W-:Y:S01]  /*48e0*/  FMUL R5, R19.reuse, R0 ;  /* 0x0000000013057220 */ /* 0x040fe20000400000 */
[----:B------:R-:W-:Y:S01]  /*48f0*/  FMUL R19, R19, 700 ;  /* 0x442f000013137820 */ /* 0x000fe20000400000 */
[----:B------:R-:W0:Y:S01]  /*4900*/  S2R R0, SR_TID.X ;  /* 0x0000000000007919 */ /* 0x000e220000002100 */
[C---:B------:R-:W-:Y:S01]  /*4910*/  FFMA R10, R21.reuse, R3, R10 ;  /* 0x00000003150a7223 */ /* 0x040fe2000000000a */
[C---:B------:R-:W-:Y:S01]  /*4920*/  FMUL R5, R14.reuse, R5 ;  /* 0x000000050e057220 */ /* 0x040fe20000400000 */
[----:B------:R-:W-:Y:S01]  /*4930*/  FMUL R19, R14, R19 ;  /* 0x000000130e137220 */ /* 0x000fe20000400000 */
[----:B------:R-:W-:Y:S01]  /*4940*/  MOV R3, 0x40a00000 ;  /* 0x40a0000000037802 */ /* 0x000fe20000000f00 */
[----:B------:R-:W-:Y:S01]  /*4950*/  FFMA R10, R21, -R18, R10 ;  /* 0x80000012150a7223 */ /* 0x000fe2000000000a */
[C---:B------:R-:W-:Y:S01]  /*4960*/  FMUL R5, R22.reuse, R5 ;  /* 0x0000000516057220 */ /* 0x040fe20000400000 */
[----:B------:R-:W-:-:S02]  /*4970*/  FMUL R19, R22, R19 ;  /* 0x0000001316137220 */ /* 0x000fc40000400000 */
[----:B------:R-:W-:Y:S01]  /*4980*/  FFMA R3, R6, -R3, 1 ;  /* 0x3f80000006037423 */ /* 0x000fe20000000803 */
[----:B------:R-:W-:-:S03]  /*4990*/  FFMA R10, R21, R5, R10 ;  /* 0x00000005150a7223 */ /* 0x000fc6000000000a */
[----:B------:R-:W-:Y:S01]  /*49a0*/  FFMA R3, R3, R6, 0.20000000298023223877 ;  /* 0x3e4ccccd03037423 */ /* 0x000fe20000000006 */
[----:B------:R-:W-:-:S04]  /*49b0*/  FFMA R10, R21, R15, R10 ;  /* 0x0000000f150a7223 */ /* 0x000fc8000000000a */
[----:B------:R-:W-:-:S04]  /*49c0*/  FFMA R10, R21, R19, R10 ;  /* 0x00000013150a7223 */ /* 0x000fc8000000000a */
[----:B------:R-:W-:-:S04]  /*49d0*/  FMUL R7, R10, 3.1400001049041748047 ;  /* 0x4048f5c30a077820 */ /* 0x000fc80000400000 */
[----:B------:R-:W1:Y:S01]  /*49e0*/  FCHK P0, R7, 5 ;  /* 0x40a0000007007902 */ /* 0x000e620000000000 */
[----:B------:R-:W-:-:S04]  /*49f0*/  FFMA R14, R3, R7, RZ ;  /* 0x00000007030e7223 */ /* 0x000fc800000000ff */
[----:B------:R-:W-:-:S04]  /*4a00*/  FFMA R5, R14, -5, R7 ;  /* 0xc0a000000e057823 */ /* 0x000fc80000000007 */
[----:B------:R-:W-:Y:S01]  /*4a10*/  FFMA R14, R3, R5, R14 ;  /* 0x00000005030e7223 */ /* 0x000fe2000000000e */
[----:B01----:R-:W-:Y:S06]  /*4a20*/  @!P0 BRA `(.L_x_30) ;  /* 0x0000000000148947 */ /* 0x003fec0003800000 */
[----:B------:R-:W-:Y:S02]  /*4a30*/  MOV R3, R7 ;  /* 0x0000000700037202 */ /* 0x000fe40000000f00 */
[----:B------:R-:W-:Y:S02]  /*4a40*/  MOV R36, 0x40a00000 ;  /* 0x40a0000000247802 */ /* 0x000fe40000000f00 */
[----:B------:R-:W-:-:S07]  /*4a50*/  MOV R40, 0x4a70 ;  /* 0x00004a7000287802 */ /* 0x000fce0000000f00 */
[----:B------:R-:W-:Y:S05]  /*4a60*/  CALL.REL.NOINC `($__internal_1_$__cuda_sm3x_div_rn_noftz_f32_slowpath) ;  /* 0x0000000c00f47944 */ /* 0x000fea0003c00000 */
[----:B------:R-:W-:-:S07]  /*4a70*/  MOV R14, R3 ;  /* 0x00000003000e7202 */ /* 0x000fce0000000f00 */
.L_x_30:
[----:B------:R-:W-:Y:S05]  /*4a80*/  BSYNC.RECONVERGENT B0 ;  /* 0x0000000000007941 */ /* 0x000fea0003800200 */
.L_x_29:
[----:B------:R-:W0:Y:S01]  /*4a90*/  LDCU.64 UR4, c[0x0][0x380] ;  /* 0x00007000ff0477ac */ /* 0x000e220008000a00 */
[----:B------:R1:W2:Y:S01]  /*4aa0*/  LDG.E.CONSTANT R26, desc[UR6][R26.64+0x1388] ;  /* 0x001388061a1a7981 */ /* 0x0002a2000c1e9900 */
[----:B------:R-:W3:Y:S01]  /*4ab0*/  S2R R15, SR_CgaCtaId ;  /* 0x00000000000f7919 */ /* 0x000ee20000008800 */
[----:B------:R-:W-:Y:S01]  /*4ac0*/  MOV R11, 0x400 ;  /* 0x00000400000b7802 */ /* 0x000fe20000000f00 */
[----:B------:R-:W-:Y:S01]  /*4ad0*/  IMAD R20, R28, 0x14, R20 ;  /* 0x000000141c147824 */ /* 0x000fe200078e0214 */
[----:B------:R-:W-:Y:S04]  /*4ae0*/  LDS R39, [R13] ;  /* 0x000000000d277984 */ /* 0x000fe80000000800 */
[----:B------:R-:W-:Y:S04]  /*4af0*/  LDS R33, [R13+0x4] ;  /* 0x000004000d217984 */ /* 0x000fe80000000800 */
[----:B------:R-:W-:Y:S01]  /*4b00*/  LDS R31, [R13+0x8] ;  /* 0x000008000d1f7984 */ /* 0x000fe20000000800 */
[----:B0-----:R-:W-:-:S02]  /*4b10*/  IADD3 R6, P0, PT, R24, UR4, RZ ;  /* 0x0000000418067c10 */ /* 0x001fc4000ff1e0ff */
[----:B------:R-:W-:Y:S01]  /*4b20*/  IADD3 R12, PT, PT, R11, 0x64, RZ ;  /* 0x000000640b0c7810 */ /* 0x000fe20007ffe0ff */
[----:B------:R-:W-:Y:S01]  /*4b30*/  LDS R24, [R20] ;  /* 0x0000000014187984 */ /* 0x000fe20000000800 */
[----:B------:R-:W-:-:S03]  /*4b40*/  IADD3.X R7, PT, PT, R23, UR5, RZ, P0, !PT ;  /* 0x0000000517077c10 */ /* 0x000fc600087fe4ff */
[----:B------:R-:W-:Y:S04]  /*4b50*/  LDS R32, [R20+0x4] ;  /* 0x0000040014207984 */ /* 0x000fe80000000800 */
[----:B------:R-:W2:Y:S04]  /*4b60*/  LDG.E R10, desc[UR6][R6.64+0x1f4] ;  /* 0x0001f406060a7981 */ /* 0x000ea8000c1e1900 */
[----:B------:R-:W4:Y:S04]  /*4b70*/  LDG.E R3, desc[UR6][R6.64+0x3e8] ;  /* 0x0003e80606037981 */ /* 0x000f28000c1e1900 */
[----:B------:R-:W5:Y:S04]  /*4b80*/  LDG.E R9, desc[UR6][R6.64+0x5dc] ;  /* 0x0005dc0606097981 */ /* 0x000f68000c1e1900 */
[----:B------:R-:W5:Y:S04]  /*4b90*/  LDG.E R8, desc[UR6][R6.64] ;  /* 0x0000000606087981 */ /* 0x000f68000c1e1900 */
[----:B------:R-:W5:Y:S01]  /*4ba0*/  LDG.E R5, desc[UR6][R6.64+0x7d0] ;  /* 0x0007d00606057981 */ /* 0x000f62000c1e1900 */
[----:B---3--:R-:W-:-:S02]  /*4bb0*/  LEA R12, R15, R12, 0x18 ;  /* 0x0000000c0f0c7211 */ /* 0x008fc400078ec0ff */
[----:B------:R-:W-:Y:S01]  /*4bc0*/  LEA R17, R15, R11, 0x18 ;  /* 0x0000000b0f117211 */ /* 0x000fe200078ec0ff */
[----:B------:R-:W-:Y:S02]  /*4bd0*/  LDS R36, [R20+0x8] ;  /* 0x0000080014247984 */ /* 0x000fe40000000800 */
[C---:B------:R-:W-:Y:S01]  /*4be0*/  IMAD R15, R25.reuse, 0x64, R12 ;  /* 0x00000064190f7824 */ /* 0x040fe200078e020c */
[----:B------:R-:W-:Y:S01]  /*4bf0*/  LEA R11, R0, R17, 0x2 ;  /* 0x00000011000b7211 */ /* 0x000fe200078e10ff */
[----:B------:R-:W-:Y:S02]  /*4c00*/  LDS R40, [R20+0xc] ;  /* 0x00000c0014287984 */ /* 0x000fe40000000800 */
[----:B------:R-:W-:Y:S02]  /*4c10*/  IMAD R0, R28, 0x14, R15 ;  /* 0x000000141c007824 */ /* 0x000fe400078e020f */
[C---:B------:R-:W-:Y:S01]  /*4c20*/  IMAD R12, R25.reuse, 0x14, R17 ;  /* 0x00000014190c7824 */ /* 0x040fe200078e0211 */
[----:B------:R-:W-:Y:S04]  /*4c30*/  LDS R41, [R11] ;  /* 0x000000000b297984 */ /* 0x000fe80000000800 */
[----:B------:R-:W0:Y:S01]  /*4c40*/  LDS R22, [R0] ;  /* 0x0000000000167984 */ /* 0x000e220000000800 */
[----:B------:R-:W-:-:S03]  /*4c50*/  IMAD R25, R25, -0x10, R12 ;  /* 0xfffffff019197824 */ /* 0x000fc600078e020c */
[----:B------:R-:W3:Y:S01]  /*4c60*/  LDS R30, [R0+0x4] ;  /* 0x00000400001e7984 */ /* 0x000ee20000000800 */
[----:B------:R-:W-:-:S03]  /*4c70*/  LEA R28, R28, R17, 0x2 ;  /* 0x000000111c1c7211 */ /* 0x000fc600078e10ff */
[----:B------:R-:W3:Y:S04]  /*4c80*/  LDS R34, [R0+0x8] ;  /* 0x0000080000227984 */ /* 0x000ee80000000800 */
[----:B------:R-:W3:Y:S04]  /*4c90*/  LDS R38, [R0+0xc] ;  /* 0x00000c0000267984 */ /* 0x000ee80000000800 */
[----:B------:R-:W3:Y:S04]  /*4ca0*/  LDS R18, [R25] ;  /* 0x0000000019127984 */ /* 0x000ee80000000800 */
[----:B------:R-:W3:Y:S04]  /*4cb0*/  LDS R47, [R0+0x10] ;  /* 0x00001000002f7984 */ /* 0x000ee80000000800 */
[----:B------:R-:W3:Y:S04]  /*4cc0*/  LDS R16, [R28] ;  /* 0x000000001c107984 */ /* 0x000ee80000000800 */
[----:B------:R-:W3:Y:S04]  /*4cd0*/  LDS R42, [R20+0x10] ;  /* 0x00001000142a7984 */ /* 0x000ee80000000800 */
[----:B------:R-:W3:Y:S04]  /*4ce0*/  LDS R29, [R13+0xc] ;  /* 0x00000c000d1d7984 */ /* 0x000ee80000000800 */
[----:B------:R-:W-:Y:S04]  /*4cf0*/  LDS R12, [R11+0x14] ;  /* 0x000014000b0c7984 */ /* 0x000fe80000000800 */
[----:B------:R-:W3:Y:S04]  /*4d00*/  LDS R23, [R0+0x1f4] ;  /* 0x0001f40000177984 */ /* 0x000ee80000000800 */
[----:B-1----:R-:W1:Y:S04]  /*4d10*/  LDS R27, [R13+0x10] ;  /* 0x000010000d1b7984 */ /* 0x002e680000000800 */
[----:B------:R-:W1:Y:S04]  /*4d20*/  LDS R19, [R0+0x1fc] ;  /* 0x0001fc0000137984 */ /* 0x000e680000000800 */
[----:B------:R-:W1:Y:S04]  /*4d30*/  LDS R17, [R0+0x200] ;  /* 0x0002000000117984 */ /* 0x000e680000000800 */
[----:B------:R-:W1:Y:S04]  /*4d40*/  LDS R15, [R0+0x204] ;  /* 0x00020400000f7984 */ /* 0x000e680000000800 */
[----:B------:R-:W1:Y:S01]  /*4d50*/  LDS R21, [R0+0x1f8] ;  /* 0x0001f80000157984 */ /* 0x000e620000000800 */
[C---:B0-----:R-:W-:Y:S01]  /*4d60*/  FMUL R43, R41.reuse, R22 ;  /* 0x00000016292b7220 */ /* 0x041fe20000400000 */
[C---:B---3--:R-:W-:Y:S01]  /*4d70*/  FFMA R45, R41.reuse, R30, R2 ;  /* 0x0000001e292d7223 */ /* 0x048fe20000000002 */
[C---:B------:R-:W-:Y:S01]  /*4d80*/  FFMA R35, R41.reuse, R34, R35 ;  /* 0x0000002229237223 */ /* 0x040fe20000000023 */
[C---:B------:R-:W-:Y:S01]  /*4d90*/  FFMA R37, R41.reuse, R38, R37 ;  /* 0x0000002629257223 */ /* 0x040fe20000000025 */
[----:B------:R-:W-:Y:S01]  /*4da0*/  FFMA R43, R4, 3.1400001049041748047, R43 ;  /* 0x4048f5c3042b7823 */ /* 0x000fe2000000002b */
[C---:B------:R-:W-:Y:S01]  /*4db0*/  FFMA R32, R18.reuse, R32, R45 ;  /* 0x0000002012207223 */ /* 0x040fe2000000002d */
[C---:B------:R-:W-:Y:S01]  /*4dc0*/  FFMA R36, R18.reuse, R36, R35 ;  /* 0x0000002412247223 */ /* 0x040fe20000000023 */
[----:B------:R-:W-:Y:S01]  /*4dd0*/  FFMA R47, R41, R47, R14 ;  /* 0x0000002f292f7223 */ /* 0x000fe2000000000e */
[C---:B------:R-:W-:Y:S01]  /*4de0*/  FFMA R43, R18.reuse, R24, R43 ;  /* 0x00000018122b7223 */ /* 0x040fe2000000002b */
[----:B------:R-:W-:Y:S01]  /*4df0*/  FFMA R40, R18, R40, R37 ;  /* 0x0000002812287223 */ /* 0x000fe20000000025 */
[C---:B------:R-:W-:Y:S01]  /*4e00*/  FFMA R32, R16.reuse, R33, R32 ;  /* 0x0000002110207223 */ /* 0x040fe20000000020 */
[----:B------:R-:W-:Y:S01]  /*4e10*/  LDS R41, [R20+0x70] ;  /* 0x0000700014297984 */ /* 0x000fe20000000800 */
[C---:B------:R-:W-:Y:S01]  /*4e20*/  FFMA R39, R16.reuse, R39, R43 ;  /* 0x0000002710277223 */ /* 0x040fe2000000002b */
[----:B------:R-:W-:-:S02]  /*4e30*/  FFMA R36, R16, R31, R36 ;  /* 0x0000001f10247223 */ /* 0x000fc40000000024 */
[----:B------:R-:W0:Y:S01]  /*4e40*/  LDS R33, [R25+0x14] ;  /* 0x0000140019217984 */ /* 0x000e220000000800 */
[----:B------:R-:W-:Y:S01]  /*4e50*/  FFMA R42, R18, R42, R47 ;  /* 0x0000002a122a7223 */ /* 0x000fe2000000002f */
[----:B------:R-:W-:Y:S01]  /*4e60*/  FFMA R40, R16, R29, R40 ;  /* 0x0000001d10287223 */ /* 0x000fe20000000028 */
[----:B------:R-:W-:Y:S01]  /*4e70*/  FFMA R23, R12, R23, R39 ;  /* 0x000000170c177223 */ /* 0x000fe20000000027 */
[----:B------:R-:W-:Y:S04]  /*4e80*/  LDS R46, [R13+0x20] ;  /* 0x000020000d2e7984 */ /* 0x000fe80000000800 */
[----:B------:R-:W3:Y:S01]  /*4e90*/  LDS R37, [R20+0x68] ;  /* 0x0000680014257984 */ /* 0x000ee20000000800 */
[----:B-1----:R-:W-:-:S03]  /*4ea0*/  FFMA R42, R16, R27, R42 ;  /* 0x0000001b102a7223 */ /* 0x002fc6000000002a */
[----:B------:R-:W-:Y:S01]  /*4eb0*/  LDS R29, [R28+0x14] ;  /* 0x000014001c1d7984 */ /* 0x000fe20000000800 */
[----:B------:R-:W-:-:S03]  /*4ec0*/  FFMA R19, R12, R19, R36 ;  /* 0x000000130c137223 */ /* 0x000fc60000000024 */
[----:B------:R-:W1:Y:S04]  /*4ed0*/  LDS R35, [R20+0x64] ;  /* 0x0000640014237984 */ /* 0x000e680000000800 */
[----:B------:R-:W1:Y:S04]  /*4ee0*/  LDS R39, [R20+0x6c] ;  /* 0x00006c0014277984 */ /* 0x000e680000000800 */
[----:B------:R-:W1:Y:S01]  /*4ef0*/  LDS R45, [R20+0x74] ;  /* 0x00007400142d7984 */ /* 0x000e620000000800 */
[----:B------:R-:W-:-:S03]  /*4f00*/  FFMA R31, R12, R17, R40 ;  /* 0x000000110c1f7223 */ /* 0x000fc60000000028 */
[----:B------:R-:W1:Y:S04]  /*4f10*/  LDS R50, [R13+0x18] ;  /* 0x000018000d327984 */ /* 0x000e680000000800 */
[----:B------:R-:W-:Y:S04]  /*4f20*/  LDS R27, [R11+0x28] ;  /* 0x000028000b1b7984 */ /* 0x000fe80000000800 */
[----:B------:R-:W-:Y:S01]  /*4f30*/  LDS R36, [R0+0x3f4] ;  /* 0x0003f40000247984 */ /* 0x000fe20000000800 */
[----:B------:R-:W-:-:S03]  /*4f40*/  FFMA R43, R12, R15, R42 ;  /* 0x0000000f0c2b7223 */ /* 0x000fc6000000002a */
[----:B------:R-:W1:Y:S04]  /*4f50*/  LDS R52, [R13+0x14] ;  /* 0x000014000d347984 */ /* 0x000e680000000800 */
[----:B------:R-:W1:Y:S04]  /*4f60*/  LDS R48, [R13+0x1c] ;  /* 0x00001c000d307984 */ /* 0x000e680000000800 */
[----:B------:R-:W1:Y:S04]  /*4f70*/  LDS R44, [R13+0x24] ;  /* 0x000024000d2c7984 */ /* 0x000e680000000800 */
[----:B------:R-:W1:Y:S04]  /*4f80*/  LDS R40, [R0+0x3ec] ;  /* 0x0003ec0000287984 */ /* 0x000e680000000800 */
[----:B------:R-:W-:Y:S04]  /*4f90*/  LDS R17, [R25+0x28] ;  /* 0x0000280019117984 */ /* 0x000fe80000000800 */
[----:B------:R-:W1:Y:S01]  /*4fa0*/  LDS R22, [R20+0xd4] ;  /* 0x0000d40014167984 */ /* 0x000e620000000800 */
[----:B------:R-:W-:-:S03]  /*4fb0*/  FFMA R21, R12, R21, R32 ;  /* 0x000000150c157223 */ /* 0x000fc60000000020 */
[----:B------:R-:W1:Y:S04]  /*4fc0*/  LDS R42, [R0+0x3e8] ;  /* 0x0003e800002a7984 */ /* 0x000e680000000800 */
[----:B------:R-:W1:Y:S04]  /*4fd0*/  LDS R38, [R0+0x3f0] ;  /* 0x0003f00000267984 */ /* 0x000e680000000800 */
[----:B------:R-:W1:Y:S04]  /*4fe0*/  LDS R34, [R0+0x3f8] ;  /* 0x0003f80000227984 */ /* 0x000e680000000800 */
[----:B------:R-:W1:Y:S04]  /*4ff0*/  LDS R30, [R20+0xcc] ;  /* 0x0000cc00141e7984 */ /* 0x000e680000000800 */
[----:B------:R-:W1:Y:S04]  /*5000*/  LDS R32, [R20+0xc8] ;  /* 0x0000c80014207984 */ /* 0x000e680000000800 */
[----:B------:R-:W1:Y:S04]  /*5010*/  LDS R24, [R20+0xd0] ;  /* 0x0000d00014187984 */ /* 0x000e680000000800 */
[----:B------:R-:W1:Y:S04]  /*5020*/  LDS R18, [R20+0xd8] ;  /* 0x0000d80014127984 */ /* 0x000e680000000800 */
[----:B------:R-:W-:Y:S04]  /*5030*/  LDS R15, [R28+0x28] ;  /* 0x000028001c0f7984 */ /* 0x000fe80000000800 */
[----:B------:R-:W1:Y:S04]  /*5040*/  LDS R14, [R13+0x34] ;  /* 0x000034000d0e7984 */ /* 0x000e680000000800 */
[----:B------:R-:W1:Y:S04]  /*5050*/  LDS R4, [R13+0x2c] ;  /* 0x00002c000d047984 */ /* 0x000e680000000800 */
[----:B------:R-:W1:Y:S04]  /*5060*/  LDS R2, [R13+0x28] ;  /* 0x000028000d027984 */ /* 0x000e680000000800 */
[----:B------:R-:W2:Y:S04]  /*5070*/  LDS R12, [R13+0x30] ;  /* 0x000030000d0c7984 */ /* 0x000ea80000000800 */
[----:B------:R-:W4:Y:S01]  /*5080*/  LDS R16, [R13+0x38] ;  /* 0x000038000d107984 */ /* 0x000f220000000800 */
[C---:B0-----:R-:W-:Y:S01]  /*5090*/  FFMA R31, R33.reuse, R41, R31 ;  /* 0x00000029211f7223 */ /* 0x041fe2000000001f */
[C---:B---3--:R-:W-:Y:S01]  /*50a0*/  FFMA R21, R33.reuse, R37, R21 ;  /* 0x0000002521157223 */ /* 0x048fe20000000015 */
[C---:B-1----:R-:W-:Y:S01]  /*50b0*/  FFMA R23, R33.reuse, R35, R23 ;  /* 0x0000002321177223 */ /* 0x042fe20000000017 */
[----:B------:R-:W-:Y:S01]  /*50c0*/  FFMA R19, R33, R39, R19 ;  /* 0x0000002721137223 */ /* 0x000fe20000000013 */
[----:B------:R-:W-:Y:S01]  /*50d0*/  FFMA R31, R29, R46, R31 ;  /* 0x0000002e1d1f7223 */ /* 0x000fe2000000001f */
[----:B------:R-:W-:Y:S01]  /*50e0*/  FFMA R43, R33, R45, R43 ;  /* 0x0000002d212b7223 */ /* 0x000fe2000000002b */
[C---:B------:R-:W-:Y:S01]  /*50f0*/  FFMA R21, R29.reuse, R50, R21 ;  /* 0x000000321d157223 */ /* 0x040fe20000000015 */
[----:B------:R-:W-:Y:S01]  /*5100*/  FFMA R52, R29, R52, R23 ;  /* 0x000000341d347223 */ /* 0x000fe20000000017 */
[----:B------:R-:W-:Y:S01]  /*5110*/  FFMA R31, R27, R36, R31 ;  /* 0x000000241b1f7223 */ /* 0x000fe2000000001f */
[C---:B------:R-:W-:Y:S01]  /*5120*/  FFMA R19, R29.reuse, R48, R19 ;  /* 0x000000301d137223 */ /* 0x040fe20000000013 */
[----:B------:R-:W-:Y:S01]  /*5130*/  FFMA R43, R29, R44, R43 ;  /* 0x0000002c1d2b7223 */ /* 0x000fe2000000002b */
[----:B------:R-:W-:Y:S01]  /*5140*/  FFMA R21, R27, R40, R21 ;  /* 0x000000281b157223 */ /* 0x000fe20000000015 */
[----:B------:R-:W-:Y:S01]  /*5150*/  FFMA R31, R17, R22, R31 ;  /* 0x00000016111f7223 */ /* 0x000fe2000000001f */
[C---:B------:R-:W-:Y:S01]  /*5160*/  FFMA R42, R27.reuse, R42, R52 ;  /* 0x0000002a1b2a7223 */ /* 0x040fe20000000034 */
[C---:B------:R-:W-:Y:S01]  /*5170*/  FFMA R19, R27.reuse, R38, R19 ;  /* 0x000000261b137223 */ /* 0x040fe20000000013 */
[----:B------:R-:W-:Y:S01]  /*5180*/  FFMA R43, R27, R34, R43 ;  /* 0x000000221b2b7223 */ /* 0x000fe2000000002b */
[C---:B------:R-:W-:Y:S01]  /*5190*/  FFMA R21, R17.reuse, R30, R21 ;  /* 0x0000001e11157223 */ /* 0x040fe20000000015 */
[C---:B------:R-:W-:Y:S01]  /*51a0*/  FFMA R32, R17.reuse, R32, R42 ;  /* 0x0000002011207223 */ /* 0x040fe2000000002a */
[C---:B------:R-:W-:Y:S01]  /*51b0*/  FFMA R19, R17.reuse, R24, R19 ;  /* 0x0000001811137223 */ /* 0x040fe20000000013 */
[----:B------:R-:W-:Y:S01]  /*51c0*/  FFMA R43, R17, R18, R43 ;  /* 0x00000012112b7223 */ /* 0x000fe2000000002b */
[----:B------:R-:W-:Y:S01]  /*51d0*/  LDS R23, [R11+0x3c] ;  /* 0x00003c000b177984 */ /* 0x000fe20000000800 */
[----:B------:R-:W-:-:S03]  /*51e0*/  FFMA R14, R15, R14, R31 ;  /* 0x0000000e0f0e7223 */ /* 0x000fc6000000001f */
[----:B------:R-:W0:Y:S04]  /*51f0*/  LDS R17, [R0+0x5dc] ;  /* 0x0005dc0000117984 */ /* 0x000e280000000800 */
[----:B------:R-:W1:Y:S01]  /*5200*/  LDS R31, [R0+0x5e0] ;  /* 0x0005e000001f7984 */ /* 0x000e620000000800 */
[----:B------:R-:W-:-:S03]  /*5210*/  FFMA R4, R15, R4, R21 ;  /* 0x000000040f047223 */ /* 0x000fc60000000015 */
[----:B------:R-:W3:Y:S04]  /*5220*/  LDS R29, [R0+0x5e4] ;  /* 0x0005e400001d7984 */ /* 0x000ee80000000800 */
[----:B------:R-:W3:Y:S04]  /*5230*/  LDS R27, [R0+0x5e8] ;  /* 0x0005e800001b7984 */ /* 0x000ee80000000800 */
[----:B------:R-:W3:Y:S01]  /*5240*/  LDS R46, [R0+0x5ec] ;  /* 0x0005ec00002e7984 */ /* 0x000ee20000000800 */
[----:B------:R-:W-:-:S03]  /*5250*/  FFMA R2, R15, R2, R32 ;  /* 0x000000020f027223 */ /* 0x000fc60000000020 */
[----:B------:R-:W-:Y:S01]  /*5260*/  LDS R44, [R20+0x12c] ;  /* 0x00012c00142c7984 */ /* 0x000fe20000000800 */
[----:B--2---:R-:W-:-:S03]  /*5270*/  FFMA R12, R15, R12, R19 ;  /* 0x0000000c0f0c7223 */ /* 0x004fc60000000013 */
[----:B------:R-:W2:Y:S04]  /*5280*/  LDS R21, [R25+0x3c] ;  /* 0x00003c0019157984 */ /* 0x000ea80000000800 */
[----:B------:R-:W5:Y:S04]  /*5290*/  LDS R42, [R20+0x130] ;  /* 0x00013000142a7984 */ /* 0x000f680000000800 */
[----:B------:R-:W5:Y:S04]  /*52a0*/  LDS R40, [R20+0x134] ;  /* 0x0001340014287984 */ /* 0x000f680000000800 */
[----:B------:R-:W5:Y:S04]  /*52b0*/  LDS R38, [R20+0x138] ;  /* 0x0001380014267984 */ /* 0x000f680000000800 */
[----:B------:R-:W5:Y:S04]  /*52c0*/  LDS R36, [R20+0x13c] ;  /* 0x00013c0014247984 */ /* 0x000f680000000800 */
[----:B------:R-:W-:Y:S04]  /*52d0*/  LDS R34, [R13+0x3c] ;  /* 0x00003c000d227984 */ /* 0x000fe80000000800 */
[----:B------:R-:W-:Y:S04]  /*52e0*/  LDS R32, [R13+0x40] ;  /* 0x000040000d207984 */ /* 0x000fe80000000800 */
[----:B------:R-:W-:Y:S04]  /*52f0*/  LDS R30, [R13+0x44] ;  /* 0x000044000d1e7984 */ /* 0x000fe80000000800 */
[----:B------:R-:W-:Y:S04]  /*5300*/  LDS R24, [R13+0x48] ;  /* 0x000048000d187984 */ /* 0x000fe80000000800 */
[----:B------:R-:W5:Y:S04]  /*5310*/  LDS R19, [R28+0x3c] ;  /* 0x00003c001c137984 */ /* 0x000f680000000800 */
[----:B------:R-:W5:Y:S01]  /*5320*/  LDS R22, [R13+0x4c] ;  /* 0x00004c000d167984 */ /* 0x000f620000000800 */
[----:B----4-:R-:W-:-:S03]  /*5330*/  FFMA R15, R15, R16, R43 ;  /* 0x000000100f0f7223 */ /* 0x010fc6000000002b */
[----:B------:R-:W-:Y:S04]  /*5340*/  LDS R11, [R11+0x50] ;  /* 0x000050000b0b7984 */ /* 0x000fe80000000800 */
[----:B------:R-:W4:Y:S04]  /*5350*/  LDS R33, [R0+0x7d0] ;  /* 0x0007d00000217984 */ /* 0x000f280000000800 */
[----:B------:R-:W4:Y:S04]  /*5360*/  LDS R52, [R0+0x7d4] ;  /* 0x0007d40000347984 */ /* 0x000f280000000800 */
[----:B------:R-:W4:Y:S04]  /*5370*/  LDS R50, [R0+0x7d8] ;  /* 0x0007d80000327984 */ /* 0x000f280000000800 */
[----:B------:R-:W4:Y:S04]  /*5380*/  LDS R48, [R0+0x7dc] ;  /* 0x0007dc0000307984 */ /* 0x000f280000000800 */
[----:B------:R-:W4:Y:S04]  /*5390*/  LDS R35, [R0+0x7e0] ;  /* 0x0007e00000237984 */ /* 0x000f280000000800 */
        /* <DEDUP_REMOVED lines=11> */
[----:B------:R-:W4:Y:S01]  /*5450*/  LDS R53, [R13+0x60] ;  /* 0x000060000d357984 */ /* 0x000f220000000800 */
[C---:B0-----:R-:W-:Y:S01]  /*5460*/  FFMA R2, R23.reuse, R17, R2 ;  /* 0x0000001117027223 */ /* 0x041fe20000000002 */
[C---:B-1----:R-:W-:Y:S01]  /*5470*/  FFMA R31, R23.reuse, R31, R4 ;  /* 0x0000001f171f7223 */ /* 0x042fe20000000004 */
[C---:B---3--:R-:W-:Y:S01]  /*5480*/  FFMA R29, R23.reuse, R29, R12 ;  /* 0x0000001d171d7223 */ /* 0x048fe2000000000c */
[C---:B------:R-:W-:Y:S01]  /*5490*/  FFMA R27, R23.reuse, R27, R14 ;  /* 0x0000001b171b7223 */ /* 0x040fe2000000000e */
[----:B------:R-:W-:Y:S01]  /*54a0*/  FFMA R15, R23, R46, R15 ;  /* 0x0000002e170f7223 */ /* 0x000fe2000000000f */
[C---:B--2---:R-:W-:Y:S01]  /*54b0*/  FFMA R2, R21.reuse, R44, R2 ;  /* 0x0000002c15027223 */ /* 0x044fe20000000002 */
[C---:B-----5:R-:W-:Y:S01]  /*54c0*/  FFMA R31, R21.reuse, R42, R31 ;  /* 0x0000002a151f7223 */ /* 0x060fe2000000001f */
[C---:B------:R-:W-:Y:S01]  /*54d0*/  FFMA R29, R21.reuse, R40, R29 ;  /* 0x00000028151d7223 */ /* 0x040fe2000000001d */
[C---:B------:R-:W-:Y:S01]  /*54e0*/  FFMA R27, R21.reuse, R38, R27 ;  /* 0x00000026151b7223 */ /* 0x040fe2000000001b */
[----:B------:R-:W-:Y:S01]  /*54f0*/  FFMA R15, R21, R36, R15 ;  /* 0x00000024150f7223 */ /* 0x000fe2000000000f */
[C---:B------:R-:W-:Y:S01]  /*5500*/  FFMA R2, R19.reuse, R34, R2 ;  /* 0x0000002213027223 */ /* 0x040fe20000000002 */
[C---:B------:R-:W-:Y:S01]  /*5510*/  FFMA R31, R19.reuse, R32, R31 ;  /* 0x00000020131f7223 */ /* 0x040fe2000000001f */
[C---:B------:R-:W-:Y:S01]  /*5520*/  FFMA R29, R19.reuse, R30, R29 ;  /* 0x0000001e131d7223 */ /* 0x040fe2000000001d */
[C---:B------:R-:W-:Y:S01]  /*5530*/  FFMA R27, R19.reuse, R24, R27 ;  /* 0x00000018131b7223 */ /* 0x040fe2000000001b */
[----:B------:R-:W-:Y:S01]  /*5540*/  FFMA R22, R19, R22, R15 ;  /* 0x0000001613167223 */ /* 0x000fe2000000000f */
[C---:B----4-:R-:W-:Y:S01]  /*5550*/  FFMA R2, R11.reuse, R33, R2 ;  /* 0x000000210b027223 */ /* 0x050fe20000000002 */
[C---:B------:R-:W-:Y:S01]  /*5560*/  FFMA R52, R11.reuse, R52, R31 ;  /* 0x000000340b347223 */ /* 0x040fe2000000001f */
        /* <DEDUP_REMOVED lines=13> */
[-C--:B------:R-:W-:Y:S01]  /*5640*/  FFMA R51, R51, R26.reuse, R10 ;  /* 0x0000001a33337223 */ /* 0x080fe2000000000a */
[-C--:B------:R-:W-:Y:S01]  /*5650*/  FFMA R3, R50, R26.reuse, R3 ;  /* 0x0000001a32037223 */ /* 0x080fe20000000003 */
[-C--:B------:R-:W-:Y:S01]  /*5660*/  FFMA R9, R48, R26.reuse, R9 ;  /* 0x0000001a30097223 */ /* 0x080fe20000000009 */
[-C--:B------:R-:W-:Y:S01]  /*5670*/  FFMA R11, R11, R26.reuse, R8 ;  /* 0x0000001a0b0b7223 */ /* 0x080fe20000000008 */
[----:B------:R-:W-:Y:S01]  /*5680*/  FFMA R5, R22, R26, R5 ;  /* 0x0000001a16057223 */ /* 0x000fe20000000005 */
[----:B------:R-:W-:Y:S04]  /*5690*/  STG.E desc[UR6][R6.64+0x1f4], R51 ;  /* 0x0001f43306007986 */ /* 0x000fe8000c101906 */
[----:B------:R-:W-:Y:S04]  /*56a0*/  STG.E desc[UR6][R6.64+0x3e8], R3 ;  /* 0x0003e80306007986 */ /* 0x000fe8000c101906 */
[----:B------:R-:W-:Y:S04]  /*56b0*/  STG.E desc[UR6][R6.64+0x5dc], R9 ;  /* 0x0005dc0906007986 */ /* 0x000fe8000c101906 */
[----:B------:R-:W-:Y:S04]  /*56c0*/  STG.E desc[UR6][R6.64], R11 ;  /* 0x0000000b06007986 */ /* 0x000fe8000c101906 */
[----:B------:R-:W-:Y:S01]  /*56d0*/  STG.E desc[UR6][R6.64+0x7d0], R5 ;  /* 0x0007d00506007986 */ /* 0x000fe2000c101906 */
[----:B------:R-:W-:Y:S05]  /*56e0*/  EXIT ;  /* 0x000000000000794d */ /* 0x000fea0003800000 */
        .weak           $__internal_0_$__cuda_sm20_rcp_rn_f32_slowpath
        .type           $__internal_0_$__cuda_sm20_rcp_rn_f32_slowpath,@function
        .size           $__internal_0_$__cuda_sm20_rcp_rn_f32_slowpath,($__internal_1_$__cuda_sm3x_div_rn_noftz_f32_slowpath - $__internal_0_$__cuda_sm20_rcp_rn_f32_slowpath)
$__internal_0_$__cuda_sm20_rcp_rn_f32_slowpath:
[----:B------:R-:W-:Y:S01]  /*56f0*/  SHF.L.U32 R3, R8, 0x1, RZ ;  /* 0x0000000108037819 */ /* 0x000fe200000006ff */
[----:B------:R-:W-:Y:S03]  /*5700*/  BSSY.RECONVERGENT B1, `(.L_x_31) ;  /* 0x0000030000017945 */ /* 0x000fe60003800200 */
[----:B------:R-:W-:-:S04]  /*5710*/  SHF.R.U32.HI R3, RZ, 0x18, R3 ;  /* 0x00000018ff037819 */ /* 0x000fc80000011603 */
[----:B------:R-:W-:-:S13]  /*5720*/  ISETP.NE.U32.AND P0, PT, R3, RZ, PT ;  /* 0x000000ff0300720c */ /* 0x000fda0003f05070 */
[----:B------:R-:W-:Y:S05]  /*5730*/  @P0 BRA `(.L_x_32) ;  /* 0x0000000000280947 */ /* 0x000fea0003800000 */
[----:B------:R-:W-:-:S04]  /*5740*/  SHF.L.U32 R3, R8, 0x1, RZ ;  /* 0x0000000108037819 */ /* 0x000fc800000006ff */
[----:B------:R-:W-:-:S13]  /*5750*/  ISETP.NE.AND P0, PT, R3, RZ, PT ;  /* 0x000000ff0300720c */ /* 0x000fda0003f05270 */
[----:B------:R-:W-:Y:S01]  /*5760*/  @P0 FFMA R17, R8, 1.84467440737095516160e+19, RZ ;  /* 0x5f80000008110823 */ /* 0x000fe200000000ff */
[----:B------:R-:W-:Y:S08]  /*5770*/  @!P0 MUFU.RCP R15, R8 ;  /* 0x00000008000f8308 */ /* 0x000ff00000001000 */
[----:B------:R-:W0:Y:S02]  /*5780*/  @P0 MUFU.RCP R32, R17 ;  /* 0x0000001100200308 */ /* 0x000e240000001000 */
[----:B0-----:R-:W-:-:S04]  /*5790*/  @P0 FFMA R3, R17, R32, -1 ;  /* 0xbf80000011030423 */ /* 0x001fc80000000020 */
[----:B------:R-:W-:-:S04]  /*57a0*/  @P0 FADD.FTZ R3, -R3, -RZ ;  /* 0x800000ff03030221 */ /* 0x000fc80000010100 */
[----:B------:R-:W-:-:S04]  /*57b0*/  @P0 FFMA R3, R32, R3, R32 ;  /* 0x0000000320030223 */ /* 0x000fc80000000020 */
[----:B------:R-:W-:Y:S01]  /*57c0*/  @P0 FFMA R15, R3, 1.84467440737095516160e+19, RZ ;  /* 0x5f800000030f0823 */ /* 0x000fe200000000ff */
[----:B------:R-:W-:Y:S06]  /*57d0*/  BRA `(.L_x_33) ;  /* 0x0000000000887947 */ /* 0x000fec0003800000 */
.L_x_32:
[----:B------:R-:W-:-:S04]  /*57e0*/  IADD3 R15, PT, PT, R3, -0xfd, RZ ;  /* 0xffffff03030f7810 */ /* 0x000fc80007ffe0ff */
[----:B------:R-:W-:-:S13]  /*57f0*/  ISETP.GT.U32.AND P0, PT, R15, 0x1, PT ;  /* 0x000000010f00780c */ /* 0x000fda0003f04070 */
[----:B------:R-:W-:Y:S05]  /*5800*/  @P0 BRA `(.L_x_34) ;  /* 0x0000000000780947 */ /* 0x000fea0003800000 */
[----:B------:R-:W-:Y:S01]  /*5810*/  LOP3.LUT R17, R8, 0x7fffff, RZ, 0xc0, !PT ;  /* 0x007fffff08117812 */ /* 0x000fe200078ec0ff */
[----:B------:R-:W-:Y:S01]  /*5820*/  HFMA2 R34, -RZ, RZ, 0, 1.78813934326171875e-07 ;  /* 0x00000003ff227431 */ /* 0x000fe200000001ff */
[----:B------:R-:W-:Y:S02]  /*5830*/  IADD3 R3, PT, PT, R3, -0xfc, RZ ;  /* 0xffffff0403037810 */ /* 0x000fe40007ffe0ff */
[----:B------:R-:W-:-:S04]  /*5840*/  LOP3.LUT R17, R17, 0x3f800000, RZ, 0xfc, !PT ;  /* 0x3f80000011117812 */ /* 0x000fc800078efcff */
[----:B------:R-:W0:Y:S01]  /*5850*/  MUFU.RCP R32, R17 ;  /* 0x0000001100207308 */ /* 0x000e220000001000 */
[----:B------:R-:W-:Y:S01]  /*5860*/  SHF.L.U32 R29, R34, R15, RZ ;  /* 0x0000000f221d7219 */ /* 0x000fe200000006ff */
[----:B0-----:R-:W-:-:S04]  /*5870*/  FFMA R19, R17, R32, -1 ;  /* 0xbf80000011137423 */ /* 0x001fc80000000020 */
[----:B------:R-:W-:-:S04]  /*5880*/  FADD.FTZ R19, -R19, -RZ ;  /* 0x800000ff13137221 */ /* 0x000fc80000010100 */
[CCC-:B------:R-:W-:Y:S01]  /*5890*/  FFMA.RM R21, R32.reuse, R19.reuse, R32.reuse ;  /* 0x0000001320157223 */ /* 0x1c0fe20000004020 */
[----:B------:R-:W-:-:S04]  /*58a0*/  FFMA.RP R32, R32, R19, R32 ;  /* 0x0000001320207223 */ /* 0x000fc80000008020 */
[C---:B------:R-:W-:Y:S02]  /*58b0*/  LOP3.LUT R19, R21.reuse, 0x7fffff, RZ, 0xc0, !PT ;  /* 0x007fffff15137812 */ /* 0x040fe400078ec0ff */
[----:B------:R-:W-:Y:S02]  /*58c0*/  FSETP.NEU.FTZ.AND P0, PT, R21, R32, PT ;  /* 0x000000201500720b */ /* 0x000fe40003f1d000 */
[----:B------:R-:W-:Y:S02]  /*58d0*/  LOP3.LUT R32, R19, 0x800000, RZ, 0xfc, !PT ;  /* 0x0080000013207812 */ /* 0x000fe400078efcff */
[----:B------:R-:W-:Y:S02]  /*58e0*/  SEL R19, RZ, 0xffffffff, !P0 ;  /* 0xffffffffff137807 */ /* 0x000fe40004000000 */
[----:B------:R-:W-:Y:S02]  /*58f0*/  LOP3.LUT R34, R29, R32, RZ, 0xc0, !PT ;  /* 0x000000201d227212 */ /* 0x000fe400078ec0ff */
[----:B------:R-:W-:-:S02]  /*5900*/  IADD3 R19, PT, PT, -R19, RZ, RZ ;  /* 0x000000ff13137210 */ /* 0x000fc40007ffe1ff */
[-C--:B------:R-:W-:Y:S02]  /*5910*/  SHF.R.U32.HI R34, RZ, R15.reuse, R34 ;  /* 0x0000000fff227219 */ /* 0x080fe40000011622 */
[--C-:B------:R-:W-:Y:S02]  /*5920*/  LOP3.LUT P1, RZ, R19, R15, R32.reuse, 0xf8, !PT ;  /* 0x0000000f13ff7212 */ /* 0x100fe4000782f820 */
[C---:B------:R-:W-:Y:S02]  /*5930*/  LOP3.LUT P0, RZ, R34.reuse, 0x1, RZ, 0xc0, !PT ;  /* 0x0000000122ff7812 */ /* 0x040fe4000780c0ff */
[----:B------:R-:W-:Y:S02]  /*5940*/  LOP3.LUT P2, RZ, R34, 0x2, RZ, 0xc0, !PT ;  /* 0x0000000222ff7812 */ /* 0x000fe4000784c0ff */
[----:B------:R-:W-:Y:S02]  /*5950*/  SHF.R.U32.HI R3, RZ, R3, R32 ;  /* 0x00000003ff037219 */ /* 0x000fe40000011620 */
[----:B------:R-:W-:-:S02]  /*5960*/  PLOP3.LUT P0, PT, P0, P1, P2, 0xe0, 0x0 ;  /* 0x000000000000781c */ /* 0x000fc40000703c20 */
[----:B------:R-:W-:Y:S02]  /*5970*/  LOP3.LUT P1, RZ, R8, 0x7fffff, RZ, 0xc0, !PT ;  /* 0x007fffff08ff7812 */ /* 0x000fe4000782c0ff */
[----:B------:R-:W-:-:S04]  /*5980*/  SEL R15, RZ, 0x1, !P0 ;  /* 0x00000001ff0f7807 */ /* 0x000fc80004000000 */
[----:B------:R-:W-:-:S04]  /*5990*/  IADD3 R15, PT, PT, -R15, RZ, RZ ;  /* 0x000000ff0f0f7210 */ /* 0x000fc80007ffe1ff */
[----:B------:R-:W-:-:S13]  /*59a0*/  ISETP.GE.AND P0, PT, R15, RZ, PT ;  /* 0x000000ff0f00720c */ /* 0x000fda0003f06270 */
[----:B------:R-:W-:-:S04]  /*59b0*/  @!P0 IADD3 R3, PT, PT, R3, 0x1, RZ ;  /* 0x0000000103038810 */ /* 0x000fc80007ffe0ff */
[----:B------:R-:W-:-:S04]  /*59c0*/  @!P1 SHF.L.U32 R3, R3, 0x1, RZ ;  /* 0x0000000103039819 */ /* 0x000fc800000006ff */
[----:B------:R-:W-:Y:S01]  /*59d0*/  LOP3.LUT R15, R3, 0x80000000, R8, 0xf8, !PT ;  /* 0x80000000030f7812 */ /* 0x000fe200078ef808 */
[----:B------:R-:W-:Y:S06]  /*59e0*/  BRA `(.L_x_33) ;  /* 0x0000000000047947 */ /* 0x000fec0003800000 */
.L_x_34:
[----:B------:R0:W1:Y:S02]  /*59f0*/  MUFU.RCP R15, R8 ;  /* 0x00000008000f7308 */ /* 0x0000640000001000 */
.L_x_33:
[----:B------:R-:W-:Y:S05]  /*5a00*/  BSYNC.RECONVERGENT B1 ;  /* 0x0000000000017941 */ /* 0x000fea0003800200 */
.L_x_31:
[----:B------:R-:W-:Y:S01]  /*5a10*/  HFMA2 R35, -RZ, RZ, 0, 0 ;  /* 0x00000000ff237431 */ /* 0x000fe200000001ff */
[----:B------:R-:W-:-:S04]  /*5a20*/  MOV R34, R22 ;  /* 0x0000001600227202 */ /* 0x000fc80000000f00 */
[----:B01----:R-:W-:Y:S05]  /*5a30*/  RET.REL.NODEC R34 `(_Z16volumerhs_trigpiILl5ELl125ELl5EEvPfPKfS2_S2_lf) ;  /* 0xffffffa422707950 */ /* 0x003fea0003c3ffff */
        .weak           $__internal_1_$__cuda_sm3x_div_rn_noftz_f32_slowpath
        .type           $__internal_1_$__cuda_sm3x_div_rn_noftz_f32_slowpath,@function
        .size           $__internal_1_$__cuda_sm3x_div_rn_noftz_f32_slowpath,(.L_x_1384 - $__internal_1_$__cuda_sm3x_div_rn_noftz_f32_slowpath)
$__internal_1_$__cuda_sm3x_div_rn_noftz_f32_slowpath:
[----:B------:R-:W-:Y:S01]  /*5a40*/  SHF.R.U32.HI R29, RZ, 0x17, R36 ;  /* 0x00000017ff1d7819 */ /* 0x000fe20000011624 */
[----:B------:R-:W-:Y:S01]  /*5a50*/  BSSY.RECONVERGENT B1, `(.L_x_35) ;  /* 0x0000062000017945 */ /* 0x000fe20003800200 */
[----:B------:R-:W-:Y:S02]  /*5a60*/  SHF.R.U32.HI R32, RZ, 0x17, R3 ;  /* 0x00000017ff207819 */ /* 0x000fe40000011603 */
[----:B------:R-:W-:Y:S02]  /*5a70*/  LOP3.LUT R29, R29, 0xff, RZ, 0xc0, !PT ;  /* 0x000000ff1d1d7812 */ /* 0x000fe400078ec0ff */
[----:B------:R-:W-:Y:S02]  /*5a80*/  LOP3.LUT R32, R32, 0xff, RZ, 0xc0, !PT ;  /* 0x000000ff20207812 */ /* 0x000fe400078ec0ff */
[----:B------:R-:W-:Y:S02]  /*5a90*/  IADD3 R38, PT, PT, R29, -0x1, RZ ;  /* 0xffffffff1d267810 */ /* 0x000fe40007ffe0ff */
[----:B------:R-:W-:-:S02]  /*5aa0*/  IADD3 R43, PT, PT, R32, -0x1, RZ ;  /* 0xffffffff202b7810 */ /* 0x000fc40007ffe0ff */
[----:B------:R-:W-:-:S04]  /*5ab0*/  ISETP.GT.U32.AND P0, PT, R38, 0xfd, PT ;  /* 0x000000fd2600780c */ /* 0x000fc80003f04070 */
[----:B------:R-:W-:-:S13]  /*5ac0*/  ISETP.GT.U32.OR P0, PT, R43, 0xfd, P0 ;  /* 0x000000fd2b00780c */ /* 0x000fda0000704470 */
[----:B------:R-:W-:Y:S01]  /*5ad0*/  @!P0 MOV R30, RZ ;  /* 0x000000ff001e8202 */ /* 0x000fe20000000f00 */
[----:B------:R-:W-:Y:S06]  /*5ae0*/  @!P0 BRA `(.L_x_36) ;  /* 0x00000000005c8947 */ /* 0x000fec0003800000 */
[----:B------:R-:W-:Y:S02]  /*5af0*/  FSETP.GTU.FTZ.AND P0, PT, |R3|, +INF , PT ;  /* 0x7f8000000300780b */ /* 0x000fe40003f1c200 */
[----:B------:R-:W-:-:S04]  /*5b00*/  FSETP.GTU.FTZ.AND P1, PT, |R36|, +INF , PT ;  /* 0x7f8000002400780b */ /* 0x000fc80003f3c200 */
[----:B------:R-:W-:-:S13]  /*5b10*/  PLOP3.LUT P0, PT, P0, P1, PT, 0xf8, 0x8f ;  /* 0x00000000008f781c */ /* 0x000fda0000703f70 */
[----:B------:R-:W-:Y:S05]  /*5b20*/  @P0 BRA `(.L_x_37) ;  /* 0x00000004004c0947 */ /* 0x000fea0003800000 */
[----:B------:R-:W-:-:S13]  /*5b30*/  LOP3.LUT P0, RZ, R36, 0x7fffffff, R3, 0xc8, !PT ;  /* 0x7fffffff24ff7812 */ /* 0x000fda000780c803 */
[----:B------:R-:W-:Y:S05]  /*5b40*/  @!P0 BRA `(.L_x_38) ;  /* 0x00000004003c8947 */ /* 0x000fea0003800000 */
[C---:B------:R-:W-:Y:S02]  /*5b50*/  FSETP.NEU.FTZ.AND P0, PT, |R3|.reuse, +INF , PT ;  /* 0x7f8000000300780b */ /* 0x040fe40003f1d200 */
[----:B------:R-:W-:Y:S02]  /*5b60*/  FSETP.NEU.FTZ.AND P2, PT, |R36|, +INF , PT ;  /* 0x7f8000002400780b */ /* 0x000fe40003f5d200 */
[----:B------:R-:W-:-:S11]  /*5b70*/  FSETP.NEU.FTZ.AND P1, PT, |R3|, +INF , PT ;  /* 0x7f8000000300780b */ /* 0x000fd60003f3d200 */
[----:B------:R-:W-:Y:S05]  /*5b80*/  @!P2 BRA !P0, `(.L_x_38) ;  /* 0x00000004002ca947 */ /* 0x000fea0004000000 */
[----:B------:R-:W-:-:S04]  /*5b90*/  LOP3.LUT P0, RZ, R3, 0x7fffffff, RZ, 0xc0, !PT ;  /* 0x7fffffff03ff7812 */ /* 0x000fc8000780c0ff */
[----:B------:R-:W-:-:S13]  /*5ba0*/  PLOP3.LUT P0, PT, P2, P0, PT, 0x2f, 0xf2 ;  /* 0x0000000000f2781c */ /* 0x000fda0001700577 */
[----:B------:R-:W-:Y:S05]  /*5bb0*/  @P0 BRA `(.L_x_39) ;  /* 0x0000000400180947 */ /* 0x000fea0003800000 */
[----:B------:R-:W-:-:S04]  /*5bc0*/  LOP3.LUT P0, RZ, R36, 0x7fffffff, RZ, 0xc0, !PT ;  /* 0x7fffffff24ff7812 */ /* 0x000fc8000780c0ff */
[----:B------:R-:W-:-:S13]  /*5bd0*/  PLOP3.LUT P0, PT, P1, P0, PT, 0x2f, 0xf2 ;  /* 0x0000000000f2781c */ /* 0x000fda0000f00577 */
[----:B------:R-:W-:Y:S05]  /*5be0*/  @P0 BRA `(.L_x_40) ;  /* 0x0000000400000947 */ /* 0x000fea0003800000 */
[----:B------:R-:W-:Y:S02]  /*5bf0*/  ISETP.GE.AND P0, PT, R43, RZ, PT ;  /* 0x000000ff2b00720c */ /* 0x000fe40003f06270 */
[----:B------:R-:W-:-:S11]  /*5c00*/  ISETP.GE.AND P1, PT, R38, RZ, PT ;  /* 0x000000ff2600720c */ /* 0x000fd60003f26270 */
[----:B------:R-:W-:Y:S01]  /*5c10*/  @P0 MOV R30, RZ ;  /* 0x000000ff001e0202 */ /* 0x000fe20000000f00 */
[----:B------:R-:W-:Y:S01]  /*5c20*/  @!P0 FFMA R3, R3, 1.84467440737095516160e+19, RZ ;  /* 0x5f80000003038823 */ /* 0x000fe200000000ff */
[----:B------:R-:W-:Y:S01]  /*5c30*/  @!P0 MOV R30, 0xffffffc0 ;  /* 0xffffffc0001e8802 */ /* 0x000fe20000000f00 */
[----:B------:R-:W-:-:S03]  /*5c40*/  @!P1 FFMA R36, R36, 1.84467440737095516160e+19, RZ ;  /* 0x5f80000024249823 */ /* 0x000fc600000000ff */
[----:B------:R-:W-:-:S07]  /*5c50*/  @!P1 IADD3 R30, PT, PT, R30, 0x40, RZ ;  /* 0x000000401e1e9810 */ /* 0x000fce0007ffe0ff */
.L_x_36:
[----:B------:R-:W-:Y:S01]  /*5c60*/  LEA R43, R29, 0xc0800000, 0x17 ;  /* 0xc08000001d2b7811 */ /* 0x000fe200078eb8ff */
[----:B------:R-:W-:Y:S01]  /*5c70*/  BSSY.RECONVERGENT B2, `(.L_x_41) ;  /* 0x0000036000027945 */ /* 0x000fe20003800200 */
[----:B------:R-:W-:Y:S02]  /*5c80*/  IADD3 R32, PT, PT, R32, -0x7f, RZ ;  /* 0xffffff8120207810 */ /* 0x000fe40007ffe0ff */
[----:B------:R-:W-:-:S03]  /*5c90*/  IADD3 R45, PT, PT, -R43, R36, RZ ;  /* 0x000000242b2d7210 */ /* 0x000fc60007ffe1ff */
[C---:B------:R-:W-:Y:S01]  /*5ca0*/  IMAD R3, R32.reuse, -0x800000, R3 ;  /* 0xff80000020037824 */ /* 0x040fe200078e0203 */
[----:B------:R0:W1:Y:S01]  /*5cb0*/  MUFU.RCP R43, R45 ;  /* 0x0000002d002b7308 */ /* 0x0000620000001000 */
[----:B------:R-:W-:Y:S01]  /*5cc0*/  FADD.FTZ R36, -R45, -RZ ;  /* 0x800000ff2d247221 */ /* 0x000fe20000010100 */
[----:B0-----:R-:W-:-:S04]  /*5cd0*/  IADD3 R45, PT, PT, R32, 0x7f, -R29 ;  /* 0x0000007f202d7810 */ /* 0x001fc80007ffe81d */
[----:B------:R-:W-:Y:S01]  /*5ce0*/  IADD3 R30, PT, PT, R45, R30, RZ ;  /* 0x0000001e2d1e7210 */ /* 0x000fe20007ffe0ff */
[----:B-1----:R-:W-:-:S04]  /*5cf0*/  FFMA R38, R43, R36, 1 ;  /* 0x3f8000002b267423 */ /* 0x002fc80000000024 */
[----:B------:R-:W-:-:S04]  /*5d00*/  FFMA R38, R43, R38, R43 ;  /* 0x000000262b267223 */ /* 0x000fc8000000002b */
[----:B------:R-:W-:-:S04]  /*5d10*/  FFMA R43, R3, R38, RZ ;  /* 0x00000026032b7223 */ /* 0x000fc800000000ff */
[----:B------:R-:W-:-:S04]  /*5d20*/  FFMA R44, R36, R43, R3 ;  /* 0x0000002b242c7223 */ /* 0x000fc80000000003 */
[----:B------:R-:W-:-:S04]  /*5d30*/  FFMA R43, R38, R44, R43 ;  /* 0x0000002c262b7223 */ /* 0x000fc8000000002b */
[----:B------:R-:W-:-:S04]  /*5d40*/  FFMA R36, R36, R43, R3 ;  /* 0x0000002b24247223 */ /* 0x000fc80000000003 */
[----:B------:R-:W-:-:S05]  /*5d50*/  FFMA R3, R38, R36, R43 ;  /* 0x0000002426037223 */ /* 0x000fca000000002b */
[----:B------:R-:W-:-:S04]  /*5d60*/  SHF.R.U32.HI R29, RZ, 0x17, R3 ;  /* 0x00000017ff1d7819 */ /* 0x000fc80000011603 */
[----:B------:R-:W-:-:S04]  /*5d70*/  LOP3.LUT R29, R29, 0xff, RZ, 0xc0, !PT ;  /* 0x000000ff1d1d7812 */ /* 0x000fc800078ec0ff */
[----:B------:R-:W-:-:S04]  /*5d80*/  IADD3 R29, PT, PT, R29, R30, RZ ;  /* 0x0000001e1d1d7210 */ /* 0x000fc80007ffe0ff */
[----:B------:R-:W-:-:S04]  /*5d90*/  IADD3 R32, PT, PT, R29, -0x1, RZ ;  /* 0xffffffff1d207810 */ /* 0x000fc80007ffe0ff */
[----:B------:R-:W-:-:S13]  /*5da0*/  ISETP.GE.U32.AND P0, PT, R32, 0xfe, PT ;  /* 0x000000fe2000780c */ /* 0x000fda0003f06070 */
[----:B------:R-:W-:Y:S05]  /*5db0*/  @!P0 BRA `(.L_x_42) ;  /* 0x0000000000808947 */ /* 0x000fea0003800000 */
[----:B------:R-:W-:-:S13]  /*5dc0*/  ISETP.GT.AND P0, PT, R29, 0xfe, PT ;  /* 0x000000fe1d00780c */ /* 0x000fda0003f04270 */
[----:B------:R-:W-:Y:S05]  /*5dd0*/  @P0 BRA `(.L_x_43) ;  /* 0x00000000006c0947 */ /* 0x000fea0003800000 */
[----:B------:R-:W-:-:S13]  /*5de0*/  ISETP.GE.AND P0, PT, R29, 0x1, PT ;  /* 0x000000011d00780c */ /* 0x000fda0003f06270 */
[----:B------:R-:W-:Y:S05]  /*5df0*/  @P0 BRA `(.L_x_44) ;  /* 0x0000000000740947 */ /* 0x000fea0003800000 */
[----:B------:R-:W-:Y:S02]  /*5e00*/  ISETP.GE.AND P0, PT, R29, -0x18, PT ;  /* 0xffffffe81d00780c */ /* 0x000fe40003f06270 */
[----:B------:R-:W-:-:S11]  /*5e10*/  LOP3.LUT R3, R3, 0x80000000, RZ, 0xc0, !PT ;  /* 0x8000000003037812 */ /* 0x000fd600078ec0ff */
[----:B------:R-:W-:Y:S05]  /*5e20*/  @!P0 BRA `(.L_x_44) ;  /* 0x0000000000688947 */ /* 0x000fea0003800000 */
[CCC-:B------:R-:W-:Y:S01]  /*5e30*/  FFMA.RZ R32, R38.reuse, R36.reuse, R43.reuse ;  /* 0x0000002426207223 */ /* 0x1c0fe2000000c02b */
[CCC-:B------:R-:W-:Y:S01]  /*5e40*/  FFMA.RP R30, R38.reuse, R36.reuse, R43.reuse ;  /* 0x00000024261e7223 */ /* 0x1c0fe2000000802b */
[----:B------:R-:W-:Y:S01]  /*5e50*/  FFMA.RM R43, R38, R36, R43 ;  /* 0x00000024262b7223 */ /* 0x000fe2000000402b */
[C---:B------:R-:W-:Y:S02]  /*5e60*/  IADD3 R36, PT, PT, R29.reuse, 0x20, RZ ;  /* 0x000000201d247810 */ /* 0x040fe40007ffe0ff */
[----:B------:R-:W-:Y:S02]  /*5e70*/  LOP3.LUT R32, R32, 0x7fffff, RZ, 0xc0, !PT ;  /* 0x007fffff20207812 */ /* 0x000fe400078ec0ff */
[C---:B------:R-:W-:Y:S02]  /*5e80*/  ISETP.NE.AND P2, PT, R29.reuse, RZ, PT ;  /* 0x000000ff1d00720c */ /* 0x040fe40003f45270 */
[----:B------:R-:W-:Y:S02]  /*5e90*/  LOP3.LUT R45, R32, 0x800000, RZ, 0xfc, !PT ;  /* 0x00800000202d7812 */ /* 0x000fe400078efcff */
[----:B------:R-:W-:-:S02]  /*5ea0*/  ISETP.NE.AND P1, PT, R29, RZ, PT ;  /* 0x000000ff1d00720c */ /* 0x000fc40003f25270 */
[----:B------:R-:W-:Y:S02]  /*5eb0*/  IADD3 R29, PT, PT, -R29, RZ, RZ ;  /* 0x000000ff1d1d7210 */ /* 0x000fe40007ffe1ff */
[----:B------:R-:W-:Y:S02]  /*5ec0*/  SHF.L.U32 R36, R45, R36, RZ ;  /* 0x000000242d247219 */ /* 0x000fe400000006ff */
[----:B------:R-:W-:Y:S02]  /*5ed0*/  FSETP.NEU.FTZ.AND P0, PT, R30, R43, PT ;  /* 0x0000002b1e00720b */ /* 0x000fe40003f1d000 */
[----:B------:R-:W-:Y:S02]  /*5ee0*/  SEL R30, R29, RZ, P2 ;  /* 0x000000ff1d1e7207 */ /* 0x000fe40001000000 */
[----:B------:R-:W-:Y:S02]  /*5ef0*/  ISETP.NE.AND P1, PT, R36, RZ, P1 ;  /* 0x000000ff2400720c */ /* 0x000fe40000f25270 */
[----:B------:R-:W-:-:S02]  /*5f00*/  SHF.R.U32.HI R45, RZ, R30, R45 ;  /* 0x0000001eff2d7219 */ /* 0x000fc4000001162d */
[----:B------:R-:W-:Y:S02]  /*5f10*/  PLOP3.LUT P0, PT, P0, P1, PT, 0xf8, 0x8f ;  /* 0x00000000008f781c */ /* 0x000fe40000703f70 */
[----:B------:R-:W-:Y:S02]  /*5f20*/  SHF.R.U32.HI R29, RZ, 0x1, R45 ;  /* 0x00000001ff1d7819 */ /* 0x000fe4000001162d */
[----:B------:R-:W-:-:S04]  /*5f30*/  SEL R30, RZ, 0x1, !P0 ;  /* 0x00000001ff1e7807 */ /* 0x000fc80004000000 */
[----:B------:R-:W-:-:S04]  /*5f40*/  LOP3.LUT R30, R30, 0x1, R29, 0xf8, !PT ;  /* 0x000000011e1e7812 */ /* 0x000fc800078ef81d */
[----:B------:R-:W-:-:S04]  /*5f50*/  LOP3.LUT R30, R30, R45, RZ, 0xc0, !PT ;  /* 0x0000002d1e1e7212 */ /* 0x000fc800078ec0ff */
[----:B------:R-:W-:-:S04]  /*5f60*/  IADD3 R30, PT, PT, R29, R30, RZ ;  /* 0x0000001e1d1e7210 */ /* 0x000fc80007ffe0ff */
[----:B------:R-:W-:Y:S01]  /*5f70*/  LOP3.LUT R3, R30, R3, RZ, 0xfc, !PT ;  /* 0x000000031e037212 */ /* 0x000fe200078efcff */
[----:B------:R-:W-:Y:S06]  /*5f80*/  BRA `(.L_x_44) ;  /* 0x0000000000107947 */ /* 0x000fec0003800000 */
.L_x_43:
[----:B------:R-:W-:-:S04]  /*5f90*/  LOP3.LUT R3, R3, 0x80000000, RZ, 0xc0, !PT ;  /* 0x8000000003037812 */ /* 0x000fc800078ec0ff */
[----:B------:R-:W-:Y:S01]  /*5fa0*/  LOP3.LUT R3, R3, 0x7f800000, RZ, 0xfc, !PT ;  /* 0x7f80000003037812 */ /* 0x000fe200078efcff */
[----:B------:R-:W-:Y:S06]  /*5fb0*/  BRA `(.L_x_44) ;  /* 0x0000000000047947 */ /* 0x000fec0003800000 */
.L_x_42:
[----:B------:R-:W-:-:S07]  /*5fc0*/  LEA R3, R30, R3, 0x17 ;  /* 0x000000031e037211 */ /* 0x000fce00078eb8ff */
.L_x_44:
[----:B------:R-:W-:Y:S05]  /*5fd0*/  BSYNC.RECONVERGENT B2 ;  /* 0x0000000000027941 */ /* 0x000fea0003800200 */
.L_x_41:
[----:B------:R-:W-:Y:S05]  /*5fe0*/  BRA `(.L_x_45) ;  /* 0x0000000000207947 */ /* 0x000fea0003800000 */
.L_x_40:
[----:B------:R-:W-:-:S04]  /*5ff0*/  LOP3.LUT R3, R36, 0x80000000, R3, 0x48, !PT ;  /* 0x8000000024037812 */ /* 0x000fc800078e4803 */
[----:B------:R-:W-:Y:S01]  /*6000*/  LOP3.LUT R3, R3, 0x7f800000, RZ, 0xfc, !PT ;  /* 0x7f80000003037812 */ /* 0x000fe200078efcff */
[----:B------:R-:W-:Y:S06]  /*6010*/  BRA `(.L_x_45) ;  /* 0x0000000000147947 */ /* 0x000fec0003800000 */
.L_x_39:
[----:B------:R-:W-:Y:S01]  /*6020*/  LOP3.LUT R3, R36, 0x80000000, R3, 0x48, !PT ;  /* 0x8000000024037812 */ /* 0x000fe200078e4803 */
[----:B------:R-:W-:Y:S06]  /*6030*/  BRA `(.L_x_45) ;  /* 0x00000000000c7947 */ /* 0x000fec0003800000 */
.L_x_38:
[----:B------:R-:W0:Y:S01]  /*6040*/  MUFU.RSQ R3, -QNAN ;  /* 0xffc0000000037908 */ /* 0x000e220000001400 */
[----:B------:R-:W-:Y:S05]  /*6050*/  BRA `(.L_x_45) ;  /* 0x0000000000047947 */ /* 0x000fea0003800000 */
.L_x_37:
[----:B------:R-:W-:-:S07]  /*6060*/  FADD.FTZ R3, R3, R36 ;  /* 0x0000002403037221 */ /* 0x000fce0000010000 */
.L_x_45:
[----:B------:R-:W-:Y:S05]  /*6070*/  BSYNC.RECONVERGENT B1 ;  /* 0x0000000000017941 */ /* 0x000fea0003800200 */
.L_x_35:
[----:B------:R-:W-:Y:S01]  /*6080*/  HFMA2 R45, -RZ, RZ, 0, 0 ;  /* 0x00000000ff2d7431 */ /* 0x000fe200000001ff */
[----:B------:R-:W-:-:S04]  /*6090*/  MOV R44, R40 ;  /* 0x00000028002c7202 */ /* 0x000fc80000000f00 */
[----:B0-----:R-:W-:Y:S05]  /*60a0*/  RET.REL.NODEC R44 `(_Z16volumerhs_trigpiILl5ELl125ELl5EEvPfPKfS2_S2_lf) ;  /* 0xffffff9c2cd47950 */ /* 0x001fea0003c3ffff */
.L_x_46:
[----:B------:R-:W-:-:S00]  /*60b0*/  BRA `(.L_x_46) ;  /* 0xfffffffc00fc7947 */ /* 0x000fc0000383ffff */
[----:B------:R-:W-:-:S00]  /*60c0*/  NOP ;  /* 0x0000000000007918 */ /* 0x000fc00000000000 */
        /* <DEDUP_REMOVED lines=11> */
.L_x_1384:


//--------------------- .text._Z9volumerhsILl5ELl125ELl5EEvPfPKfS2_S2_lf --------------------------
	.section	.text._Z9volumerhsILl5ELl125ELl5EEvPfPKfS2_S2_lf,"ax",@progbits
	.align	128
        .global         _Z9volumerhsILl5ELl125ELl5EEvPfPKfS2_S2_lf
        .type           _Z9volumerhsILl5ELl125ELl5EEvPfPKfS2_S2_lf,@function
        .size           _Z9volumerhsILl5ELl125ELl5EEvPfPKfS2_S2_lf,(.L_x_1386 - _Z9volumerhsILl5ELl125ELl5EEvPfPKfS2_S2_lf)
        .other          _Z9volumerhsILl5ELl125ELl5EEvPfPKfS2_S2_lf,@"STO_CUDA_ENTRY STV_DEFAULT"
_Z9volumerhsILl5ELl125ELl5EEvPfPKfS2_S2_lf:
.text._Z9volumerhsILl5ELl125ELl5EEvPfPKfS2_S2_lf:
[----:B------:R-:W-:Y:S01]  /*0000*/  LDC R1, c[0x0][0x37c] ;  /* 0x0000df00ff017b82 */ /* 0x000fe20000000800 */
[----:B------:R-:W0:Y:S01]  /*0010*/  S2R R32, SR_TID.Z ;  /* 0x0000000000207919 */ /* 0x000e220000002300 */
[----:B------:R-:W-:Y:S01]  /*0020*/  IMAD.MOV.U32 R13, RZ, RZ, RZ ;  /* 0x000000ffff0d7224 */ /* 0x000fe200078e00ff */
[----:B------:R-:W1:Y:S01]  /*0030*/  LDCU.64 UR4, c[0x0][0x388] ;  /* 0x00007100ff0477ac */ /* 0x000e620008000a00 */
[----:B------:R-:W2:Y:S01]  /*0040*/  S2R R31, SR_TID.Y ;  /* 0x00000000001f7919 */ /* 0x000ea20000002200 */
[----:B------:R-:W3:Y:S01]  /*0050*/  LDCU.64 UR6, c[0x0][0x358] ;  /* 0x00006b00ff0677ac */ /* 0x000ee20008000a00 */
[----:B------:R-:W2:Y:S01]  /*0060*/  S2R R12, SR_TID.X ;  /* 0x00000000000c7919 */ /* 0x000ea20000002100 */
[----:B------:R-:W4:Y:S01]  /*0070*/  S2R R5, SR_CTAID.X ;  /* 0x0000000000057919 */ /* 0x000f220000002500 */
[----:B0-----:R-:W-:Y:S02]  /*0080*/  IMAD R9, R32, 0x19, RZ ;  /* 0x0000001920097824 */ /* 0x001fe400078e02ff */
[----:B--2---:R-:W-:-:S03]  /*0090*/  IMAD.WIDE.U32 R2, R31, 0x5, R12 ;  /* 0x000000051f027825 */ /* 0x004fc600078e000c */
[----:B------:R-:W-:-:S05]  /*00a0*/  IADD3 R8, P0, PT, R9, R2, RZ ;  /* 0x0000000209087210 */ /* 0x000fca0007f1e0ff */
[----:B------:R-:W-:Y:S01]  /*00b0*/  IMAD.X R9, RZ, RZ, R3, P0 ;  /* 0x000000ffff097224 */ /* 0x000fe200000e0603 */
[----:B------:R-:W-:Y:S01]  /*00c0*/  ISETP.NE.AND P0, PT, R32, RZ, PT ;  /* 0x000000ff2000720c */ /* 0x000fe20003f05270 */
[----:B----4-:R-:W-:-:S04]  /*00d0*/  IMAD.WIDE.U32 R8, R5, 0x6d6, R8 ;  /* 0x000006d605087825 */ /* 0x010fc800078e0008 */
[----:B------:R-:W-:-:S08]  /*00e0*/  IMAD.WIDE.U32 R10, R5, -0x465, R8 ;  /* 0xfffffb9b050a7825 */ /* 0x000fd000078e0008 */
[----:B------:R-:W0:Y:S01]  /*00f0*/  @!P0 LDC.64 R16, c[0x0][0x398] ;  /* 0x0000e600ff108b82 */ /* 0x000e220000000a00 */
[----:B------:R-:W-:Y:S02]  /*0100*/  IMAD.IADD R7, R11, 0x1, -R5 ;  /* 0x000000010b077824 */ /* 0x000fe400078e0a05 */
[----:B------:R-:W-:-:S03]  /*0110*/  IMAD.SHL.U32 R6, R10, 0x4, RZ ;  /* 0x000000040a067824 */ /* 0x000fc600078e00ff */
        /* <DEDUP_REMOVED lines=9> */
[----:B------:R-:W4:Y:S01]  /*01b0*/  LDG.E.CONSTANT R28, desc[UR6][R14.64+0x5dc] ;  /* 0x0005dc060e1c7981 */ /* 0x000f22000c1e9900 */
[----:B------:R-:W0:Y:S03]  /*01c0*/  @!P0 S2R R13, SR_CgaCtaId ;  /* 0x00000000000d8919 */ /* 0x000e260000008800 */
[----:B------:R-:W4:Y:S01]  /*01d0*/  @!P0 LDG.E.CONSTANT R11, desc[UR6][R10.64] ;  /* 0x000000060a0b8981 */ /* 0x000f22000c1e9900 */
[C---:B-1----:R-:W-:Y:S02]  /*01e0*/  LEA R16, P1, R8.reuse, UR4, 0x2 ;  /* 0x0000000408107c11 */ /* 0x042fe4000f8210ff */
[----:B------:R-:W-:Y:S01]  /*01f0*/  @!P0 MOV R0, 0x400 ;  /* 0x0000040000008802 */ /* 0x000fe20000000f00 */
[----:B------:R1:W5:Y:S01]  /*0200*/  LDG.E.CONSTANT R2, desc[UR6][R14.64+0x7d0] ;  /* 0x0007d0060e027981 */ /* 0x000362000c1e9900 */
        /* <DEDUP_REMOVED lines=14> */
[----:B0-----:R-:W-:-:S05]  /*02f0*/  @!P0 LEA R0, R13, R0, 0x18 ;  /* 0x000000000d008211 */ /* 0x001fca00078ec0ff */
[----:B------:R-:W-:-:S04]  /*0300*/  @!P0 IMAD R13, R31, 0x14, R0 ;  /* 0x000000141f0d8824 */ /* 0x000fc800078e0200 */
[----:B------:R-:W-:Y:S01]  /*0310*/  @!P0 IMAD R12, R12, 0x4, R13 ;  /* 0x000000040c0c8824 */ /* 0x000fe200078e020d */
[----:B------:R-:W-:Y:S01]  /*0320*/  BSSY.RECONVERGENT B0, `(.L_x_47) ;  /* 0x0000012000007945 */ /* 0x000fe20003800200 */
[----:B--2---:R-:W-:-:S04]  /*0330*/  FADD R4, R29, R29 ;  /* 0x0000001d1d047221 */ /* 0x004fc80000000000 */
[----:B------:R-:W0:Y:S01]  /*0340*/  MUFU.RCP R33, R4 ;  /* 0x0000000400217308 */ /* 0x000e220000001000 */
[----:B---3--:R-:W-:-:S04]  /*0350*/  FMUL R13, R27, R27 ;  /* 0x0000001b1b0d7220 */ /* 0x008fc80000400000 */
[----:B----4-:R-:W-:-:S04]  /*0360*/  FFMA R13, R30, R30, R13 ;  /* 0x0000001e1e0d7223 */ /* 0x010fc8000000000d */
[----:B------:R-:W-:Y:S01]  /*0370*/  FFMA R37, R28, R28, R13 ;  /* 0x0000001c1c257223 */ /* 0x000fe2000000000d */
[----:B------:R2:W-:Y:S03]  /*0380*/  @!P0 STS [R12], R11 ;  /* 0x0000000b0c008388 */ /* 0x0005e60000000800 */
[----:B------:R-:W3:Y:S01]  /*0390*/  FCHK P0, R37, R4 ;  /* 0x0000000425007302 */ /* 0x000ee20000000000 */
[----:B0-----:R-:W-:-:S04]  /*03a0*/  FFMA R0, -R4, R33, 1 ;  /* 0x3f80000004007423 */ /* 0x001fc80000000121 */
[----:B------:R-:W-:-:S04]  /*03b0*/  FFMA R0, R33, R0, R33 ;  /* 0x0000000021007223 */ /* 0x000fc80000000021 */
[----:B------:R-:W-:-:S04]  /*03c0*/  FFMA R13, R37, R0, RZ ;  /* 0x00000000250d7223 */ /* 0x000fc800000000ff */
[----:B-1----:R-:W-:-:S04]  /*03d0*/  FFMA R14, -R4, R13, R37 ;  /* 0x0000000d040e7223 */ /* 0x002fc80000000125 */
[----:B------:R-:W-:Y:S01]  /*03e0*/  FFMA R13, R0, R14, R13 ;  /* 0x0000000e000d7223 */ /* 0x000fe2000000000d */
[----:B--23--:R-:W-:Y:S06]  /*03f0*/  @!P0 BRA `(.L_x_48) ;  /* 0x0000000000108947 */ /* 0x00cfec0003800000 */
[----:B------:R-:W-:Y:S01]  /*0400*/  IMAD.MOV.U32 R16, RZ, RZ, R4 ;  /* 0x000000ffff107224 */ /* 0x000fe200078e0004 */
[----:B------:R-:W-:-:S07]  /*0410*/  MOV R4, 0x430 ;  /* 0x0000043000047802 */ /* 0x000fce0000000f00 */
[----:B-----5:R-:W-:Y:S05]  /*0420*/  CALL.REL.NOINC `($__internal_3_$__cuda_sm3x_div_rn_noftz_f32_slowpath) ;  /* 0x0000084800587944 */ /* 0x020fea0003c00000 */
[----:B------:R-:W-:-:S07]  /*0430*/  IMAD.MOV.U32 R13, RZ, RZ, R0 ;  /* 0x000000ffff0d7224 */ /* 0x000fce00078e0000 */
.L_x_48:
[----:B------:R-:W-:Y:S05]  /*0440*/  BSYNC.RECONVERGENT B0 ;  /* 0x0000000000007941 */ /* 0x000fea0003800200 */
.L_x_47:
[----:B------:R-:W-:Y:S01]  /*0450*/  VIADD R0, R29, 0x1800000 ;  /* 0x018000001d007836 */ /* 0x000fe20000000000 */
[----:B------:R-:W0:Y:S01]  /*0460*/  S2R R4, SR_TID.X ;  /* 0x0000000000047919 */ /* 0x000e220000002100 */
[----:B-----5:R-:W-:Y:S01]  /*0470*/  FADD R11, R2, -R13 ;  /* 0x8000000d020b7221 */ /* 0x020fe20000000000 */
[----:B------:R-:W-:Y:S02]  /*0480*/  BSSY.RECONVERGENT B0, `(.L_x_49) ;  /* 0x000000d000007945 */ /* 0x000fe40003800200 */
[----:B------:R-:W-:Y:S01]  /*0490*/  LOP3.LUT R0, R0, 0x7f800000, RZ, 0xc0, !PT ;  /* 0x7f80000000007812 */ /* 0x000fe200078ec0ff */
[----:B------:R-:W-:-:S03]  /*04a0*/  FMUL R11, R11, 0.40000000596046447754 ;  /* 0x3ecccccd0b0b7820 */ /* 0x000fc60000400000 */
[----:B------:R-:W-:-:S13]  /*04b0*/  ISETP.GT.U32.AND P0, PT, R0, 0x1ffffff, PT ;  /* 0x01ffffff0000780c */ /* 0x000fda0003f04070 */
[----:B------:R-:W-:Y:S05]  /*04c0*/  @P0 BRA `(.L_x_50) ;  /* 0x0000000000100947 */ /* 0x000fea0003800000 */
[----:B------:R-:W-:-:S07]  /*04d0*/  MOV R12, 0x4f0 ;  /* 0x000004f0000c7802 */ /* 0x000fce0000000f00 */
[----:B0-----:R-:W-:Y:S05]  /*04e0*/  CALL.REL.NOINC `($__internal_2_$__cuda_sm20_rcp_rn_f32_slowpath) ;  /* 0x0000084400547944 */ /* 0x001fea0003c00000 */
[----:B------:R-:W-:Y:S01]  /*04f0*/  IMAD.MOV.U32 R13, RZ, RZ, R0 ;  /* 0x000000ffff0d7224 */ /* 0x000fe200078e0000 */
[----:B------:R-:W-:Y:S06]  /*0500*/  BRA `(.L_x_51) ;  /* 0x0000000000107947 */ /* 0x000fec0003800000 */
.L_x_50:
[----:B------:R-:W1:Y:S02]  /*0510*/  MUFU.RCP R0, R29 ;  /* 0x0000001d00007308 */ /* 0x000e640000001000 */
[----:B-1----:R-:W-:-:S04]  /*0520*/  FFMA R12, R29, R0, -1 ;  /* 0xbf8000001d0c7423 */ /* 0x002fc80000000000 */
[----:B------:R-:W-:-:S04]  /*0530*/  FADD.FTZ R13, -R12, -RZ ;  /* 0x800000ff0c0d7221 */ /* 0x000fc80000010100 */
[----:B------:R-:W-:-:S07]  /*0540*/  FFMA R13, R0, R13, R0 ;  /* 0x0000000d000d7223 */ /* 0x000fce0000000000 */
.L_x_51:
[----:B------:R-:W-:Y:S05]  /*0550*/  BSYNC.RECONVERGENT B0 ;  /* 0x0000000000007941 */ /* 0x000fea0003800200 */
.L_x_49:
[----:B------:R-:W1:Y:S01]  /*0560*/  S2R R29, SR_CgaCtaId ;  /* 0x00000000001d7919 */ /* 0x000e620000008800 */
[-C--:B------:R-:W-:Y:S01]  /*0570*/  FMUL R15, R30, R13.reuse ;  /* 0x0000000d1e0f7220 */ /* 0x080fe20000400000 */
[-C--:B------:R-:W-:Y:S01]  /*0580*/  FMUL R45, R27, R13.reuse ;  /* 0x0000000d1b2d7220 */ /* 0x080fe20000400000 */
[----:B------:R-:W-:Y:S01]  /*0590*/  FMUL R33, R28, R13 ;  /* 0x0000000d1c217220 */ /* 0x000fe20000400000 */
[-C--:B------:R-:W-:Y:S01]  /*05a0*/  FMUL R42, R24, R27.reuse ;  /* 0x0000001b182a7220 */ /* 0x080fe20000400000 */
[-C--:B------:R-:W-:Y:S01]  /*05b0*/  FMUL R13, R21, R27.reuse ;  /* 0x0000001b150d7220 */ /* 0x080fe20000400000 */
[----:B------:R-:W-:Y:S01]  /*05c0*/  FMUL R38, R18, R27 ;  /* 0x0000001b12267220 */ /* 0x000fe20000400000 */
[----:B------:R-:W-:Y:S01]  /*05d0*/  FADD R40, R2, R11 ;  /* 0x0000000b02287221 */ /* 0x000fe20000000000 */
[----:B------:R-:W-:Y:S01]  /*05e0*/  MOV R17, 0x400 ;  /* 0x0000040000117802 */ /* 0x000fe20000000f00 */
[-C--:B------:R-:W-:Y:S01]  /*05f0*/  FFMA R42, R25, R30.reuse, R42 ;  /* 0x0000001e192a7223 */ /* 0x080fe2000000002a */
[-C--:B------:R-:W-:Y:S01]  /*0600*/  FFMA R13, R22, R30.reuse, R13 ;  /* 0x0000001e160d7223 */ /* 0x080fe2000000000d */
[----:B------:R-:W-:Y:S01]  /*0610*/  FFMA R38, R19, R30, R38 ;  /* 0x0000001e13267223 */ /* 0x000fe20000000026 */
[-CC-:B------:R-:W-:Y:S01]  /*0620*/  FFMA R36, R30, R15.reuse, R11.reuse ;  /* 0x0000000f1e247223 */ /* 0x180fe2000000000b */
[-C--:B------:R-:W-:Y:S01]  /*0630*/  FMUL R12, R27, R15.reuse ;  /* 0x0000000f1b0c7220 */ /* 0x080fe20000400000 */
[----:B------:R-:W-:Y:S01]  /*0640*/  FMUL R2, R28, R15 ;  /* 0x0000000f1c027220 */ /* 0x000fe20000400000 */
[----:B------:R-:W-:Y:S01]  /*0650*/  FMUL R0, R15, R40 ;  /* 0x000000280f007220 */ /* 0x000fe20000400000 */
[-C--:B------:R-:W-:Y:S01]  /*0660*/  FMUL R41, R30, R45.reuse ;  /* 0x0000002d1e297220 */ /* 0x080fe20000400000 */
[--C-:B------:R-:W-:Y:S01]  /*0670*/  FFMA R43, R27, R45, R11.reuse ;  /* 0x0000002d1b2b7223 */ /* 0x100fe2000000000b */
[-C--:B------:R-:W-:Y:S01]  /*0680*/  FFMA R16, R28, R33.reuse, R11 ;  /* 0x000000211c107223 */ /* 0x080fe2000000000b */
[C---:B------:R-:W-:Y:S01]  /*0690*/  FMUL R34, R40.reuse, R33 ;  /* 0x0000002128227220 */ /* 0x040fe20000400000 */
[-C--:B------:R-:W-:Y:S01]  /*06a0*/  FMUL R39, R40, R45.reuse ;  /* 0x0000002d28277220 */ /* 0x080fe20000400000 */
[----:B------:R-:W-:Y:S01]  /*06b0*/  FMUL R45, R28, R45 ;  /* 0x0000002d1c2d7220 */ /* 0x000fe20000400000 */
[----:B------:R-:W-:-:S02]  /*06c0*/  VIADD R40, R17, 0x64 ;  /* 0x0000006411287836 */ /* 0x000fc40000000000 */
[-C--:B------:R-:W-:Y:S01]  /*06d0*/  FFMA R11, R23, R28.reuse, R42 ;  /* 0x0000001c170b7223 */ /* 0x080fe2000000002a */
[-C--:B------:R-:W-:Y:S01]  /*06e0*/  FFMA R13, R20, R28.reuse, R13 ;  /* 0x0000001c140d7223 */ /* 0x080fe2000000000d */
[----:B------:R-:W-:Y:S01]  /*06f0*/  FFMA R15, R3, R28, R38 ;  /* 0x0000001c030f7223 */ /* 0x000fe20000000026 */
[C---:B------:R-:W-:Y:S01]  /*0700*/  IADD3 R28, PT, PT, R17.reuse, 0xa28, RZ ;  /* 0x00000a28111c7810 */ /* 0x040fe20007ffe0ff */
[----:B------:R-:W-:Y:S02]  /*0710*/  VIADD R38, R17, 0x13ec ;  /* 0x000013ec11267836 */ /* 0x000fe40000000000 */
[-C--:B------:R-:W-:Y:S01]  /*0720*/  FMUL R30, R30, R33.reuse ;  /* 0x000000211e1e7220 */ /* 0x080fe20000400000 */
[----:B------:R-:W-:Y:S01]  /*0730*/  FMUL R14, R27, R33 ;  /* 0x000000211b0e7220 */ /* 0x000fe20000400000 */
[----:B------:R-:W-:Y:S01]  /*0740*/  FMUL R33, R25, R36 ;  /* 0x0000002419217220 */ /* 0x000fe20000400000 */
[C---:B------:R-:W-:Y:S01]  /*0750*/  FMUL R35, R24.reuse, R45 ;  /* 0x0000002d18237220 */ /* 0x040fe20000400000 */
[C---:B-1----:R-:W-:Y:S01]  /*0760*/  LEA R17, R29.reuse, R40, 0x18 ;  /* 0x000000281d117211 */ /* 0x042fe200078ec0ff */
[C---:B------:R-:W-:Y:S01]  /*0770*/  FMUL R37, R24.reuse, R39 ;  /* 0x0000002718257220 */ /* 0x040fe20000400000 */
[C---:B------:R-:W-:Y:S01]  /*0780*/  LEA R27, R29.reuse, R28, 0x18 ;  /* 0x0000001c1d1b7211 */ /* 0x040fe200078ec0ff */
[C---:B------:R-:W-:Y:S01]  /*0790*/  FFMA R28, R24.reuse, R41, R33 ;  /* 0x00000029181c7223 */ /* 0x040fe20000000021 */
[----:B------:R-:W-:Y:S01]  /*07a0*/  LEA R29, R29, R38, 0x18 ;  /* 0x000000261d1d7211 */ /* 0x000fe200078ec0ff */
[----:B------:R-:W-:Y:S01]  /*07b0*/  FMUL R38, R24, R43 ;  /* 0x0000002b18267220 */ /* 0x000fe20000400000 */
[-C--:B------:R-:W-:Y:S01]  /*07c0*/  FMUL R24, R22, R36.reuse ;  /* 0x0000002416187220 */ /* 0x080fe20000400000 */
[----:B------:R-:W-:Y:S01]  /*07d0*/  FMUL R36, R19, R36 ;  /* 0x0000002413247220 */ /* 0x000fe20000400000 */
[C---:B------:R-:W-:Y:S01]  /*07e0*/  FFMA R35, R25.reuse, R2, R35 ;  /* 0x0000000219237223 */ /* 0x040fe20000000023 */
[C---:B------:R-:W-:Y:S01]  /*07f0*/  FFMA R33, R25.reuse, R12, R38 ;  /* 0x0000000c19217223 */ /* 0x040fe20000000026 */
[----:B------:R-:W-:Y:S01]  /*0800*/  FFMA R25, R25, R0, R37 ;  /* 0x0000000019197223 */ /* 0x000fe20000000025 */
[CC--:B------:R-:W-:Y:S01]  /*0810*/  FFMA R37, R21.reuse, R41.reuse, R24 ;  /* 0x0000002915257223 */ /* 0x0c0fe20000000018 */
[C---:B------:R-:W-:Y:S01]  /*0820*/  FFMA R24, R18.reuse, R41, R36 ;  /* 0x0000002912187223 */ /* 0x040fe20000000024 */
[C---:B------:R-:W-:Y:S01]  /*0830*/  FMUL R41, R21.reuse, R45 ;  /* 0x0000002d15297220 */ /* 0x040fe20000400000 */
[C---:B------:R-:W-:Y:S01]  /*0840*/  FMUL R36, R18.reuse, R43 ;  /* 0x0000002b12247220 */ /* 0x040fe20000400000 */
[C---:B------:R-:W-:Y:S01]  /*0850*/  FMUL R45, R18.reuse, R45 ;  /* 0x0000002d122d7220 */ /* 0x040fe20000400000 */
[-C--:B------:R-:W-:Y:S01]  /*0860*/  FMUL R40, R18, R39.reuse ;  /* 0x0000002712287220 */ /* 0x080fe20000400000 */
[C---:B------:R-:W-:Y:S01]  /*0870*/  FMUL R38, R21.reuse, R39 ;  /* 0x0000002715267220 */ /* 0x040fe20000400000 */
[----:B------:R-:W1:Y:S01]  /*0880*/  LDC R18, c[0x0][0x3a8] ;  /* 0x0000ea00ff127b82 */ /* 0x000e620000000800 */
[----:B------:R-:W-:Y:S01]  /*0890*/  FMUL R42, R21, R43 ;  /* 0x0000002b152a7220 */ /* 0x000fe20000400000 */
[C---:B------:R-:W-:Y:S01]  /*08a0*/  FFMA R21, R22.reuse, R2, R41 ;  /* 0x0000000216157223 */ /* 0x040fe20000000029 */
[C---:B------:R-:W-:Y:S01]  /*08b0*/  FFMA R43, R19.reuse, R12, R36 ;  /* 0x0000000c132b7223 */ /* 0x040fe20000000024 */
[C---:B------:R-:W-:Y:S01]  /*08c0*/  FFMA R45, R19.reuse, R2, R45 ;  /* 0x00000002132d7223 */ /* 0x040fe2000000002d */
[-C--:B------:R-:W-:Y:S01]  /*08d0*/  FFMA R41, R22, R0.reuse, R38 ;  /* 0x0000000016297223 */ /* 0x080fe20000000026 */
[----:B------:R-:W-:Y:S01]  /*08e0*/  FFMA R19, R19, R0, R40 ;  /* 0x0000000013137223 */ /* 0x000fe20000000028 */
[----:B0-----:R-:W-:-:S02]  /*08f0*/  IMAD R0, R4, 0x1f4, R17 ;  /* 0x000001f404007824 */ /* 0x001fc400078e0211 */
[C---:B------:R-:W-:Y:S01]  /*0900*/  FFMA R17, R23.reuse, R30, R28 ;  /* 0x0000001e17117223 */ /* 0x040fe2000000001c */
[C---:B------:R-:W-:Y:S01]  /*0910*/  FFMA R33, R23.reuse, R14, R33 ;  /* 0x0000000e17217223 */ /* 0x040fe20000000021 */
[C---:B------:R-:W-:Y:S01]  /*0920*/  FFMA R35, R23.reuse, R16, R35 ;  /* 0x0000001017237223 */ /* 0x040fe20000000023 */
[----:B------:R-:W-:Y:S01]  /*0930*/  FFMA R25, R23, R34, R25 ;  /* 0x0000002217197223 */ /* 0x000fe20000000019 */
[----:B------:R-:W-:Y:S02]  /*0940*/  IMAD R2, R4, 0x1f4, R27 ;  /* 0x000001f404027824 */ /* 0x000fe400078e021b */
[C---:B------:R-:W-:Y:S01]  /*0950*/  FFMA R23, R3.reuse, R30, R24 ;  /* 0x0000001e03177223 */ /* 0x040fe20000000018 */
[C---:B------:R-:W-:Y:S01]  /*0960*/  FFMA R43, R3.reuse, R14, R43 ;  /* 0x0000000e032b7223 */ /* 0x040fe2000000002b */
[C---:B------:R-:W-:Y:S01]  /*0970*/  FFMA R45, R3.reuse, R16, R45 ;  /* 0x00000010032d7223 */ /* 0x040fe2000000002d */
[----:B------:R-:W-:Y:S01]  /*0980*/  FFMA R19, R3, R34, R19 ;  /* 0x0000002203137223 */ /* 0x000fe20000000013 */
[----:B------:R-:W-:-:S02]  /*0990*/  IMAD R3, R31, 0x64, R0 ;  /* 0x000000641f037824 */ /* 0x000fc400078e0200 */
[----:B------:R-:W-:Y:S01]  /*09a0*/  FFMA R39, R22, R12, R42 ;  /* 0x0000000c16277223 */ /* 0x000fe2000000002a */
[C---:B------:R-:W-:Y:S02]  /*09b0*/  IMAD R27, R31.reuse, 0x64, R2 ;  /* 0x000000641f1b7824 */ /* 0x040fe400078e0202 */
[----:B------:R-:W-:Y:S01]  /*09c0*/  FFMA R37, R20, R30, R37 ;  /* 0x0000001e14257223 */ /* 0x000fe20000000025 */
[----:B------:R-:W-:Y:S02]  /*09d0*/  IMAD R2, R32, 0x14, R3 ;  /* 0x0000001420027824 */ /* 0x000fe400078e0203 */
[----:B------:R-:W-:Y:S01]  /*09e0*/  FFMA R39, R20, R14, R39 ;  /* 0x0000000e14277223 */ /* 0x000fe20000000027 */
[----:B------:R-:W-:Y:S02]  /*09f0*/  IMAD R4, R4, 0x1f4, R29 ;  /* 0x000001f404047824 */ /* 0x000fe400078e021d */
[----:B-1----:R-:W-:Y:S01]  /*0a00*/  FMUL R0, R18, 3.1400001049041748047 ;  /* 0x4048f5c312007820 */ /* 0x002fe20000400000 */
[C---:B------:R-:W-:Y:S01]  /*0a10*/  FFMA R21, R20.reuse, R16, R21 ;  /* 0x0000001014157223 */ /* 0x040fe20000000015 */
[----:B------:R-:W-:Y:S01]  /*0a20*/  FFMA R41, R20, R34, R41 ;  /* 0x0000002214297223 */ /* 0x000fe20000000029 */
[----:B------:R-:W-:-:S02]  /*0a30*/  IMAD R31, R31, 0x64, R4 ;  /* 0x000000641f1f7824 */ /* 0x000fc400078e0204 */
[----:B------:R-:W-:Y:S01]  /*0a40*/  FMUL R3, R0, 0.63661974668502807617 ;  /* 0x3f22f98300037820 */ /* 0x000fe20000400000 */
[C---:B------:R-:W-:Y:S01]  /*0a50*/  FMUL R11, R26.reuse, R11 ;  /* 0x0000000b1a0b7220 */ /* 0x040fe20000400000 */
[C---:B------:R-:W-:Y:S01]  /*0a60*/  FMUL R17, R26.reuse, R17 ;  /* 0x000000111a117220 */ /* 0x040fe20000400000 */
[C---:B------:R-:W-:Y:S01]  /*0a70*/  FMUL R33, R26.reuse, R33 ;  /* 0x000000211a217220 */ /* 0x040fe20000400000 */
[C---:B------:R-:W-:Y:S01]  /*0a80*/  FMUL R35, R26.reuse, R35 ;  /* 0x000000231a237220 */ /* 0x040fe20000400000 */
[----:B------:R-:W-:Y:S01]  /*0a90*/  FMUL R25, R26, R25 ;  /* 0x000000191a197220 */ /* 0x000fe20000400000 */
[----:B------:R-:W0:Y:S01]  /*0aa0*/  F2I.NTZ R3, R3 ;  /* 0x0000000300037305 */ /* 0x000e220000203100 */
[----:B------:R-:W-:Y:S02]  /*0ab0*/  IMAD R4, R32, 0x14, R27 ;  /* 0x0000001420047824 */ /* 0x000fe400078e021b */
[C---:B------:R-:W-:Y:S01]  /*0ac0*/  FMUL R13, R26.reuse, R13 ;  /* 0x0000000d1a0d7220 */ /* 0x040fe20000400000 */
[C---:B------:R-:W-:Y:S01]  /*0ad0*/  FMUL R37, R26.reuse, R37 ;  /* 0x000000251a257220 */ /* 0x040fe20000400000 */
[C---:B------:R-:W-:Y:S01]  /*0ae0*/  FMUL R39, R26.reuse, R39 ;  /* 0x000000271a277220 */ /* 0x040fe20000400000 */
[C---:B------:R-:W-:Y:S01]  /*0af0*/  FMUL R21, R26.reuse, R21 ;  /* 0x000000151a157220 */ /* 0x040fe20000400000 */
[----:B------:R-:W-:Y:S01]  /*0b00*/  FMUL R41, R26, R41 ;  /* 0x000000291a297220 */ /* 0x000fe20000400000 */
[----:B------:R-:W-:-:S02]  /*0b10*/  IMAD R32, R32, 0x14, R31 ;  /* 0x0000001420207824 */ /* 0x000fc400078e021f */
[C---:B------:R-:W-:Y:S01]  /*0b20*/  FMUL R15, R26.reuse, R15 ;  /* 0x0000000f1a0f7220 */ /* 0x040fe20000400000 */
[C---:B------:R-:W-:Y:S01]  /*0b30*/  FMUL R23, R26.reuse, R23 ;  /* 0x000000171a177220 */ /* 0x040fe20000400000 */
[C---:B------:R-:W-:Y:S01]  /*0b40*/  FMUL R43, R26.reuse, R43 ;  /* 0x0000002b1a2b7220 */ /* 0x040fe20000400000 */
[C---:B------:R-:W-:Y:S01]  /*0b50*/  FMUL R45, R26.reuse, R45 ;  /* 0x0000002d1a2d7220 */ /* 0x040fe20000400000 */
[----:B------:R-:W-:Y:S01]  /*0b60*/  FMUL R19, R26, R19 ;  /* 0x000000131a137220 */ /* 0x000fe20000400000 */
[----:B------:R0:W-:Y:S01]  /*0b70*/  STS [R2], R11 ;  /* 0x0000000b02007388 */ /* 0x0001e20000000800 */
[----:B------:R-:W-:-:S03]  /*0b80*/  FSETP.GE.AND P0, PT, |R0|, 105615, PT ;  /* 0x47ce47800000780b */ /* 0x000fc60003f06200 */
[----:B------:R-:W-:Y:S04]  /*0b90*/  STS [R2+0x4], R17 ;  /* 0x0000041102007388 */ /* 0x000fe80000000800 */
[----:B------:R-:W-:Y:S01]  /*0ba0*/  STS [R2+0x8], R33 ;  /* 0x0000082102007388 */ /* 0x000fe20000000800 */
[----:B0-----:R-:W-:-:S03]  /*0bb0*/  I2FP.F32.S32 R11, R3 ;  /* 0x00000003000b7245 */ /* 0x001fc60000201400 */
[----:B------:R0:W-:Y:S02]  /*0bc0*/  STS [R2+0xc], R35 ;  /* 0x00000c2302007388 */ /* 0x0001e40000000800 */
[----:B------:R-:W-:Y:S02]  /*0bd0*/  VOTEU.ANY UP0, P0 ;  /* 0x0000000000ff7886 */ /* 0x000fe40000000100 */
[----:B------:R1:W-:Y:S04]  /*0be0*/  STS [R2+0x10], R25 ;  /* 0x0000101902007388 */ /* 0x0003e80000000800 */
[----:B------:R2:W-:Y:S01]  /*0bf0*/  STS [R4], R13 ;  /* 0x0000000d04007388 */ /* 0x0005e20000000800 */
[----:B0-----:R-:W-:-:S03]  /*0c00*/  IMAD.MOV.U32 R35, RZ, RZ, R3 ;  /* 0x000000ffff237224 */ /* 0x001fc600078e0003 */
[----:B------:R2:W-:Y:S01]  /*0c10*/  STS [R4+0x4], R37 ;  /* 0x0000042504007388 */ /* 0x0005e20000000800 */
[----:B-1----:R-:W-:-:S03]  /*0c20*/  FFMA R2, R11, -1.5707962512969970703, R0 ;  /* 0xbfc90fda0b027823 */ /* 0x002fc60000000000 */
[----:B------:R2:W-:Y:S01]  /*0c30*/  STS [R4+0x8], R39 ;  /* 0x0000082704007388 */ /* 0x0005e20000000800 */
[----:B------:R-:W-:-:S03]  /*0c40*/  FFMA R2, R11, -7.5497894158615963534e-08, R2 ;  /* 0xb3a221680b027823 */ /* 0x000fc60000000002 */
[----:B------:R2:W-:Y:S01]  /*0c50*/  STS [R4+0xc], R21 ;  /* 0x00000c1504007388 */ /* 0x0005e20000000800 */
[----:B------:R-:W-:-:S03]  /*0c60*/  FFMA R36, R11, -5.3903029534742383927e-15, R2 ;  /* 0xa7c234c50b247823 */ /* 0x000fc60000000002 */
[----:B------:R2:W-:Y:S01]  /*0c70*/  STS [R4+0x10], R41 ;  /* 0x0000102904007388 */ /* 0x0005e20000000800 */
[----:B------:R-:W-:-:S03]  /*0c80*/  IMAD.MOV.U32 R2, RZ, RZ, R36 ;  /* 0x000000ffff027224 */ /* 0x000fc600078e0024 */
[----:B------:R2:W-:Y:S04]  /*0c90*/  STS [R32], R15 ;  /* 0x0000000f20007388 */ /* 0x0005e80000000800 */
[----:B------:R2:W-:Y:S04]  /*0ca0*/  STS [R32+0x4], R23 ;  /* 0x0000041720007388 */ /* 0x0005e80000000800 */
[----:B------:R2:W-:Y:S04]  /*0cb0*/  STS [R32+0x8], R43 ;  /* 0x0000082b20007388 */ /* 0x0005e80000000800 */
[----:B------:R2:W-:Y:S04]  /*0cc0*/  STS [R32+0xc], R45 ;  /* 0x00000c2d20007388 */ /* 0x0005e80000000800 */
[----:B------:R2:W-:Y:S01]  /*0cd0*/  STS [R32+0x10], R19 ;  /* 0x0000101320007388 */ /* 0x0005e20000000800 */
[----:B------:R-:W-:Y:S05]  /*0ce0*/  BRA.U !UP0, `(.L_x_52) ;  /* 0x0000000508747547 */ /* 0x000fea000b800000 */
[----:B------:R-:W-:-:S13]  /*0cf0*/  FSETP.NEU.AND P0, PT, |R0|, +INF , PT ;  /* 0x7f8000000000780b */ /* 0x000fda0003f0d200 */
[----:B------:R-:W-:Y:S01]  /*0d00*/  @!P0 FMUL R2, RZ, R0 ;  /* 0x00000000ff028220 */ /* 0x000fe20000400000 */
[----:B------:R-:W-:Y:S01]  /*0d10*/  @!P0 IMAD.MOV.U32 R3, RZ, RZ, RZ ;  /* 0x000000ffff038224 */ /* 0x000fe200078e00ff */
[----:B------:R-:W-:Y:S06]  /*0d20*/  @!P0 BRA `(.L_x_52) ;  /* 0x0000000400648947 */ /* 0x000fec0003800000 */
[----:B------:R-:W-:Y:S01]  /*0d30*/  IMAD.SHL.U32 R2, R0, 0x100, RZ ;  /* 0x0000010000027824 */ /* 0x000fe200078e00ff */
[----:B--2---:R-:W-:Y:S01]  /*0d40*/  CS2R R14, SRZ ;  /* 0x00000000000e7805 */ /* 0x004fe2000001ff00 */
[----:B------:R-:W-:Y:S01]  /*0d50*/  IMAD.MOV.U32 R17, RZ, RZ, RZ ;  /* 0x000000ffff117224 */ /* 0x000fe200078e00ff */
[----:B------:R-:W0:Y:S02]  /*0d60*/  LDCU.64 UR8, c[0x4][URZ] ;  /* 0x01000000ff0877ac */ /* 0x000e240008000a00 */
[----:B------:R-:W-:Y:S01]  /*0d70*/  LOP3.LUT R11, R2, 0x80000000, RZ, 0xfc, !PT ;  /* 0x80000000020b7812 */ /* 0x000fe200078efcff */
[----:B------:R-:W-:-:S06]  /*0d80*/  UMOV UR4, URZ ;  /* 0x000000ff00047c82 */ /* 0x000fcc0008000000 */
.L_x_53:
[----:B0-----:R-:W-:Y:S02]  /*0d90*/  IMAD.U32 R12, RZ, RZ, UR8 ;  /* 0x00000008ff0c7e24 */ /* 0x001fe4000f8e00ff */
[----:B------:R-:W-:-:S05]  /*0da0*/  IMAD.U32 R13, RZ, RZ, UR9 ;  /* 0x00000009ff0d7e24 */ /* 0x000fca000f8e00ff */
        /* <DEDUP_REMOVED lines=10> */
[C---:B------:R-:W-:Y:S01]  /*0e50*/  ISETP.EQ.AND P5, PT, R14.reuse, 0x14, PT ;  /* 0x000000140e00780c */ /* 0x040fe20003fa2270 */
[----:B------:R-:W-:Y:S02]  /*0e60*/  VIADD R14, R14, 0x4 ;  /* 0x000000040e0e7836 */ /* 0x000fe40000000000 */
[----:B--2---:R-:W-:-:S03]  /*0e70*/  IMAD.WIDE.U32 R2, R2, R11, RZ ;  /* 0x0000000b02027225 */ /* 0x004fc600078e00ff */
[----:B------:R-:W-:-:S04]  /*0e80*/  IADD3 R2, P6, PT, R2, R15, RZ ;  /* 0x0000000f02027210 */ /* 0x000fc80007fde0ff */
[----:B------:R-:W-:Y:S01]  /*0e90*/  @P1 MOV R24, R2 ;  /* 0x0000000200181202 */ /* 0x000fe20000000f00 */
[----:B------:R-:W-:Y:S02]  /*0ea0*/  IMAD.X R15, R3, 0x1, R17, P6 ;  /* 0x00000001030f7824 */ /* 0x000fe400030e0611 */
[--C-:B------:R-:W-:Y:S02]  /*0eb0*/  @P0 IMAD.MOV.U32 R25, RZ, RZ, R2.reuse ;  /* 0x000000ffff190224 */ /* 0x100fe400078e0002 */
[--C-:B------:R-:W-:Y:S02]  /*0ec0*/  @P2 IMAD.MOV.U32 R23, RZ, RZ, R2.reuse ;  /* 0x000000ffff172224 */ /* 0x100fe400078e0002 */
[--C-:B------:R-:W-:Y:S02]  /*0ed0*/  @P3 IMAD.MOV.U32 R22, RZ, RZ, R2.reuse ;  /* 0x000000ffff163224 */ /* 0x100fe400078e0002 */
[--C-:B------:R-:W-:Y:S02]  /*0ee0*/  @P4 IMAD.MOV.U32 R21, RZ, RZ, R2.reuse ;  /* 0x000000ffff154224 */ /* 0x100fe400078e0002 */
[----:B------:R-:W-:Y:S01]  /*0ef0*/  @P5 IMAD.MOV.U32 R4, RZ, RZ, R2 ;  /* 0x000000ffff045224 */ /* 0x000fe200078e0002 */
[----:B------:R-:W-:Y:S06]  /*0f00*/  BRA.U UP1, `(.L_x_53) ;  /* 0xfffffffd01a07547 */ /* 0x000fec000b83ffff */
[----:B------:R-:W-:-:S04]  /*0f10*/  SHF.R.U32.HI R2, RZ, 0x17, R0 ;  /* 0x00000017ff027819 */ /* 0x000fc80000011600 */
[C---:B------:R-:W-:Y:S02]  /*0f20*/  LOP3.LUT R3, R2.reuse, 0xe0, RZ, 0xc0, !PT ;  /* 0x000000e002037812 */ /* 0x040fe400078ec0ff */
[----:B------:R-:W-:-:S03]  /*0f30*/  LOP3.LUT P6, RZ, R2, 0x1f, RZ, 0xc0, !PT ;  /* 0x0000001f02ff7812 */ /* 0x000fc600078cc0ff */
[----:B------:R-:W-:-:S05]  /*0f40*/  VIADD R3, R3, 0xffffff80 ;  /* 0xffffff8003037836 */ /* 0x000fca0000000000 */
[----:B------:R-:W-:-:S05]  /*0f50*/  SHF.R.U32.HI R3, RZ, 0x5, R3 ;  /* 0x00000005ff037819 */ /* 0x000fca0000011603 */
[----:B------:R-:W-:-:S05]  /*0f60*/  IMAD.U32 R12, R3, -0x4, RZ ;  /* 0xfffffffc030c7824 */ /* 0x000fca00078e00ff */
[C---:B------:R-:W-:Y:S02]  /*0f70*/  ISETP.EQ.AND P3, PT, R12.reuse, -0x18, PT ;  /* 0xffffffe80c00780c */ /* 0x040fe40003f62270 */
[C---:B------:R-:W-:Y:S02]  /*0f80*/  ISETP.EQ.AND P4, PT, R12.reuse, -0x14, PT ;  /* 0xffffffec0c00780c */ /* 0x040fe40003f82270 */
[C---:B------:R-:W-:Y:S02]  /*0f90*/  ISETP.EQ.AND P2, PT, R12.reuse, -0x10, PT ;  /* 0xfffffff00c00780c */ /* 0x040fe40003f42270 */
[C---:B------:R-:W-:Y:S02]  /*0fa0*/  ISETP.EQ.AND P1, PT, R12.reuse, -0xc, PT ;  /* 0xfffffff40c00780c */ /* 0x040fe40003f22270 */
[C---:B------:R-:W-:Y:S02]  /*0fb0*/  ISETP.EQ.AND P0, PT, R12.reuse, -0x8, PT ;  /* 0xfffffff80c00780c */ /* 0x040fe40003f02270 */
[----:B------:R-:W-:-:S03]  /*0fc0*/  ISETP.EQ.AND P5, PT, R12, RZ, PT ;  /* 0x000000ff0c00720c */ /* 0x000fc60003fa2270 */
[--C-:B------:R-:W-:Y:S01]  /*0fd0*/  @P3 IMAD.MOV.U32 R3, RZ, RZ, R25.reuse ;  /* 0x000000ffff033224 */ /* 0x100fe200078e0019 */
[C---:B------:R-:W-:Y:S01]  /*0fe0*/  ISETP.EQ.AND P3, PT, R12.reuse, -0x4, PT ;  /* 0xfffffffc0c00780c */ /* 0x040fe20003f62270 */
[----:B------:R-:W-:Y:S02]  /*0ff0*/  @P4 IMAD.MOV.U32 R11, RZ, RZ, R25 ;  /* 0x000000ffff0b4224 */ /* 0x000fe400078e0019 */
[----:B------:R-:W-:Y:S01]  /*1000*/  @P4 IMAD.MOV.U32 R3, RZ, RZ, R24 ;  /* 0x000000ffff034224 */ /* 0x000fe200078e0018 */
[----:B------:R-:W-:Y:S01]  /*1010*/  ISETP.EQ.AND P4, PT, R12, 0x4, PT ;  /* 0x000000040c00780c */ /* 0x000fe20003f82270 */
[----:B------:R-:W-:Y:S01]  /*1020*/  @P2 IMAD.MOV.U32 R3, RZ, RZ, R23 ;  /* 0x000000ffff032224 */ /* 0x000fe200078e0017 */
[----:B------:R-:W-:Y:S01]  /*1030*/  @P2 MOV R11, R24 ;  /* 0x00000018000b2202 */ /* 0x000fe20000000f00 */
[----:B------:R-:W-:Y:S02]  /*1040*/  @P1 IMAD.MOV.U32 R3, RZ, RZ, R22 ;  /* 0x000000ffff031224 */ /* 0x000fe400078e0016 */
[----:B------:R-:W-:-:S02]  /*1050*/  @P0 IMAD.MOV.U32 R3, RZ, RZ, R21 ;  /* 0x000000ffff030224 */ /* 0x000fc400078e0015 */
[----:B------:R-:W-:Y:S02]  /*1060*/  @P1 IMAD.MOV.U32 R11, RZ, RZ, R23 ;  /* 0x000000ffff0b1224 */ /* 0x000fe400078e0017 */
[----:B------:R-:W-:Y:S02]  /*1070*/  @P3 IMAD.MOV.U32 R3, RZ, RZ, R4 ;  /* 0x000000ffff033224 */ /* 0x000fe400078e0004 */
[----:B------:R-:W-:Y:S02]  /*1080*/  @P5 IMAD.MOV.U32 R3, RZ, RZ, R15 ;  /* 0x000000ffff035224 */ /* 0x000fe400078e000f */
[----:B------:R-:W-:Y:S02]  /*1090*/  @P0 IMAD.MOV.U32 R11, RZ, RZ, R22 ;  /* 0x000000ffff0b0224 */ /* 0x000fe400078e0016 */
[----:B------:R-:W-:Y:S01]  /*10a0*/  @P3 IMAD.MOV.U32 R11, RZ, RZ, R21 ;  /* 0x000000ffff0b3224 */ /* 0x000fe200078e0015 */
[----:B------:R-:W-:Y:S01]  /*10b0*/  MOV R17, R3 ;  /* 0x0000000300117202 */ /* 0x000fe20000000f00 */
[----:B------:R-:W-:-:S02]  /*10c0*/  @P5 IMAD.MOV.U32 R11, RZ, RZ, R4 ;  /* 0x000000ffff0b5224 */ /* 0x000fc400078e0004 */
[----:B------:R-:W-:Y:S01]  /*10d0*/  @P4 IMAD.MOV.U32 R11, RZ, RZ, R15 ;  /* 0x000000ffff0b4224 */ /* 0x000fe200078e000f */
[----:B------:R-:W-:Y:S06]  /*10e0*/  @!P6 BRA `(.L_x_54) ;  /* 0x00000000002ce947 */ /* 0x000fec0003800000 */
[----:B------:R-:W-:Y:S01]  /*10f0*/  @P2 IMAD.MOV.U32 R3, RZ, RZ, R25 ;  /* 0x000000ffff032224 */ /* 0x000fe200078e0019 */
[----:B------:R-:W-:Y:S01]  /*1100*/  LOP3.LUT R2, R2, 0x1f, RZ, 0xc0, !PT ;  /* 0x0000001f02027812 */ /* 0x000fe200078ec0ff */
[----:B------:R-:W-:Y:S02]  /*1110*/  @P1 IMAD.MOV.U32 R3, RZ, RZ, R24 ;  /* 0x000000ffff031224 */ /* 0x000fe400078e0018 */
[----:B------:R-:W-:Y:S01]  /*1120*/  @P0 IMAD.MOV.U32 R3, RZ, RZ, R23 ;  /* 0x000000ffff030224 */ /* 0x000fe200078e0017 */
[----:B------:R-:W-:Y:S01]  /*1130*/  ISETP.EQ.AND P0, PT, R12, 0x8, PT ;  /* 0x000000080c00780c */ /* 0x000fe20003f02270 */
[----:B------:R-:W-:Y:S01]  /*1140*/  @P3 IMAD.MOV.U32 R3, RZ, RZ, R22 ;  /* 0x000000ffff033224 */ /* 0x000fe200078e0016 */
[----:B------:R-:W-:Y:S01]  /*1150*/  SHF.L.W.U32.HI R17, R11, R2, R17 ;  /* 0x000000020b117219 */ /* 0x000fe20000010e11 */
[----:B------:R-:W-:Y:S02]  /*1160*/  @P5 IMAD.MOV.U32 R3, RZ, RZ, R21 ;  /* 0x000000ffff035224 */ /* 0x000fe400078e0015 */
[----:B------:R-:W-:-:S08]  /*1170*/  @P4 IMAD.MOV.U32 R3, RZ, RZ, R4 ;  /* 0x000000ffff034224 */ /* 0x000fd000078e0004 */
[----:B------:R-:W-:-:S05]  /*1180*/  @P0 IMAD.MOV.U32 R3, RZ, RZ, R15 ;  /* 0x000000ffff030224 */ /* 0x000fca00078e000f */
[----:B------:R-:W-:-:S07]  /*1190*/  SHF.L.W.U32.HI R11, R3, R2, R11 ;  /* 0x00000002030b7219 */ /* 0x000fce0000010e0b */
.L_x_54:
[C---:B------:R-:W-:Y:S01]  /*11a0*/  SHF.L.W.U32.HI R16, R11.reuse, 0x2, R17 ;  /* 0x000000020b107819 */ /* 0x040fe20000010e11 */
[----:B------:R-:W-:Y:S01]  /*11b0*/  IMAD.SHL.U32 R11, R11, 0x4, RZ ;  /* 0x000000040b0b7824 */ /* 0x000fe200078e00ff */
[----:B------:R-:W-:Y:S01]  /*11c0*/  UMOV UR4, 0x54442d19 ;  /* 0x54442d1900047882 */ /* 0x000fe20000000000 */
[----:B------:R-:W-:Y:S01]  /*11d0*/  UMOV UR5, 0x3bf921fb ;  /* 0x3bf921fb00057882 */ /* 0x000fe20000000000 */
[----:B------:R-:W-:Y:S02]  /*11e0*/  SHF.R.S32.HI R2, RZ, 0x1f, R16 ;  /* 0x0000001fff027819 */ /* 0x000fe40000011410 */
[----:B------:R-:W-:Y:S02]  /*11f0*/  ISETP.GE.AND P0, PT, R0, RZ, PT ;  /* 0x000000ff0000720c */ /* 0x000fe40003f06270 */
[C---:B------:R-:W-:Y:S02]  /*1200*/  LOP3.LUT R14, R2.reuse, R11, RZ, 0x3c, !PT ;  /* 0x0000000b020e7212 */ /* 0x040fe400078e3cff */
[----:B------:R-:W-:-:S04]  /*1210*/  LOP3.LUT R15, R2, R16, RZ, 0x3c, !PT ;  /* 0x00000010020f7212 */ /* 0x000fc800078e3cff */
[----:B------:R-:W0:Y:S02]  /*1220*/  I2F.F64.S64 R2, R14 ;  /* 0x0000000e00027312 */ /* 0x000e240000301c00 */
[----:B0-----:R-:W-:Y:S01]  /*1230*/  DMUL R12, R2, UR4 ;  /* 0x00000004020c7c28 */ /* 0x001fe20008000000 */
[----:B------:R-:W-:Y:S02]  /*1240*/  SHF.R.U32.HI R3, RZ, 0x1e, R17 ;  /* 0x0000001eff037819 */ /* 0x000fe40000011611 */
[C---:B------:R-:W-:Y:S02]  /*1250*/  LOP3.LUT R2, R16.reuse, R0, RZ, 0x3c, !PT ;  /* 0x0000000010027212 */ /* 0x040fe400078e3cff */
[----:B------:R-:W-:Y:S02]  /*1260*/  LEA.HI R3, R16, R3, RZ, 0x1 ;  /* 0x0000000310037211 */ /* 0x000fe400078f08ff */
[----:B------:R-:W-:-:S03]  /*1270*/  ISETP.GE.AND P1, PT, R2, RZ, PT ;  /* 0x000000ff0200720c */ /* 0x000fc60003f26270 */
[----:B------:R-:W0:Y:S01]  /*1280*/  F2F.F32.F64 R12, R12 ;  /* 0x0000000c000c7310 */ /* 0x000e220000301000 */
[----:B------:R-:W-:-:S04]  /*1290*/  IMAD.MOV R2, RZ, RZ, -R3 ;  /* 0x000000ffff027224 */ /* 0x000fc800078e0a03 */
[----:B------:R-:W-:Y:S01]  /*12a0*/  @!P0 IMAD.MOV.U32 R3, RZ, RZ, R2 ;  /* 0x000000ffff038224 */ /* 0x000fe200078e0002 */
[----:B0-----:R-:W-:-:S07]  /*12b0*/  FSEL R2, -R12, R12, !P1 ;  /* 0x0000000c0c027208 */ /* 0x001fce0004800100 */
.L_x_52:
[----:B------:R-:W-:Y:S01]  /*12c0*/  FMUL R34, R8, 3.1400001049041748047 ;  /* 0x4048f5c308227820 */ /* 0x000fe20000400000 */
[----:B------:R-:W-:Y:S01]  /*12d0*/  MOV R33, 0x37cbac00 ;  /* 0x37cbac0000217802 */ /* 0x000fe20000000f00 */
[----:B------:R-:W-:Y:S01]  /*12e0*/  FMUL R11, R2, R2 ;  /* 0x00000002020b7220 */ /* 0x000fe20000400000 */
[----:B------:R-:W-:Y:S01]  /*12f0*/  LOP3.LUT R12, R3, 0x1, RZ, 0xc0, !PT ;  /* 0x00000001030c7812 */ /* 0x000fe200078ec0ff */
[----:B------:R-:W-:Y:S01]  /*1300*/  FMUL R14, R34, 0.63661974668502807617 ;  /* 0x3f22f983220e7820 */ /* 0x000fe20000400000 */
[----:B--2---:R-:W-:Y:S02]  /*1310*/  IMAD.MOV.U32 R37, RZ, RZ, 0x3d2aaabb ;  /* 0x3d2aaabbff257424 */ /* 0x004fe400078e00ff */
[----:B------:R-:W-:Y:S01]  /*1320*/  FFMA R13, R11, R33, -0.0013887860113754868507 ;  /* 0xbab607ed0b0d7423 */ /* 0x000fe20000000021 */
[----:B------:R-:W-:Y:S01]  /*1330*/  ISETP.NE.U32.AND P0, PT, R12, 0x1, PT ;  /* 0x000000010c00780c */ /* 0x000fe20003f05070 */
[----:B------:R-:W-:Y:S01]  /*1340*/  IMAD.MOV.U32 R38, RZ, RZ, 0x3effffff ;  /* 0x3effffffff267424 */ /* 0x000fe200078e00ff */
[----:B------:R-:W-:Y:S01]  /*1350*/  FSETP.GE.AND P1, PT, |R34|, 105615, PT ;  /* 0x47ce47802200780b */ /* 0x000fe20003f26200 */
[----:B------:R-:W0:Y:S01]  /*1360*/  F2I.NTZ R14, R14 ;  /* 0x0000000e000e7305 */ /* 0x000e220000203100 */
[----:B------:R-:W-:Y:S01]  /*1370*/  FSEL R12, R13, -0.00019574658654164522886, !P0 ;  /* 0xb94d41530d0c7808 */ /* 0x000fe20004000000 */
[----:B------:R-:W-:Y:S01]  /*1380*/  BSSY.RECONVERGENT B0, `(.L_x_55) ;  /* 0x0000072000007945 */ /* 0x000fe20003800200 */
[----:B------:R-:W-:-:S02]  /*1390*/  FSEL R16, R37, 0.0083327032625675201416, !P0 ;  /* 0x3c0885e425107808 */ /* 0x000fc40004000000 */
[----:B------:R-:W-:Y:S02]  /*13a0*/  FSEL R18, -R38, -0.16666662693023681641, !P0 ;  /* 0xbe2aaaa826127808 */ /* 0x000fe40004000100 */
[----:B------:R-:W-:Y:S01]  /*13b0*/  FSEL R2, R2, 1, P0 ;  /* 0x3f80000002027808 */ /* 0x000fe20000000000 */
[----:B------:R-:W-:Y:S01]  /*13c0*/  FFMA R12, R11, R12, R16 ;  /* 0x0000000c0b0c7223 */ /* 0x000fe20000000010 */
[----:B------:R-:W-:Y:S02]  /*13d0*/  LOP3.LUT P0, RZ, R3, 0x2, RZ, 0xc0, !PT ;  /* 0x0000000203ff7812 */ /* 0x000fe4000780c0ff */
[----:B------:R-:W-:Y:S01]  /*13e0*/  P2R R26, PR, RZ, 0x2 ;  /* 0x00000002ff1a7803 */ /* 0x000fe20000000000 */
[C---:B------:R-:W-:Y:S01]  /*13f0*/  FFMA R12, R11.reuse, R12, R18 ;  /* 0x0000000c0b0c7223 */ /* 0x040fe20000000012 */
[----:B------:R-:W-:Y:S01]  /*1400*/  FFMA R11, R11, R2, RZ ;  /* 0x000000020b0b7223 */ /* 0x000fe200000000ff */
[----:B0-----:R-:W-:Y:S01]  /*1410*/  I2FP.F32.S32 R13, R14 ;  /* 0x0000000e000d7245 */ /* 0x001fe20000201400 */
[----:B------:R-:W-:-:S02]  /*1420*/  IMAD.MOV.U32 R31, RZ, RZ, R14 ;  /* 0x000000ffff1f7224 */ /* 0x000fc400078e000e */
[----:B------:R-:W-:Y:S02]  /*1430*/  FFMA R11, R11, R12, R2 ;  /* 0x0000000c0b0b7223 */ /* 0x000fe40000000002 */
[----:B------:R-:W-:-:S03]  /*1440*/  FFMA R16, R13, -1.5707962512969970703, R34 ;  /* 0xbfc90fda0d107823 */ /* 0x000fc60000000022 */
[----:B------:R-:W-:Y:S01]  /*1450*/  @P0 FADD R11, RZ, -R11 ;  /* 0x8000000bff0b0221 */ /* 0x000fe20000000000 */
[----:B------:R-:W-:-:S04]  /*1460*/  FFMA R16, R13, -7.5497894158615963534e-08, R16 ;  /* 0xb3a221680d107823 */ /* 0x000fc80000000010 */
[----:B------:R-:W-:-:S04]  /*1470*/  FFMA R32, R13, -5.3903029534742383927e-15, R16 ;  /* 0xa7c234c50d207823 */ /* 0x000fc80000000010 */
[----:B------:R-:W-:Y:S01]  /*1480*/  IMAD.MOV.U32 R2, RZ, RZ, R32 ;  /* 0x000000ffff027224 */ /* 0x000fe200078e0020 */
[----:B------:R-:W-:Y:S06]  /*1490*/  @!P1 BRA `(.L_x_56) ;  /* 0x0000000400809947 */ /* 0x000fec0003800000 */
[----:B------:R-:W-:-:S13]  /*14a0*/  FSETP.NEU.AND P0, PT, |R34|, +INF , PT ;  /* 0x7f8000002200780b */ /* 0x000fda0003f0d200 */
[----:B------:R-:W-:Y:S01]  /*14b0*/  @!P0 FMUL R2, RZ, R34 ;  /* 0x00000022ff028220 */ /* 0x000fe20000400000 */
[----:B------:R-:W-:Y:S01]  /*14c0*/  @!P0 IMAD.MOV.U32 R14, RZ, RZ, RZ ;  /* 0x000000ffff0e8224 */ /* 0x000fe200078e00ff */
[----:B------:R-:W-:Y:S06]  /*14d0*/  @!P0 BRA `(.L_x_56) ;  /* 0x0000000400708947 */ /* 0x000fec0003800000 */
[----:B------:R-:W-:Y:S01]  /*14e0*/  IMAD.SHL.U32 R2, R34, 0x100, RZ ;  /* 0x0000010022027824 */ /* 0x000fe200078e00ff */
[----:B------:R-:W0:Y:S01]  /*14f0*/  LDCU.64 UR8, c[0x4][URZ] ;  /* 0x01000000ff0877ac */ /* 0x000e220008000a00 */
[----:B------:R-:W-:Y:S02]  /*1500*/  IMAD.MOV.U32 R17, RZ, RZ, RZ ;  /* 0x000000ffff117224 */ /* 0x000fe400078e00ff */
[----:B------:R-:W-:Y:S01]  /*1510*/  IMAD.MOV.U32 R15, RZ, RZ, RZ ;  /* 0x000000ffff0f7224 */ /* 0x000fe200078e00ff */
[----:B------:R-:W-:Y:S01]  /*1520*/  LOP3.LUT R14, R2, 0x80000000, RZ, 0xfc, !PT ;  /* 0x80000000020e7812 */ /* 0x000fe200078efcff */
[----:B------:R-:W-:Y:S01]  /*1530*/  UMOV UR5, URZ ;  /* 0x000000ff00057c82 */ /* 0x000fe20008000000 */
[----:B------:R-:W-:-:S05]  /*1540*/  UMOV UR4, URZ ;  /* 0x000000ff00047c82 */ /* 0x000fca0008000000 */
.L_x_57:
        /* <DEDUP_REMOVED lines=11> */
[----:B------:R-:W-:Y:S01]  /*1600*/  ISETP.EQ.AND P5, PT, R15, 0x14, PT ;  /* 0x000000140f00780c */ /* 0x000fe20003fa2270 */
[----:B--2---:R-:W-:-:S03]  /*1610*/  IMAD.WIDE.U32 R12, R3, R14, RZ ;  /* 0x0000000e030c7225 */ /* 0x004fc600078e00ff */
[----:B------:R-:W-:-:S04]  /*1620*/  IADD3 R12, P2, PT, R12, R17, RZ ;  /* 0x000000110c0c7210 */ /* 0x000fc80007f5e0ff */
[----:B------:R-:W-:Y:S01]  /*1630*/  IADD3.X R17, PT, PT, R13, UR5, RZ, P2, !PT ;  /* 0x000000050d117c10 */ /* 0x000fe200097fe4ff */
[--C-:B------:R-:W-:Y:S01]  /*1640*/  @P1 IMAD.MOV.U32 R24, RZ, RZ, R12.reuse ;  /* 0x000000ffff181224 */ /* 0x100fe200078e000c */
[C---:B------:R-:W-:Y:S01]  /*1650*/  ISETP.EQ.AND P2, PT, R15.reuse, 0x8, PT ;  /* 0x000000080f00780c */ /* 0x040fe20003f42270 */
[--C-:B------:R-:W-:Y:S01]  /*1660*/  @P3 IMAD.MOV.U32 R22, RZ, RZ, R12.reuse ;  /* 0x000000ffff163224 */ /* 0x100fe200078e000c */
[----:B------:R-:W-:Y:S01]  /*1670*/  @P0 MOV R25, R12 ;  /* 0x0000000c00190202 */ /* 0x000fe20000000f00 */
[--C-:B------:R-:W-:Y:S02]  /*1680*/  @P4 IMAD.MOV.U32 R21, RZ, RZ, R12.reuse ;  /* 0x000000ffff154224 */ /* 0x100fe400078e000c */
[----:B------:R-:W-:Y:S02]  /*1690*/  @P5 IMAD.MOV.U32 R4, RZ, RZ, R12 ;  /* 0x000000ffff045224 */ /* 0x000fe400078e000c */
[----:B------:R-:W-:-:S06]  /*16a0*/  VIADD R15, R15, 0x4 ;  /* 0x000000040f0f7836 */ /* 0x000fcc0000000000 */
[----:B------:R-:W-:Y:S01]  /*16b0*/  @P2 IMAD.MOV.U32 R23, RZ, RZ, R12 ;  /* 0x000000ffff172224 */ /* 0x000fe200078e000c */
[----:B------:R-:W-:Y:S06]  /*16c0*/  BRA.U UP1, `(.L_x_57) ;  /* 0xfffffffd01a07547 */ /* 0x000fec000b83ffff */
[----:B------:R-:W-:Y:S01]  /*16d0*/  SHF.R.U32.HI R2, RZ, 0x17, R34 ;  /* 0x00000017ff027819 */ /* 0x000fe20000011622 */
[----:B------:R-:W-:Y:S03]  /*16e0*/  BSSY.RECONVERGENT B1, `(.L_x_58) ;  /* 0x0000029000017945 */ /* 0x000fe60003800200 */
        /* <DEDUP_REMOVED lines=10> */
[----:B------:R-:W-:-:S03]  /*1790*/  ISETP.EQ.AND P5, PT, R13, 0x4, PT ;  /* 0x000000040d00780c */ /* 0x000fc60003fa2270 */
[--C-:B------:R-:W-:Y:S01]  /*17a0*/  @P3 IMAD.MOV.U32 R3, RZ, RZ, R25.reuse ;  /* 0x000000ffff033224 */ /* 0x100fe200078e0019 */
[C---:B------:R-:W-:Y:S01]  /*17b0*/  ISETP.EQ.AND P3, PT, R13.reuse, -0x4, PT ;  /* 0xfffffffc0d00780c */ /* 0x040fe20003f62270 */
[----:B------:R-:W-:Y:S01]  /*17c0*/  @P4 IMAD.MOV.U32 R12, RZ, RZ, R25 ;  /* 0x000000ffff0c4224 */ /* 0x000fe200078e0019 */
[----:B------:R-:W-:Y:S01]  /*17d0*/  @P4 MOV R3, R24 ;  /* 0x0000001800034202 */ /* 0x000fe20000000f00 */
[----:B------:R-:W-:Y:S01]  /*17e0*/  @P0 IMAD.MOV.U32 R3, RZ, RZ, R23 ;  /* 0x000000ffff030224 */ /* 0x000fe200078e0017 */
[----:B------:R-:W-:Y:S01]  /*17f0*/  ISETP.EQ.AND P4, PT, R13, RZ, PT ;  /* 0x000000ff0d00720c */ /* 0x000fe20003f82270 */
[----:B------:R-:W-:Y:S02]  /*1800*/  @P1 IMAD.MOV.U32 R3, RZ, RZ, R22 ;  /* 0x000000ffff031224 */ /* 0x000fe400078e0016 */
[----:B------:R-:W-:Y:S02]  /*1810*/  @P2 IMAD.MOV.U32 R3, RZ, RZ, R21 ;  /* 0x000000ffff032224 */ /* 0x000fe400078e0015 */
[----:B------:R-:W-:-:S02]  /*1820*/  @P0 IMAD.MOV.U32 R12, RZ, RZ, R24 ;  /* 0x000000ffff0c0224 */ /* 0x000fc400078e0018 */
[----:B------:R-:W-:Y:S02]  /*1830*/  @P1 IMAD.MOV.U32 R12, RZ, RZ, R23 ;  /* 0x000000ffff0c1224 */ /* 0x000fe400078e0017 */
[----:B------:R-:W-:Y:S02]  /*1840*/  @P3 IMAD.MOV.U32 R3, RZ, RZ, R4 ;  /* 0x000000ffff033224 */ /* 0x000fe400078e0004 */
[----:B------:R-:W-:Y:S02]  /*1850*/  @P2 IMAD.MOV.U32 R12, RZ, RZ, R22 ;  /* 0x000000ffff0c2224 */ /* 0x000fe400078e0016 */
[----:B------:R-:W-:Y:S02]  /*1860*/  @P4 IMAD.MOV.U32 R3, RZ, RZ, R17 ;  /* 0x000000ffff034224 */ /* 0x000fe400078e0011 */
[----:B------:R-:W-:Y:S02]  /*1870*/  @P3 IMAD.MOV.U32 R12, RZ, RZ, R21 ;  /* 0x000000ffff0c3224 */ /* 0x000fe400078e0015 */
[----:B------:R-:W-:Y:S01]  /*1880*/  @P4 IMAD.MOV.U32 R12, RZ, RZ, R4 ;  /* 0x000000ffff0c4224 */ /* 0x000fe200078e0004 */
[----:B------:R-:W-:Y:S01]  /*1890*/  @P5 MOV R12, R17 ;  /* 0x00000011000c5202 */ /* 0x000fe20000000f00 */
[----:B------:R-:W-:Y:S01]  /*18a0*/  IMAD.MOV.U32 R15, RZ, RZ, R3 ;  /* 0x000000ffff0f7224 */ /* 0x000fe200078e0003 */
[----:B------:R-:W-:Y:S06]  /*18b0*/  @!P6 BRA `(.L_x_59) ;  /* 0x00000000002ce947 */ /* 0x000fec0003800000 */
[----:B------:R-:W-:Y:S01]  /*18c0*/  @P0 IMAD.MOV.U32 R3, RZ, RZ, R25 ;  /* 0x000000ffff030224 */ /* 0x000fe200078e0019 */
[----:B------:R-:W-:Y:S01]  /*18d0*/  ISETP.EQ.AND P0, PT, R13, 0x8, PT ;  /* 0x000000080d00780c */ /* 0x000fe20003f02270 */
[----:B------:R-:W-:Y:S01]  /*18e0*/  @P1 IMAD.MOV.U32 R3, RZ, RZ, R24 ;  /* 0x000000ffff031224 */ /* 0x000fe200078e0018 */
[----:B------:R-:W-:Y:S01]  /*18f0*/  LOP3.LUT R2, R2, 0x1f, RZ, 0xc0, !PT ;  /* 0x0000001f02027812 */ /* 0x000fe200078ec0ff */
[----:B------:R-:W-:Y:S02]  /*1900*/  @P2 IMAD.MOV.U32 R3, RZ, RZ, R23 ;  /* 0x000000ffff032224 */ /* 0x000fe400078e0017 */
[----:B------:R-:W-:Y:S01]  /*1910*/  @P3 IMAD.MOV.U32 R3, RZ, RZ, R22 ;  /* 0x000000ffff033224 */ /* 0x000fe200078e0016 */
[----:B------:R-:W-:Y:S01]  /*1920*/  SHF.L.W.U32.HI R15, R12, R2, R15 ;  /* 0x000000020c0f7219 */ /* 0x000fe20000010e0f */
[----:B------:R-:W-:Y:S02]  /*1930*/  @P4 IMAD.MOV.U32 R3, RZ, RZ, R21 ;  /* 0x000000ffff034224 */ /* 0x000fe400078e0015 */
[----:B------:R-:W-:-:S04]  /*1940*/  @P5 IMAD.MOV.U32 R3, RZ, RZ, R4 ;  /* 0x000000ffff035224 */ /* 0x000fc800078e0004 */
[----:B------:R-:W-:-:S05]  /*1950*/  @P0 IMAD.MOV.U32 R3, RZ, RZ, R17 ;  /* 0x000000ffff030224 */ /* 0x000fca00078e0011 */
[----:B------:R-:W-:-:S07]  /*1960*/  SHF.L.W.U32.HI R12, R3, R2, R12 ;  /* 0x00000002030c7219 */ /* 0x000fce0000010e0c */
.L_x_59:
[----:B------:R-:W-:Y:S05]  /*1970*/  BSYNC.RECONVERGENT B1 ;  /* 0x0000000000017941 */ /* 0x000fea0003800200 */
.L_x_58:
[C---:B------:R-:W-:Y:S01]  /*1980*/  SHF.L.W.U32.HI R17, R12.reuse, 0x2, R15 ;  /* 0x000000020c117819 */ /* 0x040fe20000010e0f */
[----:B------:R-:W-:Y:S01]  /*1990*/  IMAD.SHL.U32 R2, R12, 0x4, RZ ;  /* 0x000000040c027824 */ /* 0x000fe200078e00ff */
[----:B------:R-:W-:Y:S01]  /*19a0*/  UMOV UR4, 0x54442d19 ;  /* 0x54442d1900047882 */ /* 0x000fe20000000000 */
[----:B------:R-:W-:Y:S01]  /*19b0*/  UMOV UR5, 0x3bf921fb ;  /* 0x3bf921fb00057882 */ /* 0x000fe20000000000 */
[----:B------:R-:W-:Y:S02]  /*19c0*/  SHF.R.S32.HI R3, RZ, 0x1f, R17 ;  /* 0x0000001fff037819 */ /* 0x000fe40000011411 */
[----:B------:R-:W-:Y:S02]  /*19d0*/  SHF.R.U32.HI R14, RZ, 0x1e, R15 ;  /* 0x0000001eff0e7819 */ /* 0x000fe4000001160f */
[C---:B------:R-:W-:Y:S02]  /*19e0*/  LOP3.LUT R2, R3.reuse, R2, RZ, 0x3c, !PT ;  /* 0x0000000203027212 */ /* 0x040fe400078e3cff */
[----:B------:R-:W-:-:S02]  /*19f0*/  LOP3.LUT R3, R3, R17, RZ, 0x3c, !PT ;  /* 0x0000001103037212 */ /* 0x000fc400078e3cff */
[----:B------:R-:W-:Y:S02]  /*1a00*/  ISETP.GE.AND P0, PT, R34, RZ, PT ;  /* 0x000000ff2200720c */ /* 0x000fe40003f06270 */
[C---:B------:R-:W-:Y:S02]  /*1a10*/  LOP3.LUT R15, R17.reuse, R34, RZ, 0x3c, !PT ;  /* 0x00000022110f7212 */ /* 0x040fe400078e3cff */
[----:B------:R-:W0:Y:S01]  /*1a20*/  I2F.F64.S64 R2, R2 ;  /* 0x0000000200027312 */ /* 0x000e220000301c00 */
[----:B------:R-:W-:Y:S02]  /*1a30*/  LEA.HI R14, R17, R14, RZ, 0x1 ;  /* 0x0000000e110e7211 */ /* 0x000fe400078f08ff */
[----:B------:R-:W-:-:S03]  /*1a40*/  ISETP.GE.AND P1, PT, R15, RZ, PT ;  /* 0x000000ff0f00720c */ /* 0x000fc60003f26270 */
[----:B------:R-:W-:-:S05]  /*1a50*/  IMAD.MOV R15, RZ, RZ, -R14 ;  /* 0x000000ffff0f7224 */ /* 0x000fca00078e0a0e */
[----:B------:R-:W-:Y:S01]  /*1a60*/  @!P0 MOV R14, R15 ;  /* 0x0000000f000e8202 */ /* 0x000fe20000000f00 */
[----:B0-----:R-:W-:-:S10]  /*1a70*/  DMUL R12, R2, UR4 ;  /* 0x00000004020c7c28 */ /* 0x001fd40008000000 */
[----:B------:R-:W0:Y:S02]  /*1a80*/  F2F.F32.F64 R12, R12 ;  /* 0x0000000c000c7310 */ /* 0x000e240000301000 */
[----:B0-----:R-:W-:-:S07]  /*1a90*/  FSEL R2, -R12, R12, !P1 ;  /* 0x0000000c0c027208 */ /* 0x001fce0004800100 */
.L_x_56:
[----:B------:R-:W-:Y:S05]  /*1aa0*/  BSYNC.RECONVERGENT B0 ;  /* 0x0000000000007941 */ /* 0x000fea0003800200 */
.L_x_55:
[----:B------:R-:W-:Y:S01]  /*1ab0*/  FMUL R30, R9, 3.1400001049041748047 ;  /* 0x4048f5c3091e7820 */ /* 0x000fe20000400000 */
[----:B------:R-:W-:Y:S01]  /*1ac0*/  FMUL R3, R2, R2 ;  /* 0x0000000202037220 */ /* 0x000fe20000400000 */
[----:B------:R-:W-:Y:S01]  /*1ad0*/  LOP3.LUT R15, R14, 0x1, RZ, 0xc0, !PT ;  /* 0x000000010e0f7812 */ /* 0x000fe200078ec0ff */
[----:B------:R-:W-:Y:S01]  /*1ae0*/  BSSY.RECONVERGENT B0, `(.L_x_60) ;  /* 0x0000079000007945 */ /* 0x000fe20003800200 */
[----:B------:R-:W-:Y:S01]  /*1af0*/  FMUL R12, R30, 0.63661974668502807617 ;  /* 0x3f22f9831e0c7820 */ /* 0x000fe20000400000 */
[----:B------:R-:W-:Y:S01]  /*1b00*/  FFMA R13, R3, R33, -0.0013887860113754868507 ;  /* 0xbab607ed030d7423 */ /* 0x000fe20000000021 */
[----:B------:R-:W-:Y:S02]  /*1b10*/  ISETP.NE.U32.AND P0, PT, R15, 0x1, PT ;  /* 0x000000010f00780c */ /* 0x000fe40003f05070 */
[----:B------:R-:W-:Y:S02]  /*1b20*/  LOP3.LUT P1, RZ, R14, 0x2, RZ, 0xc0, !PT ;  /* 0x000000020eff7812 */ /* 0x000fe4000782c0ff */
[----:B------:R-:W0:Y:S01]  /*1b30*/  F2I.NTZ R12, R12 ;  /* 0x0000000c000c7305 */ /* 0x000e220000203100 */
[----:B------:R-:W-:-:S02]  /*1b40*/  FSEL R16, R13, -0.00019574658654164522886, !P0 ;  /* 0xb94d41530d107808 */ /* 0x000fc40004000000 */
[----:B------:R-:W-:Y:S02]  /*1b50*/  FSEL R18, R37, 0.0083327032625675201416, !P0 ;  /* 0x3c0885e425127808 */ /* 0x000fe40004000000 */
[----:B------:R-:W-:Y:S02]  /*1b60*/  FSEL R14, -R38, -0.16666662693023681641, !P0 ;  /* 0xbe2aaaa8260e7808 */ /* 0x000fe40004000100 */
[----:B------:R-:W-:Y:S01]  /*1b70*/  FSEL R2, R2, 1, P0 ;  /* 0x3f80000002027808 */ /* 0x000fe20000000000 */
[----:B------:R-:W-:Y:S01]  /*1b80*/  FFMA R16, R3, R16, R18 ;  /* 0x0000001003107223 */ /* 0x000fe20000000012 */
[----:B------:R-:W-:-:S03]  /*1b90*/  FSETP.GE.AND P2, PT, |R30|, 105615, PT ;  /* 0x47ce47801e00780b */ /* 0x000fc60003f46200 */
[C---:B------:R-:W-:Y:S01]  /*1ba0*/  FFMA R14, R3.reuse, R16, R14 ;  /* 0x00000010030e7223 */ /* 0x040fe2000000000e */
[----:B------:R-:W-:Y:S01]  /*1bb0*/  FFMA R3, R3, R2, RZ ;  /* 0x0000000203037223 */ /* 0x000fe200000000ff */
[----:B------:R-:W-:Y:S01]  /*1bc0*/  P2R R13, PR, RZ, 0x4 ;  /* 0x00000004ff0d7803 */ /* 0x000fe20000000000 */
[----:B0-----:R-:W-:Y:S01]  /*1bd0*/  IMAD.MOV.U32 R28, RZ, RZ, R12 ;  /* 0x000000ffff1c7224 */ /* 0x001fe200078e000c */
[----:B------:R-:W-:Y:S01]  /*1be0*/  I2FP.F32.S32 R29, R12 ;  /* 0x0000000c001d7245 */ /* 0x000fe20000201400 */
[----:B------:R-:W-:-:S04]  /*1bf0*/  FFMA R2, R3, R14, R2 ;  /* 0x0000000e03027223 */ /* 0x000fc80000000002 */
[----:B------:R-:W-:Y:S01]  /*1c00*/  FFMA R16, R29, -1.5707962512969970703, R30 ;  /* 0xbfc90fda1d107823 */ /* 0x000fe2000000001e */
[----:B------:R-:W-:-:S03]  /*1c10*/  @P1 FADD R2, RZ, -R2 ;  /* 0x80000002ff021221 */ /* 0x000fc60000000000 */
[----:B------:R-:W-:Y:S01]  /*1c20*/  FFMA R16, R29, -7.5497894158615963534e-08, R16 ;  /* 0xb3a221681d107823 */ /* 0x000fe20000000010 */
[----:B------:R-:W-:-:S03]  /*1c30*/  FMUL R20, R11, -R2 ;  /* 0x800000020b147220 */ /* 0x000fc60000400000 */
        /* <DEDUP_REMOVED lines=14> */
.L_x_62:
[----:B0-----:R-:W-:Y:S02]  /*1d20*/  IMAD.U32 R3, RZ, RZ, UR9 ;  /* 0x00000009ff037e24 */ /* 0x001fe4000f8e00ff */
[----:B------:R-:W-:-:S05]  /*1d30*/  IMAD.U32 R2, RZ, RZ, UR8 ;  /* 0x00000008ff027e24 */ /* 0x000fca000f8e00ff */
[----:B------:R-:W2:Y:S01]  /*1d40*/  LDG.E.CONSTANT R3, desc[UR6][R2.64] ;  /* 0x0000000602037981 */ /* 0x000ea2000c1e9900 */
[C---:B------:R-:W-:Y:S01]  /*1d50*/  ISETP.EQ.AND P4, PT, R16.reuse, RZ, PT ;  /* 0x000000ff1000720c */ /* 0x040fe20003f82270 */
[----:B------:R-:W-:Y:S01]  /*1d60*/  UIADD3 UR4, UPT, UPT, UR4, 0x1, URZ ;  /* 0x0000000104047890 */ /* 0x000fe2000fffe0ff */
[C---:B------:R-:W-:Y:S01]  /*1d70*/  ISETP.EQ.AND P3, PT, R16.reuse, 0x4, PT ;  /* 0x000000041000780c */ /* 0x040fe20003f62270 */
[----:B------:R-:W-:Y:S01]  /*1d80*/  UIADD3 UR8, UP2, UPT, UR8, 0x4, URZ ;  /* 0x0000000408087890 */ /* 0x000fe2000ff5e0ff */
[C---:B------:R-:W-:Y:S01]  /*1d90*/  ISETP.EQ.AND P2, PT, R16.reuse, 0x8, PT ;  /* 0x000000081000780c */ /* 0x040fe20003f42270 */
[----:B------:R-:W-:Y:S01]  /*1da0*/  UISETP.NE.AND UP1, UPT, UR4, 0x6, UPT ;  /* 0x000000060400788c */ /* 0x000fe2000bf25270 */
[----:B------:R-:W-:Y:S01]  /*1db0*/  ISETP.EQ.AND P1, PT, R16, 0xc, PT ;  /* 0x0000000c1000780c */ /* 0x000fe20003f22270 */
[----:B------:R-:W-:Y:S01]  /*1dc0*/  UIADD3.X UR9, UPT, UPT, URZ, UR9, URZ, UP2, !UPT ;  /* 0x00000009ff097290 */ /* 0x000fe200097fe4ff */
[----:B--2---:R-:W-:-:S03]  /*1dd0*/  IMAD.WIDE.U32 R14, R3, R12, RZ ;  /* 0x0000000c030e7225 */ /* 0x004fc600078e00ff */
[----:B------:R-:W-:-:S04]  /*1de0*/  IADD3 R14, P0, PT, R14, R11, RZ ;  /* 0x0000000b0e0e7210 */ /* 0x000fc80007f1e0ff */
[----:B------:R-:W-:Y:S01]  /*1df0*/  IADD3.X R11, PT, PT, R15, UR5, RZ, P0, !PT ;  /* 0x000000050f0b7c10 */ /* 0x000fe200087fe4ff */
[--C-:B------:R-:W-:Y:S01]  /*1e00*/  @P4 IMAD.MOV.U32 R25, RZ, RZ, R14.reuse ;  /* 0x000000ffff194224 */ /* 0x100fe200078e000e */
[C---:B------:R-:W-:Y:S01]  /*1e10*/  ISETP.EQ.AND P0, PT, R16.reuse, 0x10, PT ;  /* 0x000000101000780c */ /* 0x040fe20003f02270 */
[--C-:B------:R-:W-:Y:S01]  /*1e20*/  @P3 IMAD.MOV.U32 R24, RZ, RZ, R14.reuse ;  /* 0x000000ffff183224 */ /* 0x100fe200078e000e */
[C---:B------:R-:W-:Y:S01]  /*1e30*/  ISETP.EQ.AND P4, PT, R16.reuse, 0x14, PT ;  /* 0x000000141000780c */ /* 0x040fe20003f82270 */
[----:B------:R-:W-:Y:S01]  /*1e40*/  @P1 IMAD.MOV.U32 R22, RZ, RZ, R14 ;  /* 0x000000ffff161224 */ /* 0x000fe200078e000e */
[----:B------:R-:W-:Y:S01]  /*1e50*/  @P2 MOV R23, R14 ;  /* 0x0000000e00172202 */ /* 0x000fe20000000f00 */
[----:B------:R-:W-:-:S08]  /*1e60*/  VIADD R16, R16, 0x4 ;  /* 0x0000000410107836 */ /* 0x000fd00000000000 */
[--C-:B------:R-:W-:Y:S02]  /*1e70*/  @P0 IMAD.MOV.U32 R21, RZ, RZ, R14.reuse ;  /* 0x000000ffff150224 */ /* 0x100fe400078e000e */
        /* <DEDUP_REMOVED lines=13> */
[C---:B------:R-:W-:Y:S02]  /*1f50*/  ISETP.EQ.AND P4, PT, R14.reuse, RZ, PT ;  /* 0x000000ff0e00720c */ /* 0x040fe40003f82270 */
[----:B------:R-:W-:-:S03]  /*1f60*/  ISETP.EQ.AND P5, PT, R14, 0x4, PT ;  /* 0x000000040e00780c */ /* 0x000fc60003fa2270 */
[--C-:B------:R-:W-:Y:S01]  /*1f70*/  @P2 IMAD.MOV.U32 R3, RZ, RZ, R25.reuse ;  /* 0x000000ffff032224 */ /* 0x100fe200078e0019 */
[C---:B------:R-:W-:Y:S01]  /*1f80*/  ISETP.EQ.AND P2, PT, R14.reuse, -0x8, PT ;  /* 0xfffffff80e00780c */ /* 0x040fe20003f42270 */
[----:B------:R-:W-:Y:S02]  /*1f90*/  @P3 IMAD.MOV.U32 R12, RZ, RZ, R25 ;  /* 0x000000ffff0c3224 */ /* 0x000fe400078e0019 */
[--C-:B------:R-:W-:Y:S01]  /*1fa0*/  @P3 IMAD.MOV.U32 R3, RZ, RZ, R24.reuse ;  /* 0x000000ffff033224 */ /* 0x100fe200078e0018 */
[----:B------:R-:W-:Y:S01]  /*1fb0*/  ISETP.EQ.AND P3, PT, R14, -0x4, PT ;  /* 0xfffffffc0e00780c */ /* 0x000fe20003f62270 */
[----:B------:R-:W-:Y:S01]  /*1fc0*/  @P0 IMAD.MOV.U32 R12, RZ, RZ, R24 ;  /* 0x000000ffff0c0224 */ /* 0x000fe200078e0018 */
[----:B------:R-:W-:Y:S01]  /*1fd0*/  @P0 MOV R3, R23 ;  /* 0x0000001700030202 */ /* 0x000fe20000000f00 */
[----:B------:R-:W-:Y:S02]  /*1fe0*/  @P1 IMAD.MOV.U32 R3, RZ, RZ, R22 ;  /* 0x000000ffff031224 */ /* 0x000fe400078e0016 */
[----:B------:R-:W-:-:S04]  /*1ff0*/  @P1 IMAD.MOV.U32 R12, RZ, RZ, R23 ;  /* 0x000000ffff0c1224 */ /* 0x000fc800078e0017 */
[----:B------:R-:W-:Y:S02]  /*2000*/  @P2 IMAD.MOV.U32 R3, RZ, RZ, R21 ;  /* 0x000000ffff032224 */ /* 0x000fe400078e0015 */
[----:B------:R-:W-:Y:S02]  /*2010*/  @P2 IMAD.MOV.U32 R12, RZ, RZ, R22 ;  /* 0x000000ffff0c2224 */ /* 0x000fe400078e0016 */
[--C-:B------:R-:W-:Y:S02]  /*2020*/  @P3 IMAD.MOV.U32 R3, RZ, RZ, R4.reuse ;  /* 0x000000ffff033224 */ /* 0x100fe400078e0004 */
[----:B------:R-:W-:Y:S02]  /*2030*/  @P4 IMAD.MOV.U32 R3, RZ, RZ, R11 ;  /* 0x000000ffff034224 */ /* 0x000fe400078e000b */
[----:B------:R-:W-:Y:S02]  /*2040*/  @P3 IMAD.MOV.U32 R12, RZ, RZ, R21 ;  /* 0x000000ffff0c3224 */ /* 0x000fe400078e0015 */
[----:B------:R-:W-:-:S02]  /*2050*/  @P4 IMAD.MOV.U32 R12, RZ, RZ, R4 ;  /* 0x000000ffff0c4224 */ /* 0x000fc400078e0004 */
[----:B------:R-:W-:Y:S02]  /*2060*/  @P5 IMAD.MOV.U32 R12, RZ, RZ, R11 ;  /* 0x000000ffff0c5224 */ /* 0x000fe400078e000b */
[----:B------:R-:W-:Y:S01]  /*2070*/  IMAD.MOV.U32 R17, RZ, RZ, R3 ;  /* 0x000000ffff117224 */ /* 0x000fe200078e0003 */
[----:B------:R-:W-:Y:S06]  /*2080*/  @!P6 BRA `(.L_x_64) ;  /* 0x00000000002ce947 */ /* 0x000fec0003800000 */
[----:B------:R-:W-:Y:S01]  /*2090*/  @P0 MOV R3, R25 ;  /* 0x0000001900030202 */ /* 0x000fe20000000f00 */
[----:B------:R-:W-:Y:S01]  /*20a0*/  @P1 IMAD.MOV.U32 R3, RZ, RZ, R24 ;  /* 0x000000ffff031224 */ /* 0x000fe200078e0018 */
[----:B------:R-:W-:Y:S01]  /*20b0*/  ISETP.EQ.AND P0, PT, R14, 0x8, PT ;  /* 0x000000080e00780c */ /* 0x000fe20003f02270 */
[----:B------:R-:W-:Y:S01]  /*20c0*/  @P2 IMAD.MOV.U32 R3, RZ, RZ, R23 ;  /* 0x000000ffff032224 */ /* 0x000fe200078e0017 */
[----:B------:R-:W-:Y:S01]  /*20d0*/  LOP3.LUT R2, R2, 0x1f, RZ, 0xc0, !PT ;  /* 0x0000001f02027812 */ /* 0x000fe200078ec0ff */
[----:B------:R-:W-:Y:S02]  /*20e0*/  @P3 IMAD.MOV.U32 R3, RZ, RZ, R22 ;  /* 0x000000ffff033224 */ /* 0x000fe400078e0016 */
[----:B------:R-:W-:Y:S01]  /*20f0*/  @P4 IMAD.MOV.U32 R3, RZ, RZ, R21 ;  /* 0x000000ffff034224 */ /* 0x000fe200078e0015 */
[----:B------:R-:W-:Y:S01]  /*2100*/  SHF.L.W.U32.HI R17, R12, R2, R17 ;  /* 0x000000020c117219 */ /* 0x000fe20000010e11 */
[----:B------:R-:W-:-:S06]  /*2110*/  @P5 IMAD.MOV.U32 R3, RZ, RZ, R4 ;  /* 0x000000ffff035224 */ /* 0x000fcc00078e0004 */
[----:B------:R-:W-:-:S05]  /*2120*/  @P0 IMAD.MOV.U32 R3, RZ, RZ, R11 ;  /* 0x000000ffff030224 */ /* 0x000fca00078e000b */
[----:B------:R-:W-:-:S07]  /*2130*/  SHF.L.W.U32.HI R12, R3, R2, R12 ;  /* 0x00000002030c7219 */ /* 0x000fce0000010e0c */
.L_x_64:
[----:B------:R-:W-:Y:S05]  /*2140*/  BSYNC.RECONVERGENT B1 ;  /* 0x0000000000017941 */ /* 0x000fea0003800200 */
.L_x_63:
[C---:B------:R-:W-:Y:S01]  /*2150*/  SHF.L.W.U32.HI R11, R12.reuse, 0x2, R17 ;  /* 0x000000020c0b7819 */ /* 0x040fe20000010e11 */
[----:B------:R-:W-:Y:S01]  /*2160*/  IMAD.SHL.U32 R2, R12, 0x4, RZ ;  /* 0x000000040c027824 */ /* 0x000fe200078e00ff */
[----:B------:R-:W-:Y:S01]  /*2170*/  UMOV UR4, 0x54442d19 ;  /* 0x54442d1900047882 */ /* 0x000fe20000000000 */
        /* <DEDUP_REMOVED lines=9> */
[----:B------:R-:W-:-:S03]  /*2210*/  ISETP.GE.AND P1, PT, R16, RZ, PT ;  /* 0x000000ff1000720c */ /* 0x000fc60003f26270 */
[----:B------:R-:W-:-:S04]  /*2220*/  IMAD.MOV R11, RZ, RZ, -R12 ;  /* 0x000000ffff0b7224 */ /* 0x000fc800078e0a0c */
[----:B------:R-:W-:Y:S01]  /*2230*/  @!P0 IMAD.MOV.U32 R12, RZ, RZ, R11 ;  /* 0x000000ffff0c8224 */ /* 0x000fe200078e000b */
[----:B0-----:R-:W-:-:S10]  /*2240*/  DMUL R14, R2, UR4 ;  /* 0x00000004020e7c28 */ /* 0x001fd40008000000 */
[----:B------:R-:W0:Y:S02]  /*2250*/  F2F.F32.F64 R14, R14 ;  /* 0x0000000e000e7310 */ /* 0x000e240000301000 */
[----:B0-----:R-:W-:-:S07]  /*2260*/  FSEL R2, -R14, R14, !P1 ;  /* 0x0000000e0e027208 */ /* 0x001fce0004800100 */
.L_x_61:
[----:B------:R-:W-:Y:S05]  /*2270*/  BSYNC.RECONVERGENT B0 ;  /* 0x0000000000007941 */ /* 0x000fea0003800200 */
.L_x_60:
[----:B------:R-:W-:Y:S01]  /*2280*/  FMUL R11, R10, 3.1400001049041748047 ;  /* 0x4048f5c30a0b7820 */ /* 0x000fe20000400000 */
[----:B------:R-:W-:Y:S01]  /*2290*/  FMUL R14, R2, R2 ;  /* 0x00000002020e7220 */ /* 0x000fe20000400000 */
[----:B------:R-:W-:Y:S01]  /*22a0*/  LOP3.LUT R3, R12, 0x1, RZ, 0xc0, !PT ;  /* 0x000000010c037812 */ /* 0x000fe200078ec0ff */
[----:B------:R-:W-:Y:S02]  /*22b0*/  IMAD.MOV.U32 R39, RZ, RZ, 0x3c0885e4 ;  /* 0x3c0885e4ff277424 */ /* 0x000fe400078e00ff */
[----:B------:R-:W-:Y:S01]  /*22c0*/  FMUL R16, R11, 0.63661974668502807617 ;  /* 0x3f22f9830b107820 */ /* 0x000fe20000400000 */
[----:B------:R-:W-:Y:S01]  /*22d0*/  FFMA R15, R14, R33, -0.0013887860113754868507 ;  /* 0xbab607ed0e0f7423 */ /* 0x000fe20000000021 */
[----:B------:R-:W-:Y:S01]  /*22e0*/  ISETP.NE.U32.AND P0, PT, R3, 0x1, PT ;  /* 0x000000010300780c */ /* 0x000fe20003f05070 */
[----:B------:R-:W-:Y:S01]  /*22f0*/  IMAD.MOV.U32 R27, RZ, RZ, 0x3e2aaaa8 ;  /* 0x3e2aaaa8ff1b7424 */ /* 0x000fe200078e00ff */
[----:B------:R-:W-:Y:S01]  /*2300*/  IADD3 R3, PT, PT, R12, 0x1, RZ ;  /* 0x000000010c037810 */ /* 0x000fe20007ffe0ff */
[----:B------:R-:W-:Y:S01]  /*2310*/  BSSY.RECONVERGENT B0, `(.L_x_65) ;  /* 0x000007b000007945 */ /* 0x000fe20003800200 */
[----:B------:R-:W0:Y:S01]  /*2320*/  F2I.NTZ R16, R16 ;  /* 0x0000001000107305 */ /* 0x000e220000203100 */
[----:B------:R-:W-:-:S02]  /*2330*/  FSEL R15, R15, -0.00019574658654164522886, P0 ;  /* 0xb94d41530f0f7808 */ /* 0x000fc40000000000 */
[----:B------:R-:W-:Y:S02]  /*2340*/  FSEL R17, R39, 0.041666727513074874878, !P0 ;  /* 0x3d2aaabb27117808 */ /* 0x000fe40004000000 */
[----:B------:R-:W-:Y:S02]  /*2350*/  LOP3.LUT P1, RZ, R3, 0x2, RZ, 0xc0, !PT ;  /* 0x0000000203ff7812 */ /* 0x000fe4000782c0ff */
[----:B------:R-:W-:Y:S01]  /*2360*/  FSEL R3, -R27, -0.4999999701976776123, !P0 ;  /* 0xbeffffff1b037808 */ /* 0x000fe20004000100 */
[----:B------:R-:W-:Y:S01]  /*2370*/  FFMA R15, R14, R15, R17 ;  /* 0x0000000f0e0f7223 */ /* 0x000fe20000000011 */
[----:B------:R-:W-:Y:S02]  /*2380*/  FSEL R2, R2, 1, !P0 ;  /* 0x3f80000002027808 */ /* 0x000fe40004000000 */
[----:B------:R-:W-:Y:S01]  /*2390*/  FSETP.GE.AND P2, PT, |R11|, 105615, PT ;  /* 0x47ce47800b00780b */ /* 0x000fe20003f46200 */
[C---:B------:R-:W-:Y:S02]  /*23a0*/  FFMA R15, R14.reuse, R15, R3 ;  /* 0x0000000f0e0f7223 */ /* 0x040fe40000000003 */
[----:B------:R-:W-:Y:S01]  /*23b0*/  FFMA R3, R14, R2, RZ ;  /* 0x000000020e037223 */ /* 0x000fe200000000ff */
[----:B0-----:R-:W-:Y:S01]  /*23c0*/  I2FP.F32.S32 R18, R16 ;  /* 0x0000001000127245 */ /* 0x001fe20000201400 */
[----:B------:R-:W-:Y:S01]  /*23d0*/  IMAD.MOV.U32 R19, RZ, RZ, R16 ;  /* 0x000000ffff137224 */ /* 0x000fe200078e0010 */
[----:B------:R-:W-:Y:S01]  /*23e0*/  P2R R12, PR, RZ, 0x4 ;  /* 0x00000004ff0c7803 */ /* 0x000fe20000000000 */
[----:B------:R-:W-:-:S02]  /*23f0*/  FFMA R3, R3, R15, R2 ;  /* 0x0000000f03037223 */ /* 0x000fc40000000002 */
[C---:B------:R-:W-:Y:S02]  /*2400*/  FFMA R17, R18.reuse, -1.5707962512969970703, R11 ;  /* 0xbfc90fda12117823 */ /* 0x040fe4000000000b */
[----:B------:R-:W-:Y:S02]  /*2410*/  @P1 FADD R3, RZ, -R3 ;  /* 0x80000003ff031221 */ /* 0x000fe40000000000 */
[----:B------:R-:W-:Y:S02]  /*2420*/  FFMA R17, R18, -7.5497894158615963534e-08, R17 ;  /* 0xb3a2216812117823 */ /* 0x000fe40000000011 */
[----:B------:R-:W-:Y:S02]  /*2430*/  FMUL R20, R20, R3 ;  /* 0x0000000314147220 */ /* 0x000fe40000400000 */
        /* <DEDUP_REMOVED lines=14> */
.L_x_67:
[----:B0-----:R-:W-:Y:S02]  /*2520*/  IMAD.U32 R3, RZ, RZ, UR9 ;  /* 0x00000009ff037e24 */ /* 0x001fe4000f8e00ff */
[----:B------:R-:W-:-:S05]  /*2530*/  IMAD.U32 R2, RZ, RZ, UR8 ;  /* 0x00000008ff027e24 */ /* 0x000fca000f8e00ff */
[----:B------:R-:W2:Y:S01]  /*2540*/  LDG.E.CONSTANT R3, desc[UR6][R2.64] ;  /* 0x0000000602037981 */ /* 0x000ea2000c1e9900 */
[C---:B------:R-:W-:Y:S01]  /*2550*/  ISETP.EQ.AND P3, PT, R40.reuse, RZ, PT ;  /* 0x000000ff2800720c */ /* 0x040fe20003f62270 */
[----:B------:R-:W-:Y:S01]  /*2560*/  UIADD3 UR4, UPT, UPT, UR4, 0x1, URZ ;  /* 0x0000000104047890 */ /* 0x000fe2000fffe0ff */
[C---:B------:R-:W-:Y:S01]  /*2570*/  ISETP.EQ.AND P0, PT, R40.reuse, 0x4, PT ;  /* 0x000000042800780c */ /* 0x040fe20003f02270 */
[----:B------:R-:W-:Y:S01]  /*2580*/  UIADD3 UR8, UP2, UPT, UR8, 0x4, URZ ;  /* 0x0000000408087890 */ /* 0x000fe2000ff5e0ff */
[----:B------:R-:W-:Y:S01]  /*2590*/  ISETP.EQ.AND P2, PT, R40, 0xc, PT ;  /* 0x0000000c2800780c */ /* 0x000fe20003f42270 */
[----:B------:R-:W-:Y:S02]  /*25a0*/  UISETP.NE.AND UP1, UPT, UR4, 0x6, UPT ;  /* 0x000000060400788c */ /* 0x000fe4000bf25270 */
[----:B------:R-:W-:Y:S01]  /*25b0*/  UIADD3.X UR9, UPT, UPT, URZ, UR9, URZ, UP2, !UPT ;  /* 0x00000009ff097290 */ /* 0x000fe200097fe4ff */
[----:B--2---:R-:W-:-:S03]  /*25c0*/  IMAD.WIDE.U32 R14, R3, R16, RZ ;  /* 0x00000010030e7225 */ /* 0x004fc600078e00ff */
[----:B------:R-:W-:-:S04]  /*25d0*/  IADD3 R14, P1, PT, R14, R17, RZ ;  /* 0x000000110e0e7210 */ /* 0x000fc80007f3e0ff */
[----:B------:R-:W-:Y:S01]  /*25e0*/  IADD3.X R17, PT, PT, R15, UR5, RZ, P1, !PT ;  /* 0x000000050f117c10 */ /* 0x000fe20008ffe4ff */
[--C-:B------:R-:W-:Y:S01]  /*25f0*/  @P3 IMAD.MOV.U32 R25, RZ, RZ, R14.reuse ;  /* 0x000000ffff193224 */ /* 0x100fe200078e000e */
[----:B------:R-:W-:Y:S01]  /*2600*/  @P0 MOV R24, R14 ;  /* 0x0000000e00180202 */ /* 0x000fe20000000f00 */
[----:B------:R-:W-:Y:S01]  /*2610*/  @P2 IMAD.MOV.U32 R22, RZ, RZ, R14 ;  /* 0x000000ffff162224 */ /* 0x000fe200078e000e */
[C---:B------:R-:W-:Y:S02]  /*2620*/  ISETP.EQ.AND P1, PT, R40.reuse, 0x8, PT ;  /* 0x000000082800780c */ /* 0x040fe40003f22270 */
[C---:B------:R-:W-:Y:S02]  /*2630*/  ISETP.EQ.AND P3, PT, R40.reuse, 0x10, PT ;  /* 0x000000102800780c */ /* 0x040fe40003f62270 */
[C---:B------:R-:W-:Y:S01]  /*2640*/  ISETP.EQ.AND P0, PT, R40.reuse, 0x14, PT ;  /* 0x000000142800780c */ /* 0x040fe20003f02270 */
[----:B------:R-:W-:-:S08]  /*2650*/  VIADD R40, R40, 0x4 ;  /* 0x0000000428287836 */ /* 0x000fd00000000000 */
[--C-:B------:R-:W-:Y:S02]  /*2660*/  @P1 IMAD.MOV.U32 R23, RZ, RZ, R14.reuse ;  /* 0x000000ffff171224 */ /* 0x100fe400078e000e */
        /* <DEDUP_REMOVED lines=19> */
[----:B------:R-:W-:Y:S01]  /*27a0*/  @P3 IMAD.MOV.U32 R3, RZ, RZ, R25 ;  /* 0x000000ffff033224 */ /* 0x000fe200078e0019 */
[----:B------:R-:W-:Y:S01]  /*27b0*/  ISETP.EQ.AND P3, PT, R14, -0x4, PT ;  /* 0xfffffffc0e00780c */ /* 0x000fe20003f62270 */
[--C-:B------:R-:W-:Y:S01]  /*27c0*/  @P0 IMAD.MOV.U32 R16, RZ, RZ, R23.reuse ;  /* 0x000000ffff100224 */ /* 0x100fe200078e0017 */
[----:B------:R-:W-:Y:S01]  /*27d0*/  @P0 MOV R3, R24 ;  /* 0x0000001800030202 */ /* 0x000fe20000000f00 */
[----:B------:R-:W-:Y:S02]  /*27e0*/  @P1 IMAD.MOV.U32 R3, RZ, RZ, R23 ;  /* 0x000000ffff031224 */ /* 0x000fe400078e0017 */
[----:B------:R-:W-:-:S04]  /*27f0*/  @P1 IMAD.MOV.U32 R16, RZ, RZ, R22 ;  /* 0x000000ffff101224 */ /* 0x000fc800078e0016 */
[----:B------:R-:W-:Y:S02]  /*2800*/  @P2 IMAD.MOV.U32 R3, RZ, RZ, R22 ;  /* 0x000000ffff032224 */ /* 0x000fe400078e0016 */
[--C-:B------:R-:W-:Y:S02]  /*2810*/  @P2 IMAD.MOV.U32 R16, RZ, RZ, R21.reuse ;  /* 0x000000ffff102224 */ /* 0x100fe400078e0015 */
[----:B------:R-:W-:Y:S02]  /*2820*/  @P3 IMAD.MOV.U32 R3, RZ, RZ, R21 ;  /* 0x000000ffff033224 */ /* 0x000fe400078e0015 */
[--C-:B------:R-:W-:Y:S02]  /*2830*/  @P4 IMAD.MOV.U32 R3, RZ, RZ, R4.reuse ;  /* 0x000000ffff034224 */ /* 0x100fe400078e0004 */
[----:B------:R-:W-:Y:S02]  /*2840*/  @P5 IMAD.MOV.U32 R3, RZ, RZ, R17 ;  /* 0x000000ffff035224 */ /* 0x000fe400078e0011 */
[----:B------:R-:W-:-:S02]  /*2850*/  @P3 IMAD.MOV.U32 R16, RZ, RZ, R4 ;  /* 0x000000ffff103224 */ /* 0x000fc400078e0004 */
[----:B------:R-:W-:Y:S01]  /*2860*/  @P4 IMAD.MOV.U32 R16, RZ, RZ, R17 ;  /* 0x000000ffff104224 */ /* 0x000fe200078e0011 */
[----:B------:R-:W-:Y:S01]  /*2870*/  MOV R14, R3 ;  /* 0x00000003000e7202 */ /* 0x000fe20000000f00 */
[----:B------:R-:W-:Y:S06]  /*2880*/  @!P6 BRA `(.L_x_69) ;  /* 0x000000000040e947 */ /* 0x000fec0003800000 */
[----:B------:R-:W-:Y:S01]  /*2890*/  SHF.R.U32.HI R3, RZ, 0x17, R11 ;  /* 0x00000017ff037819 */ /* 0x000fe2000001160b */
[----:B------:R-:W-:Y:S02]  /*28a0*/  @P0 IMAD.MOV.U32 R15, RZ, RZ, R25 ;  /* 0x000000ffff0f0224 */ /* 0x000fe400078e0019 */
[----:B------:R-:W-:Y:S01]  /*28b0*/  @P1 IMAD.MOV.U32 R15, RZ, RZ, R24 ;  /* 0x000000ffff0f1224 */ /* 0x000fe200078e0018 */
[----:B------:R-:W-:Y:S01]  /*28c0*/  LOP3.LUT R3, R3, 0xe0, RZ, 0xc0, !PT ;  /* 0x000000e003037812 */ /* 0x000fe200078ec0ff */
[----:B------:R-:W-:Y:S02]  /*28d0*/  @P2 IMAD.MOV.U32 R15, RZ, RZ, R23 ;  /* 0x000000ffff0f2224 */ /* 0x000fe400078e0017 */
[----:B------:R-:W-:Y:S02]  /*28e0*/  @P3 IMAD.MOV.U32 R15, RZ, RZ, R22 ;  /* 0x000000ffff0f3224 */ /* 0x000fe400078e0016 */
[----:B------:R-:W-:Y:S02]  /*28f0*/  VIADD R3, R3, 0xffffff80 ;  /* 0xffffff8003037836 */ /* 0x000fe40000000000 */
[----:B------:R-:W-:-:S02]  /*2900*/  @P4 IMAD.MOV.U32 R15, RZ, RZ, R21 ;  /* 0x000000ffff0f4224 */ /* 0x000fc400078e0015 */
[----:B------:R-:W-:Y:S01]  /*2910*/  @P5 IMAD.MOV.U32 R15, RZ, RZ, R4 ;  /* 0x000000ffff0f5224 */ /* 0x000fe200078e0004 */
[----:B------:R-:W-:-:S05]  /*2920*/  SHF.R.U32.HI R3, RZ, 0x5, R3 ;  /* 0x00000005ff037819 */ /* 0x000fca0000011603 */
[----:B------:R-:W-:-:S05]  /*2930*/  IMAD.U32 R3, R3, -0x4, RZ ;  /* 0xfffffffc03037824 */ /* 0x000fca00078e00ff */
[----:B------:R-:W-:Y:S02]  /*2940*/  ISETP.EQ.AND P0, PT, R3, 0x8, PT ;  /* 0x000000080300780c */ /* 0x000fe40003f02270 */
[----:B------:R-:W-:-:S04]  /*2950*/  LOP3.LUT R3, R2, 0x1f, RZ, 0xc0, !PT ;  /* 0x0000001f02037812 */ /* 0x000fc800078ec0ff */
[----:B------:R-:W-:-:S07]  /*2960*/  SHF.L.W.U32.HI R16, R14, R3, R16 ;  /* 0x000000030e107219 */ /* 0x000fce0000010e10 */
[----:B------:R-:W-:-:S05]  /*2970*/  @P0 IMAD.MOV.U32 R15, RZ, RZ, R17 ;  /* 0x000000ffff0f0224 */ /* 0x000fca00078e0011 */
[----:B------:R-:W-:-:S07]  /*2980*/  SHF.L.W.U32.HI R14, R15, R3, R14 ;  /* 0x000000030f0e7219 */ /* 0x000fce0000010e0e */
.L_x_69:
[----:B------:R-:W-:Y:S05]  /*2990*/  BSYNC.RECONVERGENT B1 ;  /* 0x0000000000017941 */ /* 0x000fea0003800200 */
.L_x_68:
        /* <DEDUP_REMOVED lines=13> */
[----:B------:R-:W-:-:S05]  /*2a70*/  IADD3 R17, PT, PT, -R16, RZ, RZ ;  /* 0x000000ff10117210 */ /* 0x000fca0007ffe1ff */
[----:B------:R-:W-:Y:S01]  /*2a80*/  @!P0 IMAD.MOV.U32 R16, RZ, RZ, R17 ;  /* 0x000000ffff108224 */ /* 0x000fe200078e0011 */
[----:B0-----:R-:W-:-:S10]  /*2a90*/  DMUL R14, R2, UR4 ;  /* 0x00000004020e7c28 */ /* 0x001fd40008000000 */
[----:B------:R-:W0:Y:S02]  /*2aa0*/  F2F.F32.F64 R14, R14 ;  /* 0x0000000e000e7310 */ /* 0x000e240000301000 */
[----:B0-----:R-:W-:-:S07]  /*2ab0*/  FSEL R2, -R14, R14, !P1 ;  /* 0x0000000e0e027208 */ /* 0x001fce0004800100 */
.L_x_66:
[----:B------:R-:W-:Y:S05]  /*2ac0*/  BSYNC.RECONVERGENT B0 ;  /* 0x0000000000007941 */ /* 0x000fea0003800200 */
.L_x_65:
[----:B------:R-:W-:Y:S01]  /*2ad0*/  FMUL R3, R2, R2 ;  /* 0x0000000202037220 */ /* 0x000fe20000400000 */
[----:B------:R-:W-:Y:S01]  /*2ae0*/  LOP3.LUT R15, R16, 0x1, RZ, 0xc0, !PT ;  /* 0x00000001100f7812 */ /* 0x000fe200078ec0ff */
[----:B------:R-:W-:Y:S01]  /*2af0*/  BSSY.RECONVERGENT B0, `(.L_x_70) ;  /* 0x0000076000007945 */ /* 0x000fe20003800200 */
[----:B------:R-:W-:Y:S01]  /*2b00*/  ISETP.NE.AND P2, PT, R26, RZ, PT ;  /* 0x000000ff1a00720c */ /* 0x000fe20003f45270 */
[----:B------:R-:W-:Y:S01]  /*2b10*/  FFMA R14, R3, R33, -0.0013887860113754868507 ;  /* 0xbab607ed030e7423 */ /* 0x000fe20000000021 */
[----:B------:R-:W-:Y:S01]  /*2b20*/  ISETP.NE.U32.AND P0, PT, R15, 0x1, PT ;  /* 0x000000010f00780c */ /* 0x000fe20003f05070 */
[----:B------:R-:W-:-:S03]  /*2b30*/  VIADD R15, R16, 0x1 ;  /* 0x00000001100f7836 */ /* 0x000fc60000000000 */
[----:B------:R-:W-:Y:S02]  /*2b40*/  FSEL R14, R14, -0.00019574658654164522886, P0 ;  /* 0xb94d41530e0e7808 */ /* 0x000fe40000000000 */
[----:B------:R-:W-:Y:S02]  /*2b50*/  FSEL R16, R39, 0.041666727513074874878, !P0 ;  /* 0x3d2aaabb27107808 */ /* 0x000fe40004000000 */
[----:B------:R-:W-:Y:S02]  /*2b60*/  LOP3.LUT P1, RZ, R15, 0x2, RZ, 0xc0, !PT ;  /* 0x000000020fff7812 */ /* 0x000fe4000782c0ff */
[----:B------:R-:W-:Y:S01]  /*2b70*/  FSEL R2, R2, 1, !P0 ;  /* 0x3f80000002027808 */ /* 0x000fe20004000000 */
[----:B------:R-:W-:Y:S01]  /*2b80*/  FFMA R14, R3, R14, R16 ;  /* 0x0000000e030e7223 */ /* 0x000fe20000000010 */
[----:B------:R-:W-:-:S03]  /*2b90*/  FSEL R17, -R27, -0.4999999701976776123, !P0 ;  /* 0xbeffffff1b117808 */ /* 0x000fc60004000100 */
[C---:B------:R-:W-:Y:S02]  /*2ba0*/  FFMA R15, R3.reuse, R2, RZ ;  /* 0x00000002030f7223 */ /* 0x040fe400000000ff */
[----:B------:R-:W-:Y:S01]  /*2bb0*/  FFMA R14, R3, R14, R17 ;  /* 0x0000000e030e7223 */ /* 0x000fe20000000011 */
[----:B------:R-:W-:-:S03]  /*2bc0*/  IMAD.MOV.U32 R17, RZ, RZ, R31 ;  /* 0x000000ffff117224 */ /* 0x000fc600078e001f */
[----:B------:R-:W-:Y:S01]  /*2bd0*/  FFMA R15, R15, R14, R2 ;  /* 0x0000000e0f0f7223 */ /* 0x000fe20000000002 */
[----:B------:R-:W-:-:S03]  /*2be0*/  IMAD.MOV.U32 R2, RZ, RZ, R32 ;  /* 0x000000ffff027224 */ /* 0x000fc600078e0020 */
[----:B------:R-:W-:-:S04]  /*2bf0*/  @P1 FADD R15, RZ, -R15 ;  /* 0x8000000fff0f1221 */ /* 0x000fc80000000000 */
[----:B------:R-:W-:Y:S01]  /*2c00*/  FMUL R20, R20, R15 ;  /* 0x0000000f14147220 */ /* 0x000fe20000400000 */
[----:B------:R-:W-:Y:S06]  /*2c10*/  @!P2 BRA `(.L_x_71) ;  /* 0x00000004008ca947 */ /* 0x000fec0003800000 */
[----:B------:R-:W-:-:S13]  /*2c20*/  FSETP.NEU.AND P0, PT, |R34|, +INF , PT ;  /* 0x7f8000002200780b */ /* 0x000fda0003f0d200 */
[----:B------:R-:W-:Y:S01]  /*2c30*/  @!P0 FMUL R2, RZ, R34 ;  /* 0x00000022ff028220 */ /* 0x000fe20000400000 */
[----:B------:R-:W-:Y:S01]  /*2c40*/  @!P0 IMAD.MOV.U32 R17, RZ, RZ, RZ ;  /* 0x000000ffff118224 */ /* 0x000fe200078e00ff */
[----:B------:R-:W-:Y:S06]  /*2c50*/  @!P0 BRA `(.L_x_71) ;  /* 0x00000004007c8947 */ /* 0x000fec0003800000 */
[----:B------:R-:W-:Y:S01]  /*2c60*/  IMAD.SHL.U32 R2, R34, 0x100, RZ ;  /* 0x0000010022027824 */ /* 0x000fe200078e00ff */
[----:B------:R-:W-:Y:S01]  /*2c70*/  CS2R R16, SRZ ;  /* 0x0000000000107805 */ /* 0x000fe2000001ff00 */
[----:B------:R-:W0:Y:S03]  /*2c80*/  LDCU.64 UR8, c[0x4][URZ] ;  /* 0x01000000ff0877ac */ /* 0x000e260008000a00 */
[----:B------:R-:W-:Y:S01]  /*2c90*/  LOP3.LUT R41, R2, 0x80000000, RZ, 0xfc, !PT ;  /* 0x8000000002297812 */ /* 0x000fe200078efcff */
[----:B------:R-:W-:Y:S01]  /*2ca0*/  UMOV UR5, URZ ;  /* 0x000000ff00057c82 */ /* 0x000fe20008000000 */
[----:B------:R-:W-:-:S05]  /*2cb0*/  UMOV UR4, URZ ;  /* 0x000000ff00047c82 */ /* 0x000fca0008000000 */
.L_x_72:
        /* <DEDUP_REMOVED lines=18> */
[C---:B------:R-:W-:Y:S01]  /*2de0*/  ISETP.EQ.AND P0, PT, R16.reuse, 0x14, PT ;  /* 0x000000141000780c */ /* 0x040fe20003f02270 */
[----:B------:R-:W-:-:S08]  /*2df0*/  VIADD R16, R16, 0x4 ;  /* 0x0000000410107836 */ /* 0x000fd00000000000 */
[----:B------:R-:W-:Y:S02]  /*2e00*/  @P1 MOV R23, R14 ;  /* 0x0000000e00171202 */ /* 0x000fe40000000f00 */
        /* <DEDUP_REMOVED lines=18> */
[--C-:B------:R-:W-:Y:S02]  /*2f30*/  @P3 IMAD.MOV.U32 R16, RZ, RZ, R24.reuse ;  /* 0x000000ffff103224 */ /* 0x100fe400078e0018 */
[----:B------:R-:W-:Y:S01]  /*2f40*/  @P3 IMAD.MOV.U32 R3, RZ, RZ, R25 ;  /* 0x000000ffff033224 */ /* 0x000fe200078e0019 */
[----:B------:R-:W-:Y:S01]  /*2f50*/  ISETP.EQ.AND P3, PT, R14, -0x4, PT ;  /* 0xfffffffc0e00780c */ /* 0x000fe20003f62270 */
[----:B------:R-:W-:Y:S01]  /*2f60*/  @P0 IMAD.MOV.U32 R3, RZ, RZ, R24 ;  /* 0x000000ffff030224 */ /* 0x000fe200078e0018 */
        /* <DEDUP_REMOVED lines=10> */
[----:B------:R-:W-:Y:S06]  /*3010*/  @!P6 BRA `(.L_x_74) ;  /* 0x000000000040e947 */ /* 0x000fec0003800000 */
[----:B------:R-:W-:Y:S01]  /*3020*/  SHF.R.U32.HI R15, RZ, 0x17, R34 ;  /* 0x00000017ff0f7819 */ /* 0x000fe20000011622 */
[----:B------:R-:W-:Y:S01]  /*3030*/  @P0 IMAD.MOV.U32 R14, RZ, RZ, R25 ;  /* 0x000000ffff0e0224 */ /* 0x000fe200078e0019 */
[----:B------:R-:W-:Y:S01]  /*3040*/  @P1 MOV R14, R24 ;  /* 0x00000018000e1202 */ /* 0x000fe20000000f00 */
[----:B------:R-:W-:Y:S01]  /*3050*/  @P2 IMAD.MOV.U32 R14, RZ, RZ, R23 ;  /* 0x000000ffff0e2224 */ /* 0x000fe200078e0017 */
[----:B------:R-:W-:Y:S01]  /*3060*/  LOP3.LUT R15, R15, 0xe0, RZ, 0xc0, !PT ;  /* 0x000000e00f0f7812 */ /* 0x000fe200078ec0ff */
[----:B------:R-:W-:Y:S01]  /*3070*/  @P3 IMAD.MOV.U32 R14, RZ, RZ, R22 ;  /* 0x000000ffff0e3224 */ /* 0x000fe200078e0016 */
[----:B------:R-:W-:Y:S01]  /*3080*/  LOP3.LUT R2, R2, 0x1f, RZ, 0xc0, !PT ;  /* 0x0000001f02027812 */ /* 0x000fe200078ec0ff */
[----:B------:R-:W-:Y:S02]  /*3090*/  @P4 IMAD.MOV.U32 R14, RZ, RZ, R21 ;  /* 0x000000ffff0e4224 */ /* 0x000fe400078e0015 */
[----:B------:R-:W-:Y:S01]  /*30a0*/  VIADD R15, R15, 0xffffff80 ;  /* 0xffffff800f0f7836 */ /* 0x000fe20000000000 */
[----:B------:R-:W-:Y:S01]  /*30b0*/  SHF.L.W.U32.HI R16, R3, R2, R16 ;  /* 0x0000000203107219 */ /* 0x000fe20000010e10 */
[----:B------:R-:W-:-:S03]  /*30c0*/  @P5 IMAD.MOV.U32 R14, RZ, RZ, R4 ;  /* 0x000000ffff0e5224 */ /* 0x000fc600078e0004 */
[----:B------:R-:W-:-:S05]  /*30d0*/  SHF.R.U32.HI R15, RZ, 0x5, R15 ;  /* 0x00000005ff0f7819 */ /* 0x000fca000001160f */
[----:B------:R-:W-:-:S05]  /*30e0*/  IMAD.U32 R15, R15, -0x4, RZ ;  /* 0xfffffffc0f0f7824 */ /* 0x000fca00078e00ff */
[----:B------:R-:W-:-:S13]  /*30f0*/  ISETP.EQ.AND P0, PT, R15, 0x8, PT ;  /* 0x000000080f00780c */ /* 0x000fda0003f02270 */
[----:B------:R-:W-:-:S05]  /*3100*/  @P0 IMAD.MOV.U32 R14, RZ, RZ, R17 ;  /* 0x000000ffff0e0224 */ /* 0x000fca00078e0011 */
[----:B------:R-:W-:-:S07]  /*3110*/  SHF.L.W.U32.HI R3, R14, R2, R3 ;  /* 0x000000020e037219 */ /* 0x000fce0000010e03 */
.L_x_74:
[----:B------:R-:W-:Y:S05]  /*3120*/  BSYNC.RECONVERGENT B1 ;  /* 0x0000000000017941 */ /* 0x000fea0003800200 */
.L_x_73:
        /* <DEDUP_REMOVED lines=18> */
.L_x_71:
[----:B------:R-:W-:Y:S05]  /*3250*/  BSYNC.RECONVERGENT B0 ;  /* 0x0000000000007941 */ /* 0x000fea0003800200 */
.L_x_70:
[----:B------:R-:W-:Y:S01]  /*3260*/  FMUL R3, R2, R2 ;  /* 0x0000000202037220 */ /* 0x000fe20000400000 */
[----:B------:R-:W-:Y:S01]  /*3270*/  LOP3.LUT R15, R17, 0x1, RZ, 0xc0, !PT ;  /* 0x00000001110f7812 */ /* 0x000fe200078ec0ff */
[----:B------:R-:W-:Y:S01]  /*3280*/  BSSY.RECONVERGENT B0, `(.L_x_75) ;  /* 0x000006f000007945 */ /* 0x000fe20003800200 */
[----:B------:R-:W-:Y:S01]  /*3290*/  ISETP.NE.AND P2, PT, R13, RZ, PT ;  /* 0x000000ff0d00720c */ /* 0x000fe20003f45270 */
[----:B------:R-:W-:Y:S01]  /*32a0*/  FFMA R14, R3, R33, -0.0013887860113754868507 ;  /* 0xbab607ed030e7423 */ /* 0x000fe20000000021 */
[----:B------:R-:W-:Y:S02]  /*32b0*/  ISETP.NE.U32.AND P0, PT, R15, 0x1, PT ;  /* 0x000000010f00780c */ /* 0x000fe40003f05070 */
[----:B------:R-:W-:Y:S02]  /*32c0*/  LOP3.LUT P1, RZ, R17, 0x2, RZ, 0xc0, !PT ;  /* 0x0000000211ff7812 */ /* 0x000fe4000782c0ff */
[----:B------:R-:W-:Y:S02]  /*32d0*/  FSEL R14, R14, -0.00019574658654164522886, !P0 ;  /* 0xb94d41530e0e7808 */ /* 0x000fe40004000000 */
[----:B------:R-:W-:-:S02]  /*32e0*/  FSEL R16, R37, 0.0083327032625675201416, !P0 ;  /* 0x3c0885e425107808 */ /* 0x000fc40004000000 */
[----:B------:R-:W-:Y:S02]  /*32f0*/  FSEL R2, R2, 1, P0 ;  /* 0x3f80000002027808 */ /* 0x000fe40000000000 */
[----:B------:R-:W-:Y:S01]  /*3300*/  FSEL R17, -R38, -0.16666662693023681641, !P0 ;  /* 0xbe2aaaa826117808 */ /* 0x000fe20004000100 */
[C---:B------:R-:W-:Y:S01]  /*3310*/  FFMA R14, R3.reuse, R14, R16 ;  /* 0x0000000e030e7223 */ /* 0x040fe20000000010 */
[----:B------:R-:W-:Y:S01]  /*3320*/  MOV R41, R28 ;  /* 0x0000001c00297202 */ /* 0x000fe20000000f00 */
[C---:B------:R-:W-:Y:S02]  /*3330*/  FFMA R15, R3.reuse, R2, RZ ;  /* 0x00000002030f7223 */ /* 0x040fe400000000ff */
[----:B------:R-:W-:-:S04]  /*3340*/  FFMA R14, R3, R14, R17 ;  /* 0x0000000e030e7223 */ /* 0x000fc80000000011 */
[----:B------:R-:W-:Y:S01]  /*3350*/  FFMA R16, R15, R14, R2 ;  /* 0x0000000e0f107223 */ /* 0x000fe20000000002 */
[----:B------:R-:W-:-:S03]  /*3360*/  IMAD.MOV.U32 R2, RZ, RZ, R29 ;  /* 0x000000ffff027224 */ /* 0x000fc600078e001d */
[----:B------:R-:W-:Y:S01]  /*3370*/  @P1 FADD R16, RZ, -R16 ;  /* 0x80000010ff101221 */ /* 0x000fe20000000000 */
        /* <DEDUP_REMOVED lines=11> */
.L_x_77:
        /* <DEDUP_REMOVED lines=20> */
[--C-:B------:R-:W-:Y:S02]  /*3570*/  @P1 IMAD.MOV.U32 R23, RZ, RZ, R14.reuse ;  /* 0x000000ffff171224 */ /* 0x100fe400078e000e */
[----:B------:R-:W-:Y:S02]  /*3580*/  @P3 IMAD.MOV.U32 R21, RZ, RZ, R14 ;  /* 0x000000ffff153224 */ /* 0x000fe400078e000e */
[----:B------:R-:W-:Y:S01]  /*3590*/  @P0 MOV R4, R14 ;  /* 0x0000000e00040202 */ /* 0x000fe20000000f00 */
        /* <DEDUP_REMOVED lines=19> */
[----:B------:R-:W-:Y:S02]  /*36d0*/  @P0 IMAD.MOV.U32 R2, RZ, RZ, R24 ;  /* 0x000000ffff020224 */ /* 0x000fe400078e0018 */
[--C-:B------:R-:W-:Y:S02]  /*36e0*/  @P0 IMAD.MOV.U32 R17, RZ, RZ, R23.reuse ;  /* 0x000000ffff110224 */ /* 0x100fe400078e0017 */
[----:B------:R-:W-:-:S02]  /*36f0*/  @P1 IMAD.MOV.U32 R2, RZ, RZ, R23 ;  /* 0x000000ffff021224 */ /* 0x000fc400078e0017 */
[----:B------:R-:W-:Y:S02]  /*3700*/  @P1 IMAD.MOV.U32 R17, RZ, RZ, R22 ;  /* 0x000000ffff111224 */ /* 0x000fe400078e0016 */
[----:B------:R-:W-:Y:S01]  /*3710*/  @P2 MOV R2, R22 ;  /* 0x0000001600022202 */ /* 0x000fe20000000f00 */
[----:B------:R-:W-:-:S03]  /*3720*/  @P2 IMAD.MOV.U32 R17, RZ, RZ, R21 ;  /* 0x000000ffff112224 */ /* 0x000fc600078e0015 */
[----:B------:R-:W-:Y:S02]  /*3730*/  @P3 IMAD.MOV.U32 R2, RZ, RZ, R21 ;  /* 0x000000ffff023224 */ /* 0x000fe400078e0015 */
[--C-:B------:R-:W-:Y:S02]  /*3740*/  @P3 IMAD.MOV.U32 R17, RZ, RZ, R4.reuse ;  /* 0x000000ffff113224 */ /* 0x100fe400078e0004 */
[----:B------:R-:W-:Y:S02]  /*3750*/  @P4 IMAD.MOV.U32 R2, RZ, RZ, R4 ;  /* 0x000000ffff024224 */ /* 0x000fe400078e0004 */
[--C-:B------:R-:W-:Y:S02]  /*3760*/  @P4 IMAD.MOV.U32 R17, RZ, RZ, R41.reuse ;  /* 0x000000ffff114224 */ /* 0x100fe400078e0029 */
[----:B------:R-:W-:Y:S01]  /*3770*/  @P5 IMAD.MOV.U32 R2, RZ, RZ, R41 ;  /* 0x000000ffff025224 */ /* 0x000fe200078e0029 */
[----:B------:R-:W-:Y:S06]  /*3780*/  @!P6 BRA `(.L_x_79) ;  /* 0x00000000002ce947 */ /* 0x000fec0003800000 */
[----:B------:R-:W-:Y:S01]  /*3790*/  @P0 IMAD.MOV.U32 R3, RZ, RZ, R25 ;  /* 0x000000ffff030224 */ /* 0x000fe200078e0019 */
[----:B------:R-:W-:Y:S01]  /*37a0*/  ISETP.EQ.AND P0, PT, R15, 0x8, PT ;  /* 0x000000080f00780c */ /* 0x000fe20003f02270 */
[----:B------:R-:W-:Y:S01]  /*37b0*/  @P1 IMAD.MOV.U32 R3, RZ, RZ, R24 ;  /* 0x000000ffff031224 */ /* 0x000fe200078e0018 */
[----:B------:R-:W-:Y:S01]  /*37c0*/  LOP3.LUT R14, R14, 0x1f, RZ, 0xc0, !PT ;  /* 0x0000001f0e0e7812 */ /* 0x000fe200078ec0ff */
[----:B------:R-:W-:Y:S02]  /*37d0*/  @P2 IMAD.MOV.U32 R3, RZ, RZ, R23 ;  /* 0x000000ffff032224 */ /* 0x000fe400078e0017 */
[----:B------:R-:W-:Y:S01]  /*37e0*/  @P3 IMAD.MOV.U32 R3, RZ, RZ, R22 ;  /* 0x000000ffff033224 */ /* 0x000fe200078e0016 */
[----:B------:R-:W-:Y:S01]  /*37f0*/  @P4 MOV R3, R21 ;  /* 0x0000001500034202 */ /* 0x000fe20000000f00 */
[----:B------:R-:W-:Y:S01]  /*3800*/  @P5 IMAD.MOV.U32 R3, RZ, RZ, R4 ;  /* 0x000000ffff035224 */ /* 0x000fe200078e0004 */
[----:B------:R-:W-:-:S05]  /*3810*/  SHF.L.W.U32.HI R17, R2, R14, R17 ;  /* 0x0000000e02117219 */ /* 0x000fca0000010e11 */
[----:B------:R-:W-:-:S05]  /*3820*/  @P0 IMAD.MOV.U32 R3, RZ, RZ, R41 ;  /* 0x000000ffff030224 */ /* 0x000fca00078e0029 */
[----:B------:R-:W-:-:S07]  /*3830*/  SHF.L.W.U32.HI R2, R3, R14, R2 ;  /* 0x0000000e03027219 */ /* 0x000fce0000010e02 */
.L_x_79:
[----:B------:R-:W-:Y:S05]  /*3840*/  BSYNC.RECONVERGENT B1 ;  /* 0x0000000000017941 */ /* 0x000fea0003800200 */
.L_x_78:
        /* <DEDUP_REMOVED lines=18> */
.L_x_76:
[----:B------:R-:W-:Y:S05]  /*3970*/  BSYNC.RECONVERGENT B0 ;  /* 0x0000000000007941 */ /* 0x000fea0003800200 */
.L_x_75:
[----:B------:R-:W-:Y:S01]  /*3980*/  FMUL R3, R2, R2 ;  /* 0x0000000202037220 */ /* 0x000fe20000400000 */
[C---:B------:R-:W-:Y:S02]  /*3990*/  LOP3.LUT R15, R41.reuse, 0x1, RZ, 0xc0, !PT ;  /* 0x00000001290f7812 */ /* 0x040fe400078ec0ff */
[----:B------:R-:W-:Y:S01]  /*39a0*/  LOP3.LUT P1, RZ, R41, 0x2, RZ, 0xc0, !PT ;  /* 0x0000000229ff7812 */ /* 0x000fe2000782c0ff */
[----:B------:R-:W-:Y:S01]  /*39b0*/  FFMA R14, R3, R33, -0.0013887860113754868507 ;  /* 0xbab607ed030e7423 */ /* 0x000fe20000000021 */
[----:B------:R-:W-:Y:S01]  /*39c0*/  ISETP.NE.U32.AND P0, PT, R15, 0x1, PT ;  /* 0x000000010f00780c */ /* 0x000fe20003f05070 */
[----:B------:R-:W-:-:S03]  /*39d0*/  IMAD.MOV.U32 R41, RZ, RZ, R35 ;  /* 0x000000ffff297224 */ /* 0x000fc600078e0023 */
[----:B------:R-:W-:Y:S02]  /*39e0*/  FSEL R14, R14, -0.00019574658654164522886, !P0 ;  /* 0xb94d41530e0e7808 */ /* 0x000fe40004000000 */
[----:B------:R-:W-:Y:S02]  /*39f0*/  FSEL R40, R37, 0.0083327032625675201416, !P0 ;  /* 0x3c0885e425287808 */ /* 0x000fe40004000000 */
[----:B------:R-:W-:Y:S02]  /*3a00*/  FSEL R2, R2, 1, P0 ;  /* 0x3f80000002027808 */ /* 0x000fe40000000000 */
[----:B------:R-:W-:Y:S01]  /*3a10*/  FSEL R17, -R38, -0.16666662693023681641, !P0 ;  /* 0xbe2aaaa826117808 */ /* 0x000fe20004000100 */
[C---:B------:R-:W-:Y:S02]  /*3a20*/  FFMA R14, R3.reuse, R14, R40 ;  /* 0x0000000e030e7223 */ /* 0x040fe40000000028 */
[C---:B------:R-:W-:Y:S02]  /*3a30*/  FFMA R15, R3.reuse, R2, RZ ;  /* 0x00000002030f7223 */ /* 0x040fe400000000ff */
[----:B------:R-:W-:Y:S01]  /*3a40*/  FFMA R14, R3, R14, R17 ;  /* 0x0000000e030e7223 */ /* 0x000fe20000000011 */
[----:B------:R-:W-:Y:S01]  /*3a50*/  FADD R3, R16, R16 ;  /* 0x0000001010037221 */ /* 0x000fe20000000000 */
[----:B------:R-:W-:-:S02]  /*3a60*/  IMAD.MOV.U32 R17, RZ, RZ, R36 ;  /* 0x000000ffff117224 */ /* 0x000fc400078e0024 */
[----:B------:R-:W-:-:S04]  /*3a70*/  FFMA R2, R15, R14, R2 ;  /* 0x0000000e0f027223 */ /* 0x000fc80000000002 */
[----:B------:R-:W-:-:S04]  /*3a80*/  @P1 FADD R2, RZ, -R2 ;  /* 0x80000002ff021221 */ /* 0x000fc80000000000 */
[----:B------:R-:W-:Y:S01]  /*3a90*/  FMUL R16, R2, R3 ;  /* 0x0000000302107220 */ /* 0x000fe20000400000 */
[----:B------:R-:W-:Y:S06]  /*3aa0*/  BRA.U !UP0, `(.L_x_80) ;  /* 0x0000000508707547 */ /* 0x000fec000b800000 */
[----:B------:R-:W-:-:S13]  /*3ab0*/  FSETP.NEU.AND P0, PT, |R0|, +INF , PT ;  /* 0x7f8000000000780b */ /* 0x000fda0003f0d200 */
[----:B------:R-:W-:Y:S01]  /*3ac0*/  @!P0 FMUL R17, RZ, R0 ;  /* 0x00000000ff118220 */ /* 0x000fe20000400000 */
[----:B------:R-:W-:Y:S01]  /*3ad0*/  @!P0 IMAD.MOV.U32 R41, RZ, RZ, RZ ;  /* 0x000000ffff298224 */ /* 0x000fe200078e00ff */
[----:B------:R-:W-:Y:S06]  /*3ae0*/  @!P0 BRA `(.L_x_80) ;  /* 0x0000000400608947 */ /* 0x000fec0003800000 */
[----:B------:R-:W-:Y:S01]  /*3af0*/  IMAD.SHL.U32 R2, R0, 0x100, RZ ;  /* 0x0000010000027824 */ /* 0x000fe200078e00ff */
[----:B------:R-:W-:Y:S01]  /*3b00*/  CS2R R40, SRZ ;  /* 0x0000000000287805 */ /* 0x000fe2000001ff00 */
[----:B------:R-:W-:Y:S01]  /*3b10*/  IMAD.MOV.U32 R17, RZ, RZ, RZ ;  /* 0x000000ffff117224 */ /* 0x000fe200078e00ff */
[----:B------:R-:W0:Y:S02]  /*3b20*/  LDCU.64 UR8, c[0x4][URZ] ;  /* 0x01000000ff0877ac */ /* 0x000e240008000a00 */
[----:B------:R-:W-:Y:S01]  /*3b30*/  LOP3.LUT R43, R2, 0x80000000, RZ, 0xfc, !PT ;  /* 0x80000000022b7812 */ /* 0x000fe200078efcff */
[----:B------:R-:W-:-:S06]  /*3b40*/  UMOV UR4, URZ ;  /* 0x000000ff00047c82 */ /* 0x000fcc0008000000 */
.L_x_81:
[----:B0-----:R-:W-:Y:S01]  /*3b50*/  MOV R2, UR8 ;  /* 0x0000000800027c02 */ /* 0x001fe20008000f00 */
        /* <DEDUP_REMOVED lines=10> */
[----:B------:R-:W-:-:S05]  /*3c00*/  IADD3 R14, P1, PT, R14, R41, RZ ;  /* 0x000000290e0e7210 */ /* 0x000fca0007f3e0ff */
[----:B------:R-:W-:Y:S01]  /*3c10*/  IMAD.X R41, R15, 0x1, R17, P1 ;  /* 0x000000010f297824 */ /* 0x000fe200008e0611 */
[C---:B------:R-:W-:Y:S01]  /*3c20*/  ISETP.EQ.AND P1, PT, R40.reuse, 0x8, PT ;  /* 0x000000082800780c */ /* 0x040fe20003f22270 */
[--C-:B------:R-:W-:Y:S01]  /*3c30*/  @P3 IMAD.MOV.U32 R25, RZ, RZ, R14.reuse ;  /* 0x000000ffff193224 */ /* 0x100fe200078e000e */
[C---:B------:R-:W-:Y:S01]  /*3c40*/  ISETP.EQ.AND P3, PT, R40.reuse, 0x10, PT ;  /* 0x000000102800780c */ /* 0x040fe20003f62270 */
[--C-:B------:R-:W-:Y:S01]  /*3c50*/  @P0 IMAD.MOV.U32 R24, RZ, RZ, R14.reuse ;  /* 0x000000ffff180224 */ /* 0x100fe200078e000e */
[C---:B------:R-:W-:Y:S01]  /*3c60*/  ISETP.EQ.AND P0, PT, R40.reuse, 0x14, PT ;  /* 0x000000142800780c */ /* 0x040fe20003f02270 */
[----:B------:R-:W-:Y:S02]  /*3c70*/  @P2 IMAD.MOV.U32 R22, RZ, RZ, R14 ;  /* 0x000000ffff162224 */ /* 0x000fe400078e000e */
[----:B------:R-:W-:-:S06]  /*3c80*/  VIADD R40, R40, 0x4 ;  /* 0x0000000428287836 */ /* 0x000fcc0000000000 */
        /* <DEDUP_REMOVED lines=8> */
[----:B------:R-:W-:-:S04]  /*3d10*/  SHF.R.U32.HI R2, RZ, 0x5, R2 ;  /* 0x00000005ff027819 */ /* 0x000fc80000011602 */
[----:B------:R-:W-:-:S04]  /*3d20*/  LEA R15, -R2, RZ, 0x2 ;  /* 0x000000ff020f7211 */ /* 0x000fc800078e11ff */
        /* <DEDUP_REMOVED lines=14> */
[--C-:B------:R-:W-:Y:S02]  /*3e10*/  @P1 IMAD.MOV.U32 R17, RZ, RZ, R22.reuse ;  /* 0x000000ffff111224 */ /* 0x100fe400078e0016 */
[----:B------:R-:W-:Y:S02]  /*3e20*/  @P2 IMAD.MOV.U32 R2, RZ, RZ, R22 ;  /* 0x000000ffff022224 */ /* 0x000fe400078e0016 */
[--C-:B------:R-:W-:Y:S02]  /*3e30*/  @P2 IMAD.MOV.U32 R17, RZ, RZ, R21.reuse ;  /* 0x000000ffff112224 */ /* 0x100fe400078e0015 */
[----:B------:R-:W-:Y:S01]  /*3e40*/  @P3 IMAD.MOV.U32 R2, RZ, RZ, R21 ;  /* 0x000000ffff023224 */ /* 0x000fe200078e0015 */
[----:B------:R-:W-:Y:S01]  /*3e50*/  @P3 MOV R17, R4 ;  /* 0x0000000400113202 */ /* 0x000fe20000000f00 */
[----:B------:R-:W-:Y:S02]  /*3e60*/  @P4 IMAD.MOV.U32 R2, RZ, RZ, R4 ;  /* 0x000000ffff024224 */ /* 0x000fe400078e0004 */
[----:B------:R-:W-:-:S02]  /*3e70*/  @P4 IMAD.MOV.U32 R17, RZ, RZ, R41 ;  /* 0x000000ffff114224 */ /* 0x000fc400078e0029 */
        /* <DEDUP_REMOVED lines=13> */
.L_x_82:
        /* <DEDUP_REMOVED lines=18> */
.L_x_80:
[----:B------:R-:W-:Y:S01]  /*4070*/  FMUL R3, R17, R17 ;  /* 0x0000001111037220 */ /* 0x000fe20000400000 */
[C---:B------:R-:W-:Y:S01]  /*4080*/  LOP3.LUT R14, R41.reuse, 0x1, RZ, 0xc0, !PT ;  /* 0x00000001290e7812 */ /* 0x040fe200078ec0ff */
[----:B------:R-:W-:Y:S01]  /*4090*/  VIADD R15, R41, 0x1 ;  /* 0x00000001290f7836 */ /* 0x000fe20000000000 */
[----:B------:R-:W-:Y:S01]  /*40a0*/  ISETP.NE.AND P2, PT, R13, RZ, PT ;  /* 0x000000ff0d00720c */ /* 0x000fe20003f45270 */
[----:B------:R-:W-:Y:S01]  /*40b0*/  FFMA R2, R3, R33, -0.0013887860113754868507 ;  /* 0xbab607ed03027423 */ /* 0x000fe20000000021 */
[----:B------:R-:W-:Y:S01]  /*40c0*/  ISETP.NE.U32.AND P0, PT, R14, 0x1, PT ;  /* 0x000000010e00780c */ /* 0x000fe20003f05070 */
[----:B------:R-:W-:Y:S01]  /*40d0*/  BSSY.RECONVERGENT B0, `(.L_x_83) ;  /* 0x000006d000007945 */ /* 0x000fe20003800200 */
[----:B------:R-:W-:Y:S01]  /*40e0*/  LOP3.LUT P1, RZ, R15, 0x2, RZ, 0xc0, !PT ;  /* 0x000000020fff7812 */ /* 0x000fe2000782c0ff */
[----:B------:R-:W-:Y:S01]  /*40f0*/  IMAD.MOV.U32 R41, RZ, RZ, R28 ;  /* 0x000000ffff297224 */ /* 0x000fe200078e001c */
[----:B------:R-:W-:Y:S02]  /*4100*/  FSEL R14, R2, -0.00019574658654164522886, P0 ;  /* 0xb94d4153020e7808 */ /* 0x000fe40000000000 */
[----:B------:R-:W-:-:S02]  /*4110*/  FSEL R40, R39, 0.041666727513074874878, !P0 ;  /* 0x3d2aaabb27287808 */ /* 0x000fc40004000000 */
[----:B------:R-:W-:Y:S02]  /*4120*/  FSEL R2, R17, 1, !P0 ;  /* 0x3f80000011027808 */ /* 0x000fe40004000000 */
[----:B------:R-:W-:Y:S01]  /*4130*/  FSEL R17, -R27, -0.4999999701976776123, !P0 ;  /* 0xbeffffff1b117808 */ /* 0x000fe20004000100 */
[C---:B------:R-:W-:Y:S02]  /*4140*/  FFMA R14, R3.reuse, R14, R40 ;  /* 0x0000000e030e7223 */ /* 0x040fe40000000028 */
[C---:B------:R-:W-:Y:S02]  /*4150*/  FFMA R15, R3.reuse, R2, RZ ;  /* 0x00000002030f7223 */ /* 0x040fe400000000ff */
[----:B------:R-:W-:-:S04]  /*4160*/  FFMA R14, R3, R14, R17 ;  /* 0x0000000e030e7223 */ /* 0x000fc80000000011 */
        /* <DEDUP_REMOVED lines=15> */
.L_x_85:
        /* <DEDUP_REMOVED lines=65> */
.L_x_87:
[----:B------:R-:W-:Y:S05]  /*4670*/  BSYNC.RECONVERGENT B1 ;  /* 0x0000000000017941 */ /* 0x000fea0003800200 */
.L_x_86:
        /* <DEDUP_REMOVED lines=18> */
.L_x_84:
[----:B------:R-:W-:Y:S05]  /*47a0*/  BSYNC.RECONVERGENT B0 ;  /* 0x0000000000007941 */ /* 0x000fea0003800200 */
.L_x_83:
        /* <DEDUP_REMOVED lines=12> */
[----:B------:R-:W-:Y:S02]  /*4870*/  FSEL R17, -R27, -0.4999999701976776123, !P0 ;  /* 0xbeffffff1b117808 */ /* 0x000fe40004000100 */
[----:B------:R-:W-:Y:S01]  /*4880*/  MOV R40, R19 ;  /* 0x0000001300287202 */ /* 0x000fe20000000f00 */
[----:B------:R-:W-:-:S02]  /*4890*/  FFMA R15, R3, R2, RZ ;  /* 0x00000002030f7223 */ /* 0x000fc400000000ff */
        /* <DEDUP_REMOVED lines=17> */
.L_x_90:
        /* <DEDUP_REMOVED lines=15> */
[----:B------:R-:W-:Y:S01]  /*4aa0*/  @P0 IMAD.MOV.U32 R24, RZ, RZ, R14 ;  /* 0x000000ffff180224 */ /* 0x000fe200078e000e */
[C---:B------:R-:W-:Y:S02]  /*4ab0*/  ISETP.EQ.AND P3, PT, R16.reuse, 0x10, PT ;  /* 0x000000101000780c */ /* 0x040fe40003f62270 */
[C---:B------:R-:W-:Y:S01]  /*4ac0*/  ISETP.EQ.AND P0, PT, R16.reuse, 0x14, PT ;  /* 0x000000141000780c */ /* 0x040fe20003f02270 */
[----:B------:R-:W-:Y:S01]  /*4ad0*/  VIADD R16, R16, 0x4 ;  /* 0x0000000410107836 */ /* 0x000fe20000000000 */
[----:B------:R-:W-:-:S07]  /*4ae0*/  @P2 MOV R22, R14 ;  /* 0x0000000e00162202 */ /* 0x000fce0000000f00 */
        /* <DEDUP_REMOVED lines=34> */
[----:B------:R-:W-:Y:S01]  /*4d10*/  @P0 IMAD.MOV.U32 R3, RZ, RZ, R25 ;  /* 0x000000ffff030224 */ /* 0x000fe200078e0019 */
[----:B------:R-:W-:Y:S01]  /*4d20*/  ISETP.EQ.AND P0, PT, R15, 0x8, PT ;  /* 0x000000080f00780c */ /* 0x000fe20003f02270 */
[----:B------:R-:W-:Y:S01]  /*4d30*/  @P1 IMAD.MOV.U32 R3, RZ, RZ, R24 ;  /* 0x000000ffff031224 */ /* 0x000fe200078e0018 */
[----:B------:R-:W-:Y:S01]  /*4d40*/  @P2 MOV R3, R23 ;  /* 0x0000001700032202 */ /* 0x000fe20000000f00 */
[----:B------:R-:W-:Y:S01]  /*4d50*/  @P3 IMAD.MOV.U32 R3, RZ, RZ, R22 ;  /* 0x000000ffff033224 */ /* 0x000fe200078e0016 */
[----:B------:R-:W-:Y:S01]  /*4d60*/  LOP3.LUT R15, R14, 0x1f, RZ, 0xc0, !PT ;  /* 0x0000001f0e0f7812 */ /* 0x000fe200078ec0ff */
[----:B------:R-:W-:Y:S02]  /*4d70*/  @P4 IMAD.MOV.U32 R3, RZ, RZ, R21 ;  /* 0x000000ffff034224 */ /* 0x000fe400078e0015 */
[----:B------:R-:W-:Y:S01]  /*4d80*/  @P5 IMAD.MOV.U32 R3, RZ, RZ, R4 ;  /* 0x000000ffff035224 */ /* 0x000fe200078e0004 */
[----:B------:R-:W-:-:S05]  /*4d90*/  SHF.L.W.U32.HI R16, R2, R15, R16 ;  /* 0x0000000f02107219 */ /* 0x000fca0000010e10 */
[----:B------:R-:W-:-:S05]  /*4da0*/  @P0 IMAD.MOV.U32 R3, RZ, RZ, R41 ;  /* 0x000000ffff030224 */ /* 0x000fca00078e0029 */
[----:B------:R-:W-:-:S07]  /*4db0*/  SHF.L.W.U32.HI R2, R3, R15, R2 ;  /* 0x0000000f03027219 */ /* 0x000fce0000010e02 */
.L_x_92:
[----:B------:R-:W-:Y:S05]  /*4dc0*/  BSYNC.RECONVERGENT B1 ;  /* 0x0000000000017941 */ /* 0x000fea0003800200 */
.L_x_91:
        /* <DEDUP_REMOVED lines=18> */
.L_x_89:
[----:B------:R-:W-:Y:S05]  /*4ef0*/  BSYNC.RECONVERGENT B0 ;  /* 0x0000000000007941 */ /* 0x000fea0003800200 */
.L_x_88:
        /* <DEDUP_REMOVED lines=12> */
[----:B------:R-:W-:Y:S01]  /*4fc0*/  FSEL R41, -R27, -0.4999999701976776123, !P0 ;  /* 0xbeffffff1b297808 */ /* 0x000fe20004000100 */
[----:B------:R-:W-:Y:S02]  /*4fd0*/  IMAD.MOV.U32 R16, RZ, RZ, R31 ;  /* 0x000000ffff107224 */ /* 0x000fe400078e001f */
[----:B------:R-:W-:-:S02]  /*4fe0*/  FFMA R15, R3, R2, RZ ;  /* 0x00000002030f7223 */ /* 0x000fc400000000ff */
[----:B------:R-:W-:Y:S01]  /*4ff0*/  FFMA R14, R3, R14, R41 ;  /* 0x0000000e030e7223 */ /* 0x000fe20000000029 */
[----:B------:R-:W-:-:S03]  /*5000*/  IMAD.MOV.U32 R3, RZ, RZ, R32 ;  /* 0x000000ffff037224 */ /* 0x000fc600078e0020 */
[----:B------:R-:W-:-:S04]  /*5010*/  FFMA R2, R15, R14, R2 ;  /* 0x0000000e0f027223 */ /* 0x000fc80000000002 */
[----:B------:R-:W-:-:S04]  /*5020*/  @P1 FADD R2, RZ, -R2 ;  /* 0x80000002ff021221 */ /* 0x000fc80000000000 */
[----:B------:R-:W-:Y:S01]  /*5030*/  FFMA R20, -R17, R2, R20 ;  /* 0x0000000211147223 */ /* 0x000fe20000000114 */
[----:B------:R-:W-:Y:S06]  /*5040*/  @!P2 BRA `(.L_x_94) ;  /* 0x00000004008ca947 */ /* 0x000fec0003800000 */
[----:B------:R-:W-:-:S13]  /*5050*/  FSETP.NEU.AND P0, PT, |R34|, +INF , PT ;  /* 0x7f8000002200780b */ /* 0x000fda0003f0d200 */
[----:B------:R-:W-:Y:S01]  /*5060*/  @!P0 FMUL R3, RZ, R34 ;  /* 0x00000022ff038220 */ /* 0x000fe20000400000 */
[----:B------:R-:W-:Y:S01]  /*5070*/  @!P0 MOV R16, RZ ;  /* 0x000000ff00108202 */ /* 0x000fe20000000f00 */
[----:B------:R-:W-:Y:S06]  /*5080*/  @!P0 BRA `(.L_x_94) ;  /* 0x00000004007c8947 */ /* 0x000fec0003800000 */
[----:B------:R-:W-:Y:S01]  /*5090*/  IMAD.SHL.U32 R2, R34, 0x100, RZ ;  /* 0x0000010022027824 */ /* 0x000fe200078e00ff */
[----:B------:R-:W-:Y:S01]  /*50a0*/  CS2R R16, SRZ ;  /* 0x0000000000107805 */ /* 0x000fe2000001ff00 */
[----:B------:R-:W0:Y:S03]  /*50b0*/  LDCU.64 UR8, c[0x4][URZ] ;  /* 0x01000000ff0877ac */ /* 0x000e260008000a00 */
[----:B------:R-:W-:Y:S01]  /*50c0*/  LOP3.LUT R41, R2, 0x80000000, RZ, 0xfc, !PT ;  /* 0x8000000002297812 */ /* 0x000fe200078efcff */
[----:B------:R-:W-:Y:S01]  /*50d0*/  UMOV UR5, URZ ;  /* 0x000000ff00057c82 */ /* 0x000fe20008000000 */
[----:B------:R-:W-:-:S05]  /*50e0*/  UMOV UR4, URZ ;  /* 0x000000ff00047c82 */ /* 0x000fca0008000000 */
.L_x_95:
        /* <DEDUP_REMOVED lines=27> */
[----:B------:R-:W-:Y:S02]  /*52a0*/  LOP3.LUT P6, RZ, R2, 0x1f, RZ, 0xc0, !PT ;  /* 0x0000001f02ff7812 */ /* 0x000fe400078cc0ff */
[----:B------:R-:W-:-:S04]  /*52b0*/  IADD3 R3, PT, PT, R3, -0x80, RZ ;  /* 0xffffff8003037810 */ /* 0x000fc80007ffe0ff */
        /* <DEDUP_REMOVED lines=18> */
[----:B------:R-:W-:Y:S02]  /*53e0*/  @P2 IMAD.MOV.U32 R16, RZ, RZ, R21 ;  /* 0x000000ffff102224 */ /* 0x000fe400078e0015 */
[----:B------:R-:W-:Y:S01]  /*53f0*/  @P3 MOV R3, R21 ;  /* 0x0000001500033202 */ /* 0x000fe20000000f00 */
[--C-:B------:R-:W-:Y:S02]  /*5400*/  @P3 IMAD.MOV.U32 R16, RZ, RZ, R4.reuse ;  /* 0x000000ffff103224 */ /* 0x100fe400078e0004 */
[----:B------:R-:W-:Y:S02]  /*5410*/  @P4 IMAD.MOV.U32 R3, RZ, RZ, R4 ;  /* 0x000000ffff034224 */ /* 0x000fe400078e0004 */
[----:B------:R-:W-:-:S02]  /*5420*/  @P4 IMAD.MOV.U32 R16, RZ, RZ, R17 ;  /* 0x000000ffff104224 */ /* 0x000fc400078e0011 */
[----:B------:R-:W-:Y:S01]  /*5430*/  @P5 IMAD.MOV.U32 R3, RZ, RZ, R17 ;  /* 0x000000ffff035224 */ /* 0x000fe200078e0011 */
[----:B------:R-:W-:Y:S06]  /*5440*/  @!P6 BRA `(.L_x_97) ;  /* 0x000000000040e947 */ /* 0x000fec0003800000 */
[----:B------:R-:W-:Y:S01]  /*5450*/  SHF.R.U32.HI R15, RZ, 0x17, R34 ;  /* 0x00000017ff0f7819 */ /* 0x000fe20000011622 */
[----:B------:R-:W-:Y:S01]  /*5460*/  @P0 IMAD.MOV.U32 R14, RZ, RZ, R25 ;  /* 0x000000ffff0e0224 */ /* 0x000fe200078e0019 */
[----:B------:R-:W-:Y:S01]  /*5470*/  LOP3.LUT R2, R2, 0x1f, RZ, 0xc0, !PT ;  /* 0x0000001f02027812 */ /* 0x000fe200078ec0ff */
[----:B------:R-:W-:Y:S01]  /*5480*/  @P1 IMAD.MOV.U32 R14, RZ, RZ, R24 ;  /* 0x000000ffff0e1224 */ /* 0x000fe200078e0018 */
[----:B------:R-:W-:Y:S01]  /*5490*/  LOP3.LUT R15, R15, 0xe0, RZ, 0xc0, !PT ;  /* 0x000000e00f0f7812 */ /* 0x000fe200078ec0ff */
[----:B------:R-:W-:Y:S01]  /*54a0*/  @P2 IMAD.MOV.U32 R14, RZ, RZ, R23 ;  /* 0x000000ffff0e2224 */ /* 0x000fe200078e0017 */
[----:B------:R-:W-:Y:S01]  /*54b0*/  SHF.L.W.U32.HI R16, R3, R2, R16 ;  /* 0x0000000203107219 */ /* 0x000fe20000010e10 */
[----:B------:R-:W-:Y:S01]  /*54c0*/  @P3 IMAD.MOV.U32 R14, RZ, RZ, R22 ;  /* 0x000000ffff0e3224 */ /* 0x000fe200078e0016 */
[----:B------:R-:W-:Y:S01]  /*54d0*/  @P4 MOV R14, R21 ;  /* 0x00000015000e4202 */ /* 0x000fe20000000f00 */
[----:B------:R-:W-:Y:S02]  /*54e0*/  VIADD R15, R15, 0xffffff80 ;  /* 0xffffff800f0f7836 */ /* 0x000fe40000000000 */
[----:B------:R-:W-:-:S03]  /*54f0*/  @P5 IMAD.MOV.U32 R14, RZ, RZ, R4 ;  /* 0x000000ffff0e5224 */ /* 0x000fc600078e0004 */
[----:B------:R-:W-:-:S05]  /*5500*/  SHF.R.U32.HI R15, RZ, 0x5, R15 ;  /* 0x00000005ff0f7819 */ /* 0x000fca000001160f */
[----:B------:R-:W-:-:S05]  /*5510*/  IMAD.U32 R15, R15, -0x4, RZ ;  /* 0xfffffffc0f0f7824 */ /* 0x000fca00078e00ff */
[----:B------:R-:W-:-:S13]  /*5520*/  ISETP.EQ.AND P0, PT, R15, 0x8, PT ;  /* 0x000000080f00780c */ /* 0x000fda0003f02270 */
[----:B------:R-:W-:-:S05]  /*5530*/  @P0 IMAD.MOV.U32 R14, RZ, RZ, R17 ;  /* 0x000000ffff0e0224 */ /* 0x000fca00078e0011 */
[----:B------:R-:W-:-:S07]  /*5540*/  SHF.L.W.U32.HI R3, R14, R2, R3 ;  /* 0x000000020e037219 */ /* 0x000fce0000010e03 */
.L_x_97:
[----:B------:R-:W-:Y:S05]  /*5550*/  BSYNC.RECONVERGENT B1 ;  /* 0x0000000000017941 */ /* 0x000fea0003800200 */
.L_x_96:
        /* <DEDUP_REMOVED lines=18> */
.L_x_94:
[----:B------:R-:W-:Y:S05]  /*5680*/  BSYNC.RECONVERGENT B0 ;  /* 0x0000000000007941 */ /* 0x000fea0003800200 */
.L_x_93:
[----:B------:R-:W-:Y:S01]  /*5690*/  FMUL R14, R3, R3 ;  /* 0x00000003030e7220 */ /* 0x000fe20000400000 */
[----:B------:R-:W-:Y:S01]  /*56a0*/  LOP3.LUT R15, R16, 0x1, RZ, 0xc0, !PT ;  /* 0x00000001100f7812 */ /* 0x000fe200078ec0ff */
[----:B------:R-:W-:Y:S01]  /*56b0*/  BSSY.RECONVERGENT B0, `(.L_x_98) ;  /* 0x000006f000007945 */ /* 0x000fe20003800200 */
[----:B------:R-:W-:Y:S01]  /*56c0*/  ISETP.NE.AND P2, PT, R12, RZ, PT ;  /* 0x000000ff0c00720c */ /* 0x000fe20003f45270 */
[----:B------:R-:W-:Y:S01]  /*56d0*/  FFMA R2, R14, R33, -0.0013887860113754868507 ;  /* 0xbab607ed0e027423 */ /* 0x000fe20000000021 */
[----:B------:R-:W-:Y:S01]  /*56e0*/  ISETP.NE.U32.AND P0, PT, R15, 0x1, PT ;  /* 0x000000010f00780c */ /* 0x000fe20003f05070 */
[----:B------:R-:W-:Y:S01]  /*56f0*/  IMAD.MOV.U32 R40, RZ, RZ, R19 ;  /* 0x000000ffff287224 */ /* 0x000fe200078e0013 */
[----:B------:R-:W-:Y:S02]  /*5700*/  LOP3.LUT P1, RZ, R16, 0x2, RZ, 0xc0, !PT ;  /* 0x0000000210ff7812 */ /* 0x000fe4000782c0ff */
[----:B------:R-:W-:Y:S02]  /*5710*/  FSEL R15, R2, -0.00019574658654164522886, !P0 ;  /* 0xb94d4153020f7808 */ /* 0x000fe40004000000 */
[----:B------:R-:W-:-:S02]  /*5720*/  FSEL R17, R37, 0.0083327032625675201416, !P0 ;  /* 0x3c0885e425117808 */ /* 0x000fc40004000000 */
[----:B------:R-:W-:Y:S02]  /*5730*/  FSEL R2, R3, 1, P0 ;  /* 0x3f80000003027808 */ /* 0x000fe40000000000 */
[----:B------:R-:W-:Y:S01]  /*5740*/  FSEL R16, -R38, -0.16666662693023681641, !P0 ;  /* 0xbe2aaaa826107808 */ /* 0x000fe20004000100 */
[C---:B------:R-:W-:Y:S02]  /*5750*/  FFMA R15, R14.reuse, R15, R17 ;  /* 0x0000000f0e0f7223 */ /* 0x040fe40000000011 */
        /* <DEDUP_REMOVED lines=16> */
.L_x_100:
[----:B0-----:R-:W-:Y:S01]  /*5860*/  IMAD.U32 R2, RZ, RZ, UR8 ;  /* 0x00000008ff027e24 */ /* 0x001fe2000f8e00ff */
[----:B------:R-:W-:-:S05]  /*5870*/  MOV R3, UR9 ;  /* 0x0000000900037c02 */ /* 0x000fca0008000f00 */
        /* <DEDUP_REMOVED lines=37> */
[----:B------:R-:W-:Y:S01]  /*5ad0*/  @P3 IMAD.MOV.U32 R2, RZ, RZ, R25 ;  /* 0x000000ffff023224 */ /* 0x000fe200078e0019 */
[----:B------:R-:W-:Y:S01]  /*5ae0*/  @P3 MOV R17, R24 ;  /* 0x0000001800113202 */ /* 0x000fe20000000f00 */
[----:B------:R-:W-:Y:S01]  /*5af0*/  @P0 IMAD.MOV.U32 R2, RZ, RZ, R24 ;  /* 0x000000ffff020224 */ /* 0x000fe200078e0018 */
[----:B------:R-:W-:Y:S01]  /*5b00*/  ISETP.EQ.AND P3, PT, R15, -0x4, PT ;  /* 0xfffffffc0f00780c */ /* 0x000fe20003f62270 */
[--C-:B------:R-:W-:Y:S02]  /*5b10*/  @P0 IMAD.MOV.U32 R17, RZ, RZ, R23.reuse ;  /* 0x000000ffff110224 */ /* 0x100fe400078e0017 */
[----:B------:R-:W-:Y:S02]  /*5b20*/  @P1 IMAD.MOV.U32 R2, RZ, RZ, R23 ;  /* 0x000000ffff021224 */ /* 0x000fe400078e0017 */
[----:B------:R-:W-:-:S04]  /*5b30*/  @P1 IMAD.MOV.U32 R17, RZ, RZ, R22 ;  /* 0x000000ffff111224 */ /* 0x000fc800078e0016 */
[----:B------:R-:W-:Y:S02]  /*5b40*/  @P2 IMAD.MOV.U32 R2, RZ, RZ, R22 ;  /* 0x000000ffff022224 */ /* 0x000fe400078e0016 */
[--C-:B------:R-:W-:Y:S02]  /*5b50*/  @P2 IMAD.MOV.U32 R17, RZ, RZ, R21.reuse ;  /* 0x000000ffff112224 */ /* 0x100fe400078e0015 */
[----:B------:R-:W-:Y:S02]  /*5b60*/  @P3 IMAD.MOV.U32 R2, RZ, RZ, R21 ;  /* 0x000000ffff023224 */ /* 0x000fe400078e0015 */
[--C-:B------:R-:W-:Y:S01]  /*5b70*/  @P3 IMAD.MOV.U32 R17, RZ, RZ, R4.reuse ;  /* 0x000000ffff113224 */ /* 0x100fe200078e0004 */
[----:B------:R-:W-:Y:S01]  /*5b80*/  @P4 MOV R17, R41 ;  /* 0x0000002900114202 */ /* 0x000fe20000000f00 */
[----:B------:R-:W-:Y:S02]  /*5b90*/  @P4 IMAD.MOV.U32 R2, RZ, RZ, R4 ;  /* 0x000000ffff024224 */ /* 0x000fe400078e0004 */
        /* <DEDUP_REMOVED lines=13> */
.L_x_102:
[----:B------:R-:W-:Y:S05]  /*5c70*/  BSYNC.RECONVERGENT B1 ;  /* 0x0000000000017941 */ /* 0x000fea0003800200 */
.L_x_101:
[C-C-:B------:R-:W-:Y:S01]  /*5c80*/  SHF.L.W.U32.HI R40, R2.reuse, 0x2, R17.reuse ;  /* 0x0000000202287819 */ /* 0x140fe20000010e11 */
        /* <DEDUP_REMOVED lines=17> */
.L_x_99:
[----:B------:R-:W-:Y:S05]  /*5da0*/  BSYNC.RECONVERGENT B0 ;  /* 0x0000000000007941 */ /* 0x000fea0003800200 */
.L_x_98:
[----:B------:R-:W-:Y:S01]  /*5db0*/  FMUL R3, R2, R2 ;  /* 0x0000000202037220 */ /* 0x000fe20000400000 */
[C---:B------:R-:W-:Y:S01]  /*5dc0*/  LOP3.LUT R15, R40.reuse, 0x1, RZ, 0xc0, !PT ;  /* 0x00000001280f7812 */ /* 0x040fe200078ec0ff */
[----:B------:R-:W-:Y:S01]  /*5dd0*/  IMAD.MOV.U32 R41, RZ, RZ, R35 ;  /* 0x000000ffff297224 */ /* 0x000fe200078e0023 */
[----:B------:R-:W-:Y:S01]  /*5de0*/  LOP3.LUT P1, RZ, R40, 0x2, RZ, 0xc0, !PT ;  /* 0x0000000228ff7812 */ /* 0x000fe2000782c0ff */
[----:B------:R-:W-:Y:S01]  /*5df0*/  FFMA R14, R3, R33, -0.0013887860113754868507 ;  /* 0xbab607ed030e7423 */ /* 0x000fe20000000021 */
[----:B------:R-:W-:-:S04]  /*5e00*/  ISETP.NE.U32.AND P0, PT, R15, 0x1, PT ;  /* 0x000000010f00780c */ /* 0x000fc80003f05070 */
[----:B------:R-:W-:Y:S02]  /*5e10*/  FSEL R14, R14, -0.00019574658654164522886, !P0 ;  /* 0xb94d41530e0e7808 */ /* 0x000fe40004000000 */
[----:B------:R-:W-:Y:S02]  /*5e20*/  FSEL R42, R37, 0.0083327032625675201416, !P0 ;  /* 0x3c0885e4252a7808 */ /* 0x000fe40004000000 */
[----:B------:R-:W-:Y:S02]  /*5e30*/  FSEL R2, R2, 1, P0 ;  /* 0x3f80000002027808 */ /* 0x000fe40000000000 */
[----:B------:R-:W-:Y:S01]  /*5e40*/  FSEL R17, -R38, -0.16666662693023681641, !P0 ;  /* 0xbe2aaaa826117808 */ /* 0x000fe20004000100 */
[C---:B------:R-:W-:Y:S02]  /*5e50*/  FFMA R14, R3.reuse, R14, R42 ;  /* 0x0000000e030e7223 */ /* 0x040fe4000000002a */
[C---:B------:R-:W-:Y:S02]  /*5e60*/  FFMA R15, R3.reuse, R2, RZ ;  /* 0x00000002030f7223 */ /* 0x040fe400000000ff */
[----:B------:R-:W-:-:S04]  /*5e70*/  FFMA R14, R3, R14, R17 ;  /* 0x0000000e030e7223 */ /* 0x000fc80000000011 */
[----:B------:R-:W-:Y:S01]  /*5e80*/  FFMA R15, R15, R14, R2 ;  /* 0x0000000e0f0f7223 */ /* 0x000fe20000000002 */
[----:B------:R-:W-:-:S03]  /*5e90*/  IMAD.MOV.U32 R2, RZ, RZ, R36 ;  /* 0x000000ffff027224 */ /* 0x000fc600078e0024 */
        /* <DEDUP_REMOVED lines=13> */
.L_x_104:
        /* <DEDUP_REMOVED lines=20> */
[----:B------:R-:W-:Y:S02]  /*60b0*/  @P1 MOV R23, R14 ;  /* 0x0000000e00171202 */ /* 0x000fe40000000f00 */
        /* <DEDUP_REMOVED lines=33> */
[----:B------:R-:W-:Y:S02]  /*62d0*/  ISETP.EQ.AND P0, PT, R15, 0x8, PT ;  /* 0x000000080f00780c */ /* 0x000fe40003f02270 */
[----:B------:R-:W-:Y:S01]  /*62e0*/  @P1 MOV R3, R24 ;  /* 0x0000001800031202 */ /* 0x000fe20000000f00 */
[----:B------:R-:W-:Y:S01]  /*62f0*/  @P2 IMAD.MOV.U32 R3, RZ, RZ, R23 ;  /* 0x000000ffff032224 */ /* 0x000fe200078e0017 */
[----:B------:R-:W-:Y:S01]  /*6300*/  LOP3.LUT R14, R14, 0x1f, RZ, 0xc0, !PT ;  /* 0x0000001f0e0e7812 */ /* 0x000fe200078ec0ff */
[----:B------:R-:W-:Y:S02]  /*6310*/  @P3 IMAD.MOV.U32 R3, RZ, RZ, R22 ;  /* 0x000000ffff033224 */ /* 0x000fe400078e0016 */
[----:B------:R-:W-:Y:S01]  /*6320*/  @P4 IMAD.MOV.U32 R3, RZ, RZ, R21 ;  /* 0x000000ffff034224 */ /* 0x000fe200078e0015 */
[----:B------:R-:W-:Y:S01]  /*6330*/  SHF.L.W.U32.HI R17, R2, R14, R17 ;  /* 0x0000000e02117219 */ /* 0x000fe20000010e11 */
[----:B------:R-:W-:-:S04]  /*6340*/  @P5 IMAD.MOV.U32 R3, RZ, RZ, R4 ;  /* 0x000000ffff035224 */ /* 0x000fc800078e0004 */
[----:B------:R-:W-:-:S05]  /*6350*/  @P0 IMAD.MOV.U32 R3, RZ, RZ, R41 ;  /* 0x000000ffff030224 */ /* 0x000fca00078e0029 */
[----:B------:R-:W-:-:S07]  /*6360*/  SHF.L.W.U32.HI R2, R3, R14, R2 ;  /* 0x0000000e03027219 */ /* 0x000fce0000010e02 */
.L_x_105:
        /* <DEDUP_REMOVED lines=18> */
.L_x_103:
[----:B------:R-:W-:Y:S01]  /*6490*/  FMUL R3, R2, R2 ;  /* 0x0000000202037220 */ /* 0x000fe20000400000 */
[----:B------:R-:W-:Y:S01]  /*64a0*/  LOP3.LUT R15, R41, 0x1, RZ, 0xc0, !PT ;  /* 0x00000001290f7812 */ /* 0x000fe200078ec0ff */
[----:B------:R-:W-:Y:S01]  /*64b0*/  BSSY.RECONVERGENT B0, `(.L_x_106) ;  /* 0x0000072000007945 */ /* 0x000fe20003800200 */
[----:B------:R-:W-:Y:S01]  /*64c0*/  ISETP.NE.AND P2, PT, R13, RZ, PT ;  /* 0x000000ff0d00720c */ /* 0x000fe20003f45270 */
[----:B------:R-:W-:Y:S01]  /*64d0*/  FFMA R14, R3, R33, -0.0013887860113754868507 ;  /* 0xbab607ed030e7423 */ /* 0x000fe20000000021 */
[----:B------:R-:W-:Y:S01]  /*64e0*/  ISETP.NE.U32.AND P0, PT, R15, 0x1, PT ;  /* 0x000000010f00780c */ /* 0x000fe20003f05070 */
[----:B------:R-:W-:Y:S02]  /*64f0*/  VIADD R15, R41, 0x1 ;  /* 0x00000001290f7836 */ /* 0x000fe40000000000 */
[----:B------:R-:W-:Y:S01]  /*6500*/  IMAD.MOV.U32 R41, RZ, RZ, R28 ;  /* 0x000000ffff297224 */ /* 0x000fe200078e001c */
[----:B------:R-:W-:Y:S02]  /*6510*/  FSEL R14, R14, -0.00019574658654164522886, P0 ;  /* 0xb94d41530e0e7808 */ /* 0x000fe40000000000 */
[----:B------:R-:W-:-:S02]  /*6520*/  FSEL R40, R39, 0.041666727513074874878, !P0 ;  /* 0x3d2aaabb27287808 */ /* 0x000fc40004000000 */
[----:B------:R-:W-:Y:S02]  /*6530*/  LOP3.LUT P1, RZ, R15, 0x2, RZ, 0xc0, !PT ;  /* 0x000000020fff7812 */ /* 0x000fe4000782c0ff */
[----:B------:R-:W-:Y:S01]  /*6540*/  FSEL R2, R2, 1, !P0 ;  /* 0x3f80000002027808 */ /* 0x000fe20004000000 */
[----:B------:R-:W-:Y:S01]  /*6550*/  FFMA R14, R3, R14, R40 ;  /* 0x0000000e030e7223 */ /* 0x000fe20000000028 */
[----:B------:R-:W-:-:S03]  /*6560*/  FSEL R17, -R27, -0.4999999701976776123, !P0 ;  /* 0xbeffffff1b117808 */ /* 0x000fc60004000100 */
[C---:B------:R-:W-:Y:S02]  /*6570*/  FFMA R15, R3.reuse, R2, RZ ;  /* 0x00000002030f7223 */ /* 0x040fe400000000ff */
[----:B------:R-:W-:-:S04]  /*6580*/  FFMA R14, R3, R14, R17 ;  /* 0x0000000e030e7223 */ /* 0x000fc80000000011 */
[----:B------:R-:W-:Y:S01]  /*6590*/  FFMA R15, R15, R14, R2 ;  /* 0x0000000e0f0f7223 */ /* 0x000fe20000000002 */
[----:B------:R-:W-:-:S03]  /*65a0*/  MOV R2, R29 ;  /* 0x0000001d00027202 */ /* 0x000fc60000000f00 */
        /* <DEDUP_REMOVED lines=14> */
.L_x_108:
        /* <DEDUP_REMOVED lines=21> */
[----:B------:R-:W-:Y:S02]  /*67e0*/  @P3 MOV R21, R14 ;  /* 0x0000000e00153202 */ /* 0x000fe40000000f00 */
        /* <DEDUP_REMOVED lines=21> */
[--C-:B------:R-:W-:Y:S01]  /*6940*/  @P0 IMAD.MOV.U32 R16, RZ, RZ, R23.reuse ;  /* 0x000000ffff100224 */ /* 0x100fe200078e0017 */
[----:B------:R-:W-:Y:S01]  /*6950*/  @P1 MOV R16, R22 ;  /* 0x0000001600101202 */ /* 0x000fe20000000f00 */
        /* <DEDUP_REMOVED lines=13> */
[----:B------:R-:W-:Y:S01]  /*6a30*/  @P2 IMAD.MOV.U32 R3, RZ, RZ, R23 ;  /* 0x000000ffff032224 */ /* 0x000fe200078e0017 */
[----:B------:R-:W-:Y:S01]  /*6a40*/  @P3 MOV R3, R22 ;  /* 0x0000001600033202 */ /* 0x000fe20000000f00 */
[----:B------:R-:W-:Y:S01]  /*6a50*/  @P4 IMAD.MOV.U32 R3, RZ, RZ, R21 ;  /* 0x000000ffff034224 */ /* 0x000fe200078e0015 */
[----:B------:R-:W-:Y:S01]  /*6a60*/  SHF.L.W.U32.HI R16, R2, R15, R16 ;  /* 0x0000000f02107219 */ /* 0x000fe20000010e10 */
[----:B------:R-:W-:-:S06]  /*6a70*/  @P5 IMAD.MOV.U32 R3, RZ, RZ, R4 ;  /* 0x000000ffff035224 */ /* 0x000fcc00078e0004 */
[----:B------:R-:W-:-:S05]  /*6a80*/  @P0 IMAD.MOV.U32 R3, RZ, RZ, R41 ;  /* 0x000000ffff030224 */ /* 0x000fca00078e0029 */
[----:B------:R-:W-:-:S07]  /*6a90*/  SHF.L.W.U32.HI R2, R3, R15, R2 ;  /* 0x0000000f03027219 */ /* 0x000fce0000010e02 */
.L_x_110:
[----:B------:R-:W-:Y:S05]  /*6aa0*/  BSYNC.RECONVERGENT B1 ;  /* 0x0000000000017941 */ /* 0x000fea0003800200 */
.L_x_109:
        /* <DEDUP_REMOVED lines=18> */
.L_x_107:
[----:B------:R-:W-:Y:S05]  /*6bd0*/  BSYNC.RECONVERGENT B0 ;  /* 0x0000000000007941 */ /* 0x000fea0003800200 */
.L_x_106:
        /* <DEDUP_REMOVED lines=23> */
[----:B------:R-:W-:Y:S01]  /*6d50*/  @!P0 IMAD.MOV.U32 R16, RZ, RZ, RZ ;  /* 0x000000ffff108224 */ /* 0x000fe200078e00ff */
[----:B------:R-:W-:Y:S06]  /*6d60*/  @!P0 BRA `(.L_x_112) ;  /* 0x00000004007c8947 */ /* 0x000fec0003800000 */
[----:B------:R-:W-:Y:S02]  /*6d70*/  SHF.L.U32 R2, R34, 0x8, RZ ;  /* 0x0000000822027819 */ /* 0x000fe400000006ff */
[----:B------:R-:W-:Y:S01]  /*6d80*/  CS2R R16, SRZ ;  /* 0x0000000000107805 */ /* 0x000fe2000001ff00 */
[----:B------:R-:W0:Y:S01]  /*6d90*/  LDCU.64 UR8, c[0x4][URZ] ;  /* 0x01000000ff0877ac */ /* 0x000e220008000a00 */
[----:B------:R-:W-:Y:S01]  /*6da0*/  LOP3.LUT R41, R2, 0x80000000, RZ, 0xfc, !PT ;  /* 0x8000000002297812 */ /* 0x000fe200078efcff */
[----:B------:R-:W-:Y:S01]  /*6db0*/  UMOV UR5, URZ ;  /* 0x000000ff00057c82 */ /* 0x000fe20008000000 */
[----:B------:R-:W-:-:S05]  /*6dc0*/  UMOV UR4, URZ ;  /* 0x000000ff00047c82 */ /* 0x000fca0008000000 */
.L_x_113:
        /* <DEDUP_REMOVED lines=61> */
[----:B------:R-:W-:Y:S02]  /*71a0*/  @P3 IMAD.MOV.U32 R14, RZ, RZ, R22 ;  /* 0x000000ffff0e3224 */ /* 0x000fe400078e0016 */
[----:B------:R-:W-:Y:S02]  /*71b0*/  VIADD R15, R15, 0xffffff80 ;  /* 0xffffff800f0f7836 */ /* 0x000fe40000000000 */
[----:B------:R-:W-:Y:S01]  /*71c0*/  @P4 IMAD.MOV.U32 R14, RZ, RZ, R21 ;  /* 0x000000ffff0e4224 */ /* 0x000fe200078e0015 */
[----:B------:R-:W-:-:S02]  /*71d0*/  @P5 MOV R14, R4 ;  /* 0x00000004000e5202 */ /* 0x000fc40000000f00 */
[----:B------:R-:W-:-:S05]  /*71e0*/  SHF.R.U32.HI R15, RZ, 0x5, R15 ;  /* 0x00000005ff0f7819 */ /* 0x000fca000001160f */
[----:B------:R-:W-:-:S05]  /*71f0*/  IMAD.U32 R15, R15, -0x4, RZ ;  /* 0xfffffffc0f0f7824 */ /* 0x000fca00078e00ff */
[----:B------:R-:W-:-:S13]  /*7200*/  ISETP.EQ.AND P0, PT, R15, 0x8, PT ;  /* 0x000000080f00780c */ /* 0x000fda0003f02270 */
[----:B------:R-:W-:-:S05]  /*7210*/  @P0 IMAD.MOV.U32 R14, RZ, RZ, R17 ;  /* 0x000000ffff0e0224 */ /* 0x000fca00078e0011 */
[----:B------:R-:W-:-:S07]  /*7220*/  SHF.L.W.U32.HI R3, R14, R2, R3 ;  /* 0x000000020e037219 */ /* 0x000fce0000010e03 */
.L_x_115:
[----:B------:R-:W-:Y:S05]  /*7230*/  BSYNC.RECONVERGENT B1 ;  /* 0x0000000000017941 */ /* 0x000fea0003800200 */
.L_x_114:
        /* <DEDUP_REMOVED lines=18> */
.L_x_112:
[----:B------:R-:W-:Y:S05]  /*7360*/  BSYNC.RECONVERGENT B0 ;  /* 0x0000000000007941 */ /* 0x000fea0003800200 */
.L_x_111:
        /* <DEDUP_REMOVED lines=27> */
.L_x_117:
        /* <DEDUP_REMOVED lines=36> */
[----:B------:R-:W-:Y:S02]  /*7760*/  @P2 MOV R17, R25 ;  /* 0x0000001900112202 */ /* 0x000fe40000000f00 */
        /* <DEDUP_REMOVED lines=27> */
.L_x_118:
        /* <DEDUP_REMOVED lines=18> */
.L_x_116:
        /* <DEDUP_REMOVED lines=31> */
.L_x_121:
        /* <DEDUP_REMOVED lines=65> */
.L_x_123:
[----:B------:R-:W-:Y:S05]  /*8040*/  BSYNC.RECONVERGENT B1 ;  /* 0x0000000000017941 */ /* 0x000fea0003800200 */
.L_x_122:
        /* <DEDUP_REMOVED lines=18> */
.L_x_120:
[----:B------:R-:W-:Y:S05]  /*8170*/  BSYNC.RECONVERGENT B0 ;  /* 0x0000000000007941 */ /* 0x000fea0003800200 */
.L_x_119:
        /* <DEDUP_REMOVED lines=32> */
.L_x_126:
        /* <DEDUP_REMOVED lines=65> */
.L_x_128:
[----:B------:R-:W-:Y:S05]  /*8790*/  BSYNC.RECONVERGENT B1 ;  /* 0x0000000000017941 */ /* 0x000fea0003800200 */
.L_x_127:
        /* <DEDUP_REMOVED lines=18> */
.L_x_125:
[----:B------:R-:W-:Y:S05]  /*88c0*/  BSYNC.RECONVERGENT B0 ;  /* 0x0000000000007941 */ /* 0x000fea0003800200 */
.L_x_124:
        /* <DEDUP_REMOVED lines=19> */
[----:B------:R-:W-:Y:S01]  /*8a00*/  FFMA R20, R17, R2, R20 ;  /* 0x0000000211147223 */ /* 0x000fe20000000014 */
        /* <DEDUP_REMOVED lines=11> */
.L_x_131:
        /* <DEDUP_REMOVED lines=70> */
.L_x_133:
[----:B------:R-:W-:Y:S05]  /*8f20*/  BSYNC.RECONVERGENT B1 ;  /* 0x0000000000017941 */ /* 0x000fea0003800200 */
.L_x_132:
        /* <DEDUP_REMOVED lines=18> */
.L_x_130:
[----:B------:R-:W-:Y:S05]  /*9050*/  BSYNC.RECONVERGENT B0 ;  /* 0x0000000000007941 */ /* 0x000fea0003800200 */
.L_x_129:
        /* <DEDUP_REMOVED lines=29> */
.L_x_136:
        /* <DEDUP_REMOVED lines=37> */
[----:B------:R-:W-:Y:S01]  /*9480*/  @P2 IMAD.MOV.U32 R17, RZ, RZ, R25 ;  /* 0x000000ffff112224 */ /* 0x000fe200078e0019 */
[C---:B------:R-:W-:Y:S01]  /*9490*/  ISETP.EQ.AND P2, PT, R15.reuse, -0x8, PT ;  /* 0xfffffff80f00780c */ /* 0x040fe20003f42270 */
[--C-:B------:R-:W-:Y:S01]  /*94a0*/  @P3 IMAD.MOV.U32 R17, RZ, RZ, R24.reuse ;  /* 0x000000ffff113224 */ /* 0x100fe200078e0018 */
        /* <DEDUP_REMOVED lines=9> */
[--C-:B------:R-:W-:Y:S02]  /*9540*/  @P3 IMAD.MOV.U32 R17, RZ, RZ, R4.reuse ;  /* 0x000000ffff113224 */ /* 0x100fe400078e0004 */
[----:B------:R-:W-:Y:S01]  /*9550*/  @P4 IMAD.MOV.U32 R2, RZ, RZ, R4 ;  /* 0x000000ffff024224 */ /* 0x000fe200078e0004 */
[----:B------:R-:W-:Y:S01]  /*9560*/  @P5 MOV R2, R41 ;  /* 0x0000002900025202 */ /* 0x000fe20000000f00 */
        /* <DEDUP_REMOVED lines=13> */
.L_x_138:
[----:B------:R-:W-:Y:S05]  /*9640*/  BSYNC.RECONVERGENT B1 ;  /* 0x0000000000017941 */ /* 0x000fea0003800200 */
.L_x_137:
        /* <DEDUP_REMOVED lines=18> */
.L_x_135:
[----:B------:R-:W-:Y:S05]  /*9770*/  BSYNC.RECONVERGENT B0 ;  /* 0x0000000000007941 */ /* 0x000fea0003800200 */
.L_x_134:
[----:B------:R-:W-:Y:S01]  /*9780*/  FMUL R3, R2, R2 ;  /* 0x0000000202037220 */ /* 0x000fe20000400000 */
[C---:B------:R-:W-:Y:S02]  /*9790*/  LOP3.LUT R15, R41.reuse, 0x1, RZ, 0xc0, !PT ;  /* 0x00000001290f7812 */ /* 0x040fe400078ec0ff */
[----:B------:R-:W-:Y:S01]  /*97a0*/  LOP3.LUT P1, RZ, R41, 0x2, RZ, 0xc0, !PT ;  /* 0x0000000229ff7812 */ /* 0x000fe2000782c0ff */
[----:B------:R-:W-:Y:S01]  /*97b0*/  FFMA R14, R3, R33, -0.0013887860113754868507 ;  /* 0xbab607ed030e7423 */ /* 0x000fe20000000021 */
[----:B------:R-:W-:Y:S02]  /*97c0*/  ISETP.NE.U32.AND P0, PT, R15, 0x1, PT ;  /* 0x000000010f00780c */ /* 0x000fe40003f05070 */
[----:B------:R-:W-:Y:S02]  /*97d0*/  MOV R41, R35 ;  /* 0x0000002300297202 */ /* 0x000fe40000000f00 */
[----:B------:R-:W-:Y:S02]  /*97e0*/  FSEL R14, R14, -0.00019574658654164522886, !P0 ;  /* 0xb94d41530e0e7808 */ /* 0x000fe40004000000 */
[----:B------:R-:W-:-:S02]  /*97f0*/  FSEL R40, R37, 0.0083327032625675201416, !P0 ;  /* 0x3c0885e425287808 */ /* 0x000fc40004000000 */
[----:B------:R-:W-:Y:S02]  /*9800*/  FSEL R2, R2, 1, P0 ;  /* 0x3f80000002027808 */ /* 0x000fe40000000000 */
[----:B------:R-:W-:Y:S01]  /*9810*/  FSEL R17, -R38, -0.16666662693023681641, !P0 ;  /* 0xbe2aaaa826117808 */ /* 0x000fe20004000100 */
[C---:B------:R-:W-:Y:S02]  /*9820*/  FFMA R14, R3.reuse, R14, R40 ;  /* 0x0000000e030e7223 */ /* 0x040fe40000000028 */
[C---:B------:R-:W-:Y:S02]  /*9830*/  FFMA R15, R3.reuse, R2, RZ ;  /* 0x00000002030f7223 */ /* 0x040fe400000000ff */
[----:B------:R-:W-:Y:S01]  /*9840*/  FFMA R14, R3, R14, R17 ;  /* 0x0000000e030e7223 */ /* 0x000fe20000000011 */
[----:B------:R-:W-:Y:S01]  /*9850*/  FMUL R3, R16, 3 ;  /* 0x4040000010037820 */ /* 0x000fe20000400000 */
[----:B------:R-:W-:Y:S02]  /*9860*/  IMAD.MOV.U32 R17, RZ, RZ, R36 ;  /* 0x000000ffff117224 */ /* 0x000fe400078e0024 */
        /* <DEDUP_REMOVED lines=14> */
.L_x_140:
        /* <DEDUP_REMOVED lines=11> */
[----:B------:R-:W-:-:S06]  /*9a00*/  IADD3 R14, P1, PT, R14, R41, RZ ;  /* 0x000000290e0e7210 */ /* 0x000fcc0007f3e0ff */
[----:B------:R-:W-:Y:S01]  /*9a10*/  @P2 MOV R22, R14 ;  /* 0x0000000e00162202 */ /* 0x000fe20000000f00 */
[----:B------:R-:W-:Y:S01]  /*9a20*/  IMAD.X R41, R15, 0x1, R17, P1 ;  /* 0x000000010f297824 */ /* 0x000fe200008e0611 */
        /* <DEDUP_REMOVED lines=50> */
.L_x_141:
        /* <DEDUP_REMOVED lines=18> */
.L_x_139:
[----:B------:R-:W-:Y:S01]  /*9e70*/  FMUL R3, R17, R17 ;  /* 0x0000001111037220 */ /* 0x000fe20000400000 */
[C---:B------:R-:W-:Y:S01]  /*9e80*/  LOP3.LUT R14, R41.reuse, 0x1, RZ, 0xc0, !PT ;  /* 0x00000001290e7812 */ /* 0x040fe200078ec0ff */
[----:B------:R-:W-:Y:S01]  /*9e90*/  VIADD R15, R41, 0x1 ;  /* 0x00000001290f7836 */ /* 0x000fe20000000000 */
[----:B------:R-:W-:Y:S01]  /*9ea0*/  ISETP.NE.AND P2, PT, R12, RZ, PT ;  /* 0x000000ff0c00720c */ /* 0x000fe20003f45270 */
[----:B------:R-:W-:Y:S01]  /*9eb0*/  FFMA R2, R3, R33, -0.0013887860113754868507 ;  /* 0xbab607ed03027423 */ /* 0x000fe20000000021 */
[----:B------:R-:W-:Y:S01]  /*9ec0*/  ISETP.NE.U32.AND P0, PT, R14, 0x1, PT ;  /* 0x000000010e00780c */ /* 0x000fe20003f05070 */
[----:B------:R-:W-:Y:S01]  /*9ed0*/  BSSY.RECONVERGENT B0, `(.L_x_142) ;  /* 0x000006e000007945 */ /* 0x000fe20003800200 */
[----:B------:R-:W-:Y:S02]  /*9ee0*/  LOP3.LUT P1, RZ, R15, 0x2, RZ, 0xc0, !PT ;  /* 0x000000020fff7812 */ /* 0x000fe4000782c0ff */
[----:B------:R-:W-:Y:S02]  /*9ef0*/  FSEL R14, R2, -0.00019574658654164522886, P0 ;  /* 0xb94d4153020e7808 */ /* 0x000fe40000000000 */
[----:B------:R-:W-:-:S02]  /*9f00*/  FSEL R40, R39, 0.041666727513074874878, !P0 ;  /* 0x3d2aaabb27287808 */ /* 0x000fc40004000000 */
[----:B------:R-:W-:Y:S02]  /*9f10*/  FSEL R2, R17, 1, !P0 ;  /* 0x3f80000011027808 */ /* 0x000fe40004000000 */
[----:B------:R-:W-:Y:S01]  /*9f20*/  FSEL R17, -R27, -0.4999999701976776123, !P0 ;  /* 0xbeffffff1b117808 */ /* 0x000fe20004000100 */
[C---:B------:R-:W-:Y:S01]  /*9f30*/  FFMA R14, R3.reuse, R14, R40 ;  /* 0x0000000e030e7223 */ /* 0x040fe20000000028 */
[----:B------:R-:W-:Y:S02]  /*9f40*/  IMAD.MOV.U32 R40, RZ, RZ, R19 ;  /* 0x000000ffff287224 */ /* 0x000fe400078e0013 */
[C---:B------:R-:W-:Y:S01]  /*9f50*/  FFMA R15, R3.reuse, R2, RZ ;  /* 0x00000002030f7223 */ /* 0x040fe200000000ff */
        /* <DEDUP_REMOVED lines=8> */
[----:B------:R-:W-:Y:S01]  /*9fe0*/  @!P0 MOV R40, RZ ;  /* 0x000000ff00288202 */ /* 0x000fe20000000f00 */
        /* <DEDUP_REMOVED lines=8> */
.L_x_144:
        /* <DEDUP_REMOVED lines=65> */
.L_x_146:
[----:B------:R-:W-:Y:S05]  /*a480*/  BSYNC.RECONVERGENT B1 ;  /* 0x0000000000017941 */ /* 0x000fea0003800200 */
.L_x_145:
        /* <DEDUP_REMOVED lines=18> */
.L_x_143:
[----:B------:R-:W-:Y:S05]  /*a5b0*/  BSYNC.RECONVERGENT B0 ;  /* 0x0000000000007941 */ /* 0x000fea0003800200 */
.L_x_142:
        /* <DEDUP_REMOVED lines=31> */
.L_x_149:
        /* <DEDUP_REMOVED lines=63> */
[----:B------:R-:W-:-:S02]  /*aba0*/  @P4 IMAD.MOV.U32 R14, RZ, RZ, R21 ;  /* 0x000000ffff0e4224 */ /* 0x000fc400078e0015 */
[----:B------:R-:W-:Y:S01]  /*abb0*/  @P5 IMAD.MOV.U32 R14, RZ, RZ, R4 ;  /* 0x000000ffff0e5224 */ /* 0x000fe200078e0004 */
[----:B------:R-:W-:-:S05]  /*abc0*/  SHF.R.U32.HI R15, RZ, 0x5, R15 ;  /* 0x00000005ff0f7819 */ /* 0x000fca000001160f */
[----:B------:R-:W-:-:S05]  /*abd0*/  IMAD.U32 R15, R15, -0x4, RZ ;  /* 0xfffffffc0f0f7824 */ /* 0x000fca00078e00ff */
[----:B------:R-:W-:-:S13]  /*abe0*/  ISETP.EQ.AND P0, PT, R15, 0x8, PT ;  /* 0x000000080f00780c */ /* 0x000fda0003f02270 */
[----:B------:R-:W-:-:S04]  /*abf0*/  @P0 MOV R14, R17 ;  /* 0x00000011000e0202 */ /* 0x000fc80000000f00 */
[----:B------:R-:W-:-:S07]  /*ac00*/  SHF.L.W.U32.HI R3, R14, R2, R3 ;  /* 0x000000020e037219 */ /* 0x000fce0000010e03 */
.L_x_151:
[----:B------:R-:W-:Y:S05]  /*ac10*/  BSYNC.RECONVERGENT B1 ;  /* 0x0000000000017941 */ /* 0x000fea0003800200 */
.L_x_150:
        /* <DEDUP_REMOVED lines=18> */
.L_x_148:
[----:B------:R-:W-:Y:S05]  /*ad40*/  BSYNC.RECONVERGENT B0 ;  /* 0x0000000000007941 */ /* 0x000fea0003800200 */
.L_x_147:
        /* <DEDUP_REMOVED lines=27> */
.L_x_153:
        /* <DEDUP_REMOVED lines=12> */
[----:B------:R-:W-:Y:S01]  /*afc0*/  IADD3.X R41, PT, PT, R15, R17, RZ, P1, !PT ;  /* 0x000000110f297210 */ /* 0x000fe20000ffe4ff */
        /* <DEDUP_REMOVED lines=51> */
.L_x_154:
        /* <DEDUP_REMOVED lines=18> */
.L_x_152:
        /* <DEDUP_REMOVED lines=15> */
[----:B------:R-:W-:Y:S01]  /*b510*/  FFMA R14, R3, R14, R17 ;  /* 0x0000000e030e7223 */ /* 0x000fe20000000011 */
[----:B------:R-:W-:Y:S01]  /*b520*/  FADD R3, R16, R16 ;  /* 0x0000001010037221 */ /* 0x000fe20000000000 */
[----:B------:R-:W-:Y:S02]  /*b530*/  IMAD.MOV.U32 R17, RZ, RZ, R32 ;  /* 0x000000ffff117224 */ /* 0x000fe400078e0020 */
[----:B------:R-:W-:-:S04]  /*b540*/  FFMA R2, R15, R14, R2 ;  /* 0x0000000e0f027223 */ /* 0x000fc80000000002 */
        /* <DEDUP_REMOVED lines=13> */
.L_x_157:
        /* <DEDUP_REMOVED lines=65> */
.L_x_159:
[----:B------:R-:W-:Y:S05]  /*ba30*/  BSYNC.RECONVERGENT B1 ;  /* 0x0000000000017941 */ /* 0x000fea0003800200 */
.L_x_158:
        /* <DEDUP_REMOVED lines=18> */
.L_x_156:
[----:B------:R-:W-:Y:S05]  /*bb60*/  BSYNC.RECONVERGENT B0 ;  /* 0x0000000000007941 */ /* 0x000fea0003800200 */
.L_x_155:
        /* <DEDUP_REMOVED lines=31> */
.L_x_162:
        /* <DEDUP_REMOVED lines=63> */
[----:B------:R-:W-:-:S04]  /*c150*/  @P0 MOV R3, R41 ;  /* 0x0000002900030202 */ /* 0x000fc80000000f00 */
[----:B------:R-:W-:-:S07]  /*c160*/  SHF.L.W.U32.HI R2, R3, R14, R2 ;  /* 0x0000000e03027219 */ /* 0x000fce0000010e02 */
.L_x_164:
[----:B------:R-:W-:Y:S05]  /*c170*/  BSYNC.RECONVERGENT B1 ;  /* 0x0000000000017941 */ /* 0x000fea0003800200 */
.L_x_163:
        /* <DEDUP_REMOVED lines=18> */
.L_x_161:
[----:B------:R-:W-:Y:S05]  /*c2a0*/  BSYNC.RECONVERGENT B0 ;  /* 0x0000000000007941 */ /* 0x000fea0003800200 */
.L_x_160:
        /* <DEDUP_REMOVED lines=32> */
.L_x_167:
        /* <DEDUP_REMOVED lines=65> */
.L_x_169:
[----:B------:R-:W-:Y:S05]  /*c8c0*/  BSYNC.RECONVERGENT B1 ;  /* 0x0000000000017941 */ /* 0x000fea0003800200 */
.L_x_168:
        /* <DEDUP_REMOVED lines=18> */
.L_x_166:
[----:B------:R-:W-:Y:S05]  /*c9f0*/  BSYNC.RECONVERGENT B0 ;  /* 0x0000000000007941 */ /* 0x000fea0003800200 */
.L_x_165:
        /* <DEDUP_REMOVED lines=31> */
.L_x_172:
        /* <DEDUP_REMOVED lines=70> */
.L_x_174:
[----:B------:R-:W-:Y:S05]  /*d050*/  BSYNC.RECONVERGENT B1 ;  /* 0x0000000000017941 */ /* 0x000fea0003800200 */
.L_x_173:
        /* <DEDUP_REMOVED lines=18> */
.L_x_171:
[----:B------:R-:W-:Y:S05]  /*d180*/  BSYNC.RECONVERGENT B0 ;  /* 0x0000000000007941 */ /* 0x000fea0003800200 */
.L_x_170:
        /* <DEDUP_REMOVED lines=27> */
.L_x_176:
        /* <DEDUP_REMOVED lines=64> */
.L_x_177:
        /* <DEDUP_REMOVED lines=18> */
.L_x_175:
        /* <DEDUP_REMOVED lines=16> */
[----:B------:R-:W-:Y:S01]  /*d960*/  FMUL R3, R16, 3 ;  /* 0x4040000010037820 */ /* 0x000fe20000400000 */
[----:B------:R-:W-:Y:S02]  /*d970*/  IMAD.MOV.U32 R17, RZ, RZ, R29 ;  /* 0x000000ffff117224 */ /* 0x000fe400078e001d */
[----:B------:R-:W-:-:S04]  /*d980*/  FFMA R2, R15, R14, R2 ;  /* 0x0000000e0f027223 */ /* 0x000fc80000000002 */
        /* <DEDUP_REMOVED lines=13> */
.L_x_180:
        /* <DEDUP_REMOVED lines=65> */
.L_x_182:
[----:B------:R-:W-:Y:S05]  /*de70*/  BSYNC.RECONVERGENT B1 ;  /* 0x0000000000017941 */ /* 0x000fea0003800200 */
.L_x_181:
        /* <DEDUP_REMOVED lines=18> */
.L_x_179:
[----:B------:R-:W-:Y:S05]  /*dfa0*/  BSYNC.RECONVERGENT B0 ;  /* 0x0000000000007941 */ /* 0x000fea0003800200 */
.L_x_178:
        /* <DEDUP_REMOVED lines=32> */
.L_x_185:
        /* <DEDUP_REMOVED lines=65> */
.L_x_187:
[----:B------:R-:W-:Y:S05]  /*e5c0*/  BSYNC.RECONVERGENT B1 ;  /* 0x0000000000017941 */ /* 0x000fea0003800200 */
.L_x_186:
        /* <DEDUP_REMOVED lines=18> */
.L_x_184:
[----:B------:R-:W-:Y:S05]  /*e6f0*/  BSYNC.RECONVERGENT B0 ;  /* 0x0000000000007941 */ /* 0x000fea0003800200 */
.L_x_183:
[----:B------:R-:W-:Y:S01]  /*e700*/  FMUL R3, R2, R2 ;  /* 0x0000000202037220 */ /* 0x000fe20000400000 */
[----:B------:R-:W-:-:S03]  /*e710*/  LOP3.LUT R15, R40, 0x1, RZ, 0xc0, !PT ;  /* 0x00000001280f7812 */ /* 0x000fc600078ec0ff */
        /* <DEDUP_REMOVED lines=27> */
.L_x_189:
        /* <DEDUP_REMOVED lines=67> */
[----:B------:R-:W-:-:S05]  /*ed00*/  @P0 IMAD.MOV.U32 R14, RZ, RZ, R17 ;  /* 0x000000ffff0e0224 */ /* 0x000fca00078e0011 */
[----:B------:R-:W-:-:S07]  /*ed10*/  SHF.L.W.U32.HI R3, R14, R2, R3 ;  /* 0x000000020e037219 */ /* 0x000fce0000010e03 */
.L_x_190:
        /* <DEDUP_REMOVED lines=18> */
.L_x_188:
        /* <DEDUP_REMOVED lines=30> */
.L_x_193:
        /* <DEDUP_REMOVED lines=65> */
.L_x_195:
[----:B------:R-:W-:Y:S05]  /*f430*/  BSYNC.RECONVERGENT B1 ;  /* 0x0000000000017941 */ /* 0x000fea0003800200 */
.L_x_194:
        /* <DEDUP_REMOVED lines=18> */
.L_x_192:
[----:B------:R-:W-:Y:S05]  /*f560*/  BSYNC.RECONVERGENT B0 ;  /* 0x0000000000007941 */ /* 0x000fea0003800200 */
.L_x_191:
        /* <DEDUP_REMOVED lines=17> */
[----:B------:R-:W-:Y:S02]  /*f680*/  MOV R17, R29 ;  /* 0x0000001d00117202 */ /* 0x000fe40000000f00 */
        /* <DEDUP_REMOVED lines=14> */
.L_x_198:
        /* <DEDUP_REMOVED lines=18> */
[C---:B------:R-:W-:Y:S02]  /*f890*/  ISETP.EQ.AND P0, PT, R40.reuse, 0x14, PT ;  /* 0x000000142800780c */ /* 0x040fe40003f02270 */
[----:B------:R-:W-:-:S07]  /*f8a0*/  IADD3 R40, PT, PT, R40, 0x4, RZ ;  /* 0x0000000428287810 */ /* 0x000fce0007ffe0ff */
        /* <DEDUP_REMOVED lines=26> */
[----:B------:R-:W-:Y:S01]  /*fa50*/  @P2 IMAD.MOV.U32 R2, RZ, RZ, R22 ;  /* 0x000000ffff022224 */ /* 0x000fe200078e0016 */
[----:B------:R-:W-:-:S03]  /*fa60*/  @P2 MOV R17, R21 ;  /* 0x0000001500112202 */ /* 0x000fc60000000f00 */
        /* <DEDUP_REMOVED lines=13> */
[----:B------:R-:W-:Y:S01]  /*fb40*/  @P4 IMAD.MOV.U32 R3, RZ, RZ, R21 ;  /* 0x000000ffff034224 */ /* 0x000fe200078e0015 */
[----:B------:R-:W-:-:S05]  /*fb50*/  @P5 MOV R3, R4 ;  /* 0x0000000400035202 */ /* 0x000fca0000000f00 */
[----:B------:R-:W-:-:S05]  /*fb60*/  @P0 IMAD.MOV.U32 R3, RZ, RZ, R41 ;  /* 0x000000ffff030224 */ /* 0x000fca00078e0029 */
[----:B------:R-:W-:-:S07]  /*fb70*/  SHF.L.W.U32.HI R2, R3, R14, R2 ;  /* 0x0000000e03027219 */ /* 0x000fce0000010e02 */
.L_x_200:
[----:B------:R-:W-:Y:S05]  /*fb80*/  BSYNC.RECONVERGENT B1 ;  /* 0x0000000000017941 */ /* 0x000fea0003800200 */
.L_x_199:
        /* <DEDUP_REMOVED lines=18> */
.L_x_197:
[----:B------:R-:W-:Y:S05]  /*fcb0*/  BSYNC.RECONVERGENT B0 ;  /* 0x0000000000007941 */ /* 0x000fea0003800200 */
.L_x_196:
        /* <DEDUP_REMOVED lines=26> */
[----:B------:R-:W-:Y:S01]  /*fe60*/  MOV R16, RZ ;  /* 0x000000ff00107202 */ /* 0x000fe20000000f00 */
[----:B------:R-:W-:Y:S01]  /*fe70*/  IMAD.MOV.U32 R41, RZ, RZ, RZ ;  /* 0x000000ffff297224 */ /* 0x000fe200078e00ff */
[----:B------:R-:W0:Y:S02]  /*fe80*/  LDCU.64 UR8, c[0x4][URZ] ;  /* 0x01000000ff0877ac */ /* 0x000e240008000a00 */
[----:B------:R-:W-:Y:S01]  /*fe90*/  LOP3.LUT R43, R2, 0x80000000, RZ, 0xfc, !PT ;  /* 0x80000000022b7812 */ /* 0x000fe200078efcff */
[----:B------:R-:W-:Y:S01]  /*fea0*/  UMOV UR5, URZ ;  /* 0x000000ff00057c82 */ /* 0x000fe20008000000 */
[----:B------:R-:W-:-:S05]  /*feb0*/  UMOV UR4, URZ ;  /* 0x000000ff00047c82 */ /* 0x000fca0008000000 */
.L_x_203:
        /* <DEDUP_REMOVED lines=65> */
.L_x_205:
[----:B------:R-:W-:Y:S05]  /*102d0*/  BSYNC.RECONVERGENT B1 ;  /* 0x0000000000017941 */ /* 0x000fea0003800200 */
.L_x_204:
        /* <DEDUP_REMOVED lines=18> */
.L_x_202:
[----:B------:R-:W-:Y:S05]  /*10400*/  BSYNC.RECONVERGENT B0 ;  /* 0x0000000000007941 */ /* 0x000fea0003800200 */
.L_x_201:
        /* <DEDUP_REMOVED lines=29> */
.L_x_207:
        /* <DEDUP_REMOVED lines=69> */
.L_x_208:
        /* <DEDUP_REMOVED lines=18> */
.L_x_206:
        /* <DEDUP_REMOVED lines=29> */
.L_x_211:
        /* <DEDUP_REMOVED lines=65> */
.L_x_213:
[----:B------:R-:W-:Y:S05]  /*11130*/  BSYNC.RECONVERGENT B1 ;  /* 0x0000000000017941 */ /* 0x000fea0003800200 */
.L_x_212:
        /* <DEDUP_REMOVED lines=18> */
.L_x_210:
[----:B------:R-:W-:Y:S05]  /*11260*/  BSYNC.RECONVERGENT B0 ;  /* 0x0000000000007941 */ /* 0x000fea0003800200 */
.L_x_209:
        /* <DEDUP_REMOVED lines=13> */
[----:B------:R-:W-:Y:S01]  /*11340*/  FMUL R3, R16, -10 ;  /* 0xc120000010037820 */ /* 0x000fe20000400000 */
[----:B------:R-:W-:-:S02]  /*11350*/  IMAD.MOV.U32 R17, RZ, RZ, R36 ;  /* 0x000000ffff117224 */ /* 0x000fc400078e0024 */
[----:B------:R-:W-:-:S04]  /*11360*/  FFMA R2, R15, R14, R2 ;  /* 0x0000000e0f027223 */ /* 0x000fc80000000002 */
[----:B------:R-:W-:-:S04]  /*11370*/  @P1 FADD R2, RZ, -R2 ;  /* 0x80000002ff021221 */ /* 0x000fc80000000000 */
[----:B------:R-:W-:Y:S01]  /*11380*/  FMUL R16, R2, R3 ;  /* 0x0000000302107220 */ /* 0x000fe20000400000 */
[----:B------:R-:W-:Y:S06]  /*11390*/  BRA.U !UP0, `(.L_x_214) ;  /* 0x0000000508707547 */ /* 0x000fec000b800000 */
[----:B------:R-:W-:-:S13]  /*113a0*/  FSETP.NEU.AND P0, PT, |R0|, +INF , PT ;  /* 0x7f8000000000780b */ /* 0x000fda0003f0d200 */
[----:B------:R-:W-:Y:S01]  /*113b0*/  @!P0 FMUL R17, RZ, R0 ;  /* 0x00000000ff118220 */ /* 0x000fe20000400000 */
[----:B------:R-:W-:Y:S01]  /*113c0*/  @!P0 MOV R41, RZ ;  /* 0x000000ff00298202 */ /* 0x000fe20000000f00 */
[----:B------:R-:W-:Y:S06]  /*113d0*/  @!P0 BRA `(.L_x_214) ;  /* 0x0000000400608947 */ /* 0x000fec0003800000 */
[----:B------:R-:W-:Y:S01]  /*113e0*/  IMAD.SHL.U32 R2, R0, 0x100, RZ ;  /* 0x0000010000027824 */ /* 0x000fe200078e00ff */
[----:B------:R-:W-:Y:S01]  /*113f0*/  CS2R R40, SRZ ;  /* 0x0000000000287805 */ /* 0x000fe2000001ff00 */
[----:B------:R-:W-:Y:S01]  /*11400*/  IMAD.MOV.U32 R17, RZ, RZ, RZ ;  /* 0x000000ffff117224 */ /* 0x000fe200078e00ff */
[----:B------:R-:W0:Y:S02]  /*11410*/  LDCU.64 UR8, c[0x4][URZ] ;  /* 0x01000000ff0877ac */ /* 0x000e240008000a00 */
[----:B------:R-:W-:Y:S01]  /*11420*/  LOP3.LUT R43, R2, 0x80000000, RZ, 0xfc, !PT ;  /* 0x80000000022b7812 */ /* 0x000fe200078efcff */
[----:B------:R-:W-:-:S06]  /*11430*/  UMOV UR4, URZ ;  /* 0x000000ff00047c82 */ /* 0x000fcc0008000000 */
.L_x_215:
        /* <DEDUP_REMOVED lines=21> */
[----:B------:R-:W-:Y:S02]  /*11590*/  @P3 IMAD.MOV.U32 R21, RZ, RZ, R14 ;  /* 0x000000ffff153224 */ /* 0x000fe400078e000e */
[----:B------:R-:W-:Y:S01]  /*115a0*/  @P0 MOV R4, R14 ;  /* 0x0000000e00040202 */ /* 0x000fe20000000f00 */
        /* <DEDUP_REMOVED lines=41> */
.L_x_216:
        /* <DEDUP_REMOVED lines=18> */
.L_x_214:
        /* <DEDUP_REMOVED lines=31> */
.L_x_219:
        /* <DEDUP_REMOVED lines=65> */
.L_x_221:
[----:B------:R-:W-:Y:S05]  /*11f60*/  BSYNC.RECONVERGENT B1 ;  /* 0x0000000000017941 */ /* 0x000fea0003800200 */
.L_x_220:
        /* <DEDUP_REMOVED lines=18> */
.L_x_218:
[----:B------:R-:W-:Y:S05]  /*12090*/  BSYNC.RECONVERGENT B0 ;  /* 0x0000000000007941 */ /* 0x000fea0003800200 */
.L_x_217:
        /* <DEDUP_REMOVED lines=31> */
.L_x_224:
        /* <DEDUP_REMOVED lines=65> */
.L_x_226:
[----:B------:R-:W-:Y:S05]  /*126a0*/  BSYNC.RECONVERGENT B1 ;  /* 0x0000000000017941 */ /* 0x000fea0003800200 */
.L_x_225:
        /* <DEDUP_REMOVED lines=18> */
.L_x_223:
[----:B------:R-:W-:Y:S05]  /*127d0*/  BSYNC.RECONVERGENT B0 ;  /* 0x0000000000007941 */ /* 0x000fea0003800200 */
.L_x_222:
[----:B------:R-:W-:Y:S01]  /*127e0*/  FMUL R3, R2, R2 ;  /* 0x0000000202037220 */ /* 0x000fe20000400000 */
[C---:B------:R-:W-:Y:S01]  /*127f0*/  LOP3.LUT R15, R40.reuse, 0x1, RZ, 0xc0, !PT ;  /* 0x00000001280f7812 */ /* 0x040fe200078ec0ff */
[----:B------:R-:W-:Y:S02]  /*12800*/  IMAD.MOV.U32 R41, RZ, RZ, R35 ;  /* 0x000000ffff297224 */ /* 0x000fe400078e0023 */
        /* <DEDUP_REMOVED lines=26> */
.L_x_228:
        /* <DEDUP_REMOVED lines=21> */
[----:B------:R-:W-:Y:S02]  /*12b00*/  @P3 MOV R21, R15 ;  /* 0x0000000f00153202 */ /* 0x000fe40000000f00 */
        /* <DEDUP_REMOVED lines=42> */
.L_x_229:
        /* <DEDUP_REMOVED lines=18> */
.L_x_227:
[----:B------:R-:W-:Y:S01]  /*12ed0*/  FMUL R3, R2, R2 ;  /* 0x0000000202037220 */ /* 0x000fe20000400000 */
[----:B------:R-:W-:Y:S01]  /*12ee0*/  LOP3.LUT R16, R41, 0x1, RZ, 0xc0, !PT ;  /* 0x0000000129107812 */ /* 0x000fe200078ec0ff */
[----:B------:R-:W-:Y:S01]  /*12ef0*/  BSSY.RECONVERGENT B0, `(.L_x_230) ;  /* 0x000006f000007945 */ /* 0x000fe20003800200 */
[----:B------:R-:W-:Y:S01]  /*12f00*/  ISETP.NE.AND P2, PT, R26, RZ, PT ;  /* 0x000000ff1a00720c */ /* 0x000fe20003f45270 */
[----:B------:R-:W-:Y:S01]  /*12f10*/  FFMA R15, R3, R33, -0.0013887860113754868507 ;  /* 0xbab607ed030f7423 */ /* 0x000fe20000000021 */
[----:B------:R-:W-:Y:S02]  /*12f20*/  ISETP.NE.U32.AND P0, PT, R16, 0x1, PT ;  /* 0x000000011000780c */ /* 0x000fe40003f05070 */
[----:B------:R-:W-:Y:S01]  /*12f30*/  LOP3.LUT P1, RZ, R41, 0x2, RZ, 0xc0, !PT ;  /* 0x0000000229ff7812 */ /* 0x000fe2000782c0ff */
[----:B------:R-:W-:Y:S01]  /*12f40*/  IMAD.MOV.U32 R41, RZ, RZ, R31 ;  /* 0x000000ffff297224 */ /* 0x000fe200078e001f */
        /* <DEDUP_REMOVED lines=21> */
.L_x_232:
        /* <DEDUP_REMOVED lines=65> */
.L_x_234:
[----:B------:R-:W-:Y:S05]  /*134b0*/  BSYNC.RECONVERGENT B1 ;  /* 0x0000000000017941 */ /* 0x000fea0003800200 */
.L_x_233:
        /* <DEDUP_REMOVED lines=18> */
.L_x_231:
[----:B------:R-:W-:Y:S05]  /*135e0*/  BSYNC.RECONVERGENT B0 ;  /* 0x0000000000007941 */ /* 0x000fea0003800200 */
.L_x_230:
[----:B------:R-:W-:Y:S01]  /*135f0*/  FMUL R3, R2, R2 ;  /* 0x0000000202037220 */ /* 0x000fe20000400000 */
[----:B------:R-:W-:Y:S01]  /*13600*/  LOP3.LUT R17, R41, 0x1, RZ, 0xc0, !PT ;  /* 0x0000000129117812 */ /* 0x000fe200078ec0ff */
[----:B------:R-:W-:Y:S01]  /*13610*/  FMUL R15, R15, 15 ;  /* 0x417000000f0f7820 */ /* 0x000fe20000400000 */
[----:B------:R-:W-:Y:S01]  /*13620*/  LOP3.LUT P1, RZ, R41, 0x2, RZ, 0xc0, !PT ;  /* 0x0000000229ff7812 */ /* 0x000fe2000782c0ff */
[----:B------:R-:W-:Y:S01]  /*13630*/  FFMA R16, R3, R33, -0.0013887860113754868507 ;  /* 0xbab607ed03107423 */ /* 0x000fe20000000021 */
[----:B------:R-:W-:Y:S01]  /*13640*/  ISETP.NE.U32.AND P0, PT, R17, 0x1, PT ;  /* 0x000000011100780c */ /* 0x000fe20003f05070 */
[----:B------:R-:W-:Y:S01]  /*13650*/  BSSY.RECONVERGENT B0, `(.L_x_235) ;  /* 0x000006d000007945 */ /* 0x000fe20003800200 */
[----:B------:R-:W-:Y:S01]  /*13660*/  ISETP.NE.AND P2, PT, R12, RZ, PT ;  /* 0x000000ff0c00720c */ /* 0x000fe20003f45270 */
[----:B------:R-:W-:Y:S01]  /*13670*/  IMAD.MOV.U32 R42, RZ, RZ, R19 ;  /* 0x000000ffff2a7224 */ /* 0x000fe200078e0013 */
[----:B------:R-:W-:Y:S02]  /*13680*/  FSEL R16, R16, -0.00019574658654164522886, !P0 ;  /* 0xb94d415310107808 */ /* 0x000fe40004000000 */
[----:B------:R-:W-:-:S02]  /*13690*/  FSEL R40, R37, 0.0083327032625675201416, !P0 ;  /* 0x3c0885e425287808 */ /* 0x000fc40004000000 */
[----:B------:R-:W-:Y:S02]  /*136a0*/  FSEL R2, R2, 1, P0 ;  /* 0x3f80000002027808 */ /* 0x000fe40000000000 */
[----:B------:R-:W-:Y:S01]  /*136b0*/  FSEL R41, -R38, -0.16666662693023681641, !P0 ;  /* 0xbe2aaaa826297808 */ /* 0x000fe20004000100 */
[C---:B------:R-:W-:Y:S01]  /*136c0*/  FFMA R16, R3.reuse, R16, R40 ;  /* 0x0000001003107223 */ /* 0x040fe20000000028 */
[----:B------:R-:W-:Y:S02]  /*136d0*/  IMAD.MOV.U32 R40, RZ, RZ, R18 ;  /* 0x000000ffff287224 */ /* 0x000fe400078e0012 */
[C---:B------:R-:W-:Y:S01]  /*136e0*/  FFMA R17, R3.reuse, R2, RZ ;  /* 0x0000000203117223 */ /* 0x040fe200000000ff */
[----:B------:R-:W-:-:S04]  /*136f0*/  FFMA R16, R3, R16, R41 ;  /* 0x0000001003107223 */ /* 0x000fc80000000029 */
        /* <DEDUP_REMOVED lines=14> */
.L_x_237:
        /* <DEDUP_REMOVED lines=65> */
.L_x_239:
[----:B------:R-:W-:Y:S05]  /*13bf0*/  BSYNC.RECONVERGENT B1 ;  /* 0x0000000000017941 */ /* 0x000fea0003800200 */
.L_x_238:
        /* <DEDUP_REMOVED lines=18> */
.L_x_236:
[----:B------:R-:W-:Y:S05]  /*13d20*/  BSYNC.RECONVERGENT B0 ;  /* 0x0000000000007941 */ /* 0x000fea0003800200 */
.L_x_235:
        /* <DEDUP_REMOVED lines=12> */
[C---:B------:R-:W-:Y:S02]  /*13df0*/  FFMA R16, R3.reuse, R16, R42 ;  /* 0x0000001003107223 */ /* 0x040fe4000000002a */
[C---:B------:R-:W-:Y:S02]  /*13e00*/  FFMA R17, R3.reuse, R2, RZ ;  /* 0x0000000203117223 */ /* 0x040fe400000000ff */
[----:B------:R-:W-:Y:S01]  /*13e10*/  FFMA R16, R3, R16, R41 ;  /* 0x0000001003107223 */ /* 0x000fe20000000029 */
[----:B------:R-:W-:Y:S02]  /*13e20*/  IMAD.MOV.U32 R41, RZ, RZ, R31 ;  /* 0x000000ffff297224 */ /* 0x000fe400078e001f */
[----:B------:R-:W-:-:S02]  /*13e30*/  IMAD.MOV.U32 R3, RZ, RZ, R32 ;  /* 0x000000ffff037224 */ /* 0x000fc400078e0020 */
        /* <DEDUP_REMOVED lines=14> */
.L_x_242:
        /* <DEDUP_REMOVED lines=65> */
.L_x_244:
[----:B------:R-:W-:Y:S05]  /*14330*/  BSYNC.RECONVERGENT B1 ;  /* 0x0000000000017941 */ /* 0x000fea0003800200 */
.L_x_243:
        /* <DEDUP_REMOVED lines=18> */
.L_x_241:
[----:B------:R-:W-:Y:S05]  /*14460*/  BSYNC.RECONVERGENT B0 ;  /* 0x0000000000007941 */ /* 0x000fea0003800200 */
.L_x_240:
        /* <DEDUP_REMOVED lines=29> */
.L_x_247:
        /* <DEDUP_REMOVED lines=65> */
.L_x_249:
[----:B------:R-:W-:Y:S05]  /*14a50*/  BSYNC.RECONVERGENT B1 ;  /* 0x0000000000017941 */ /* 0x000fea0003800200 */
.L_x_248:
        /* <DEDUP_REMOVED lines=18> */
.L_x_246:
[----:B------:R-:W-:Y:S05]  /*14b80*/  BSYNC.RECONVERGENT B0 ;  /* 0x0000000000007941 */ /* 0x000fea0003800200 */
.L_x_245:
[----:B------:R-:W-:Y:S01]  /*14b90*/  FMUL R3, R2, R2 ;  /* 0x0000000202037220 */ /* 0x000fe20000400000 */
[----:B------:R-:W-:Y:S01]  /*14ba0*/  LOP3.LUT R17, R41, 0x1, RZ, 0xc0, !PT ;  /* 0x0000000129117812 */ /* 0x000fe200078ec0ff */
[----:B------:R-:W-:Y:S01]  /*14bb0*/  FMUL R15, R15, 15 ;  /* 0x417000000f0f7820 */ /* 0x000fe20000400000 */
[----:B------:R-:W-:Y:S01]  /*14bc0*/  LOP3.LUT P1, RZ, R41, 0x2, RZ, 0xc0, !PT ;  /* 0x0000000229ff7812 */ /* 0x000fe2000782c0ff */
[----:B------:R-:W-:Y:S01]  /*14bd0*/  FFMA R16, R3, R33, -0.0013887860113754868507 ;  /* 0xbab607ed03107423 */ /* 0x000fe20000000021 */
[----:B------:R-:W-:-:S04]  /*14be0*/  ISETP.NE.U32.AND P0, PT, R17, 0x1, PT ;  /* 0x000000011100780c */ /* 0x000fc80003f05070 */
[----:B------:R-:W-:Y:S02]  /*14bf0*/  FSEL R16, R16, -0.00019574658654164522886, !P0 ;  /* 0xb94d415310107808 */ /* 0x000fe40004000000 */
[----:B------:R-:W-:Y:S02]  /*14c00*/  FSEL R40, R37, 0.0083327032625675201416, !P0 ;  /* 0x3c0885e425287808 */ /* 0x000fe40004000000 */
[----:B------:R-:W-:Y:S02]  /*14c10*/  FSEL R2, R2, 1, P0 ;  /* 0x3f80000002027808 */ /* 0x000fe40000000000 */
[----:B------:R-:W-:Y:S01]  /*14c20*/  FSEL R41, -R38, -0.16666662693023681641, !P0 ;  /* 0xbe2aaaa826297808 */ /* 0x000fe20004000100 */
[C---:B------:R-:W-:Y:S01]  /*14c30*/  FFMA R16, R3.reuse, R16, R40 ;  /* 0x0000001003107223 */ /* 0x040fe20000000028 */
[----:B------:R-:W-:Y:S01]  /*14c40*/  MOV R40, R36 ;  /* 0x0000002400287202 */ /* 0x000fe20000000f00 */
[C---:B------:R-:W-:Y:S02]  /*14c50*/  FFMA R17, R3.reuse, R2, RZ ;  /* 0x0000000203117223 */ /* 0x040fe400000000ff */
[----:B------:R-:W-:Y:S01]  /*14c60*/  FFMA R16, R3, R16, R41 ;  /* 0x0000001003107223 */ /* 0x000fe20000000029 */
[----:B------:R-:W-:-:S03]  /*14c70*/  IMAD.MOV.U32 R41, RZ, RZ, R35 ;  /* 0x000000ffff297224 */ /* 0x000fc600078e0023 */
        /* <DEDUP_REMOVED lines=14> */
.L_x_251:
        /* <DEDUP_REMOVED lines=64> */
.L_x_252:
        /* <DEDUP_REMOVED lines=18> */
.L_x_250:
        /* <DEDUP_REMOVED lines=10> */
[----:B------:R-:W-:Y:S01]  /*15320*/  FSEL R2, R40, 1, !P0 ;  /* 0x3f80000028027808 */ /* 0x000fe20004000000 */
[----:B------:R-:W-:Y:S01]  /*15330*/  IMAD.MOV.U32 R40, RZ, RZ, R29 ;  /* 0x000000ffff287224 */ /* 0x000fe200078e001d */
[----:B------:R-:W-:Y:S01]  /*15340*/  FSEL R41, -R27, -0.4999999701976776123, !P0 ;  /* 0xbeffffff1b297808 */ /* 0x000fe20004000100 */
[C---:B------:R-:W-:Y:S02]  /*15350*/  FFMA R16, R3.reuse, R16, R42 ;  /* 0x0000001003107223 */ /* 0x040fe4000000002a */
[C---:B------:R-:W-:Y:S02]  /*15360*/  FFMA R17, R3.reuse, R2, RZ ;  /* 0x0000000203117223 */ /* 0x040fe400000000ff */
[----:B------:R-:W-:Y:S01]  /*15370*/  FFMA R16, R3, R16, R41 ;  /* 0x0000001003107223 */ /* 0x000fe20000000029 */
[----:B------:R-:W-:-:S03]  /*15380*/  IMAD.MOV.U32 R41, RZ, RZ, R28 ;  /* 0x000000ffff297224 */ /* 0x000fc600078e001c */
        /* <DEDUP_REMOVED lines=14> */
.L_x_255:
        /* <DEDUP_REMOVED lines=65> */
.L_x_257:
[----:B------:R-:W-:Y:S05]  /*15880*/  BSYNC.RECONVERGENT B1 ;  /* 0x0000000000017941 */ /* 0x000fea0003800200 */
.L_x_256:
        /* <DEDUP_REMOVED lines=18> */
.L_x_254:
[----:B------:R-:W-:Y:S05]  /*159b0*/  BSYNC.RECONVERGENT B0 ;  /* 0x0000000000007941 */ /* 0x000fea0003800200 */
.L_x_253:
        /* <DEDUP_REMOVED lines=31> */
.L_x_260:
        /* <DEDUP_REMOVED lines=65> */
.L_x_262:
[----:B------:R-:W-:Y:S05]  /*15fc0*/  BSYNC.RECONVERGENT B1 ;  /* 0x0000000000017941 */ /* 0x000fea0003800200 */
.L_x_261:
        /* <DEDUP_REMOVED lines=18> */
.L_x_259:
[----:B------:R-:W-:Y:S05]  /*160f0*/  BSYNC.RECONVERGENT B0 ;  /* 0x0000000000007941 */ /* 0x000fea0003800200 */
.L_x_258:
        /* <DEDUP_REMOVED lines=15> */
[----:B------:R-:W-:Y:S01]  /*161f0*/  MOV R41, R31 ;  /* 0x0000001f00297202 */ /* 0x000fe20000000f00 */
[----:B------:R-:W-:Y:S02]  /*16200*/  IMAD.MOV.U32 R3, RZ, RZ, R32 ;  /* 0x000000ffff037224 */ /* 0x000fe400078e0020 */
        /* <DEDUP_REMOVED lines=14> */
.L_x_265:
        /* <DEDUP_REMOVED lines=65> */
.L_x_267:
[----:B------:R-:W-:Y:S05]  /*16700*/  BSYNC.RECONVERGENT B1 ;  /* 0x0000000000017941 */ /* 0x000fea0003800200 */
.L_x_266:
        /* <DEDUP_REMOVED lines=18> */
.L_x_264:
[----:B------:R-:W-:Y:S05]  /*16830*/  BSYNC.RECONVERGENT B0 ;  /* 0x0000000000007941 */ /* 0x000fea0003800200 */
.L_x_263:
        /* <DEDUP_REMOVED lines=29> */
.L_x_270:
        /* <DEDUP_REMOVED lines=65> */
.L_x_272:
[----:B------:R-:W-:Y:S05]  /*16e20*/  BSYNC.RECONVERGENT B1 ;  /* 0x0000000000017941 */ /* 0x000fea0003800200 */
.L_x_271:
        /* <DEDUP_REMOVED lines=18> */
.L_x_269:
[----:B------:R-:W-:Y:S05]  /*16f50*/  BSYNC.RECONVERGENT B0 ;  /* 0x0000000000007941 */ /* 0x000fea0003800200 */
.L_x_268:
[----:B------:R-:W-:Y:S01]  /*16f60*/  FMUL R3, R2, R2 ;  /* 0x0000000202037220 */ /* 0x000fe20000400000 */
[C---:B------:R-:W-:Y:S01]  /*16f70*/  LOP3.LUT R17, R42.reuse, 0x1, RZ, 0xc0, !PT ;  /* 0x000000012a117812 */ /* 0x040fe200078ec0ff */
        /* <DEDUP_REMOVED lines=9> */
[----:B------:R-:W-:Y:S02]  /*17010*/  IMAD.MOV.U32 R40, RZ, RZ, R36 ;  /* 0x000000ffff287224 */ /* 0x000fe400078e0024 */
[C---:B------:R-:W-:Y:S01]  /*17020*/  FFMA R17, R3.reuse, R2, RZ ;  /* 0x0000000203117223 */ /* 0x040fe200000000ff */
        /* <DEDUP_REMOVED lines=16> */
.L_x_274:
        /* <DEDUP_REMOVED lines=64> */
.L_x_275:
        /* <DEDUP_REMOVED lines=18> */
.L_x_273:
        /* <DEDUP_REMOVED lines=31> */
.L_x_278:
        /* <DEDUP_REMOVED lines=65> */
.L_x_280:
[----:B------:R-:W-:Y:S05]  /*17c50*/  BSYNC.RECONVERGENT B1 ;  /* 0x0000000000017941 */ /* 0x000fea0003800200 */
.L_x_279:
        /* <DEDUP_REMOVED lines=18> */
.L_x_277:
[----:B------:R-:W-:Y:S05]  /*17d80*/  BSYNC.RECONVERGENT B0 ;  /* 0x0000000000007941 */ /* 0x000fea0003800200 */
.L_x_276:
        /* <DEDUP_REMOVED lines=31> */
.L_x_283:
        /* <DEDUP_REMOVED lines=65> */
.L_x_285:
[----:B------:R-:W-:Y:S05]  /*18390*/  BSYNC.RECONVERGENT B1 ;  /* 0x0000000000017941 */ /* 0x000fea0003800200 */
.L_x_284:
        /* <DEDUP_REMOVED lines=18> */
.L_x_282:
[----:B------:R-:W-:Y:S05]  /*184c0*/  BSYNC.RECONVERGENT B0 ;  /* 0x0000000000007941 */ /* 0x000fea0003800200 */
.L_x_281:
        /* <DEDUP_REMOVED lines=31> */
.L_x_288:
        /* <DEDUP_REMOVED lines=65> */
.L_x_290:
[----:B------:R-:W-:Y:S05]  /*18ad0*/  BSYNC.RECONVERGENT B1 ;  /* 0x0000000000017941 */ /* 0x000fea0003800200 */
.L_x_289:
        /* <DEDUP_REMOVED lines=18> */
.L_x_287:
[----:B------:R-:W-:Y:S05]  /*18c00*/  BSYNC.RECONVERGENT B0 ;  /* 0x0000000000007941 */ /* 0x000fea0003800200 */
.L_x_286:
        /* <DEDUP_REMOVED lines=21> */
[----:B------:R-:W-:Y:S02]  /*18d60*/  SHF.L.U32 R2, R0, 0x8, RZ ;  /* 0x0000000800027819 */ /* 0x000fe400000006ff */
[----:B------:R-:W-:Y:S01]  /*18d70*/  CS2R R40, SRZ ;  /* 0x0000000000287805 */ /* 0x000fe2000001ff00 */
[----:B------:R-:W-:Y:S01]  /*18d80*/  IMAD.MOV.U32 R43, RZ, RZ, RZ ;  /* 0x000000ffff2b7224 */ /* 0x000fe200078e00ff */
[----:B------:R-:W0:Y:S01]  /*18d90*/  LDCU.64 UR8, c[0x4][URZ] ;  /* 0x01000000ff0877ac */ /* 0x000e220008000a00 */
[----:B------:R-:W-:Y:S01]  /*18da0*/  LOP3.LUT R45, R2, 0x80000000, RZ, 0xfc, !PT ;  /* 0x80000000022d7812 */ /* 0x000fe200078efcff */
[----:B------:R-:W-:-:S06]  /*18db0*/  UMOV UR4, URZ ;  /* 0x000000ff00047c82 */ /* 0x000fcc0008000000 */
.L_x_292:
        /* <DEDUP_REMOVED lines=18> */
[----:B------:R-:W-:Y:S01]  /*18ee0*/  @P2 IMAD.MOV.U32 R22, RZ, RZ, R16 ;  /* 0x000000ffff162224 */ /* 0x000fe200078e0010 */
[----:B------:R-:W-:-:S07]  /*18ef0*/  IADD3 R40, PT, PT, R40, 0x4, RZ ;  /* 0x0000000428287810 */ /* 0x000fce0007ffe0ff */
        /* <DEDUP_REMOVED lines=44> */
.L_x_293:
        /* <DEDUP_REMOVED lines=18> */
.L_x_291:
[----:B------:R-:W-:Y:S01]  /*192e0*/  FMUL R3, R2, R2 ;  /* 0x0000000202037220 */ /* 0x000fe20000400000 */
[----:B------:R-:W-:Y:S01]  /*192f0*/  LOP3.LUT R17, R41, 0x1, RZ, 0xc0, !PT ;  /* 0x0000000129117812 */ /* 0x000fe200078ec0ff */
[----:B------:R-:W-:Y:S01]  /*19300*/  FMUL R15, R15, 5 ;  /* 0x40a000000f0f7820 */ /* 0x000fe20000400000 */
[----:B------:R-:W-:Y:S01]  /*19310*/  ISETP.NE.AND P2, PT, R13, RZ, PT ;  /* 0x000000ff0d00720c */ /* 0x000fe20003f45270 */
[----:B------:R-:W-:Y:S01]  /*19320*/  FFMA R16, R3, R33, -0.0013887860113754868507 ;  /* 0xbab607ed03107423 */ /* 0x000fe20000000021 */
[----:B------:R-:W-:Y:S01]  /*19330*/  ISETP.NE.U32.AND P0, PT, R17, 0x1, PT ;  /* 0x000000011100780c */ /* 0x000fe20003f05070 */
[----:B------:R-:W-:Y:S01]  /*19340*/  VIADD R17, R41, 0x1 ;  /* 0x0000000129117836 */ /* 0x000fe20000000000 */
[----:B------:R-:W-:Y:S02]  /*19350*/  BSSY.RECONVERGENT B0, `(.L_x_294) ;  /* 0x000006d000007945 */ /* 0x000fe40003800200 */
[----:B------:R-:W-:Y:S02]  /*19360*/  FSEL R16, R16, -0.00019574658654164522886, P0 ;  /* 0xb94d415310107808 */ /* 0x000fe40000000000 */
[----:B------:R-:W-:-:S02]  /*19370*/  FSEL R40, R39, 0.041666727513074874878, !P0 ;  /* 0x3d2aaabb27287808 */ /* 0x000fc40004000000 */
[----:B------:R-:W-:Y:S02]  /*19380*/  LOP3.LUT P1, RZ, R17, 0x2, RZ, 0xc0, !PT ;  /* 0x0000000211ff7812 */ /* 0x000fe4000782c0ff */
[----:B------:R-:W-:Y:S01]  /*19390*/  FSEL R2, R2, 1, !P0 ;  /* 0x3f80000002027808 */ /* 0x000fe20004000000 */
[----:B------:R-:W-:Y:S01]  /*193a0*/  FFMA R16, R3, R16, R40 ;  /* 0x0000001003107223 */ /* 0x000fe20000000028 */
[----:B------:R-:W-:Y:S01]  /*193b0*/  FSEL R41, -R27, -0.4999999701976776123, !P0 ;  /* 0xbeffffff1b297808 */ /* 0x000fe20004000100 */
[----:B------:R-:W-:Y:S02]  /*193c0*/  IMAD.MOV.U32 R40, RZ, RZ, R29 ;  /* 0x000000ffff287224 */ /* 0x000fe400078e001d */
        /* <DEDUP_REMOVED lines=17> */
.L_x_296:
        /* <DEDUP_REMOVED lines=65> */
.L_x_298:
[----:B------:R-:W-:Y:S05]  /*198f0*/  BSYNC.RECONVERGENT B1 ;  /* 0x0000000000017941 */ /* 0x000fea0003800200 */
.L_x_297:
        /* <DEDUP_REMOVED lines=18> */
.L_x_295:
[----:B------:R-:W-:Y:S05]  /*19a20*/  BSYNC.RECONVERGENT B0 ;  /* 0x0000000000007941 */ /* 0x000fea0003800200 */
.L_x_294:
        /* <DEDUP_REMOVED lines=31> */
.L_x_301:
        /* <DEDUP_REMOVED lines=65> */
.L_x_303:
[----:B------:R-:W-:Y:S05]  /*1a030*/  BSYNC.RECONVERGENT B1 ;  /* 0x0000000000017941 */ /* 0x000fea0003800200 */
.L_x_302:
        /* <DEDUP_REMOVED lines=18> */
.L_x_300:
[----:B------:R-:W-:Y:S05]  /*1a160*/  BSYNC.RECONVERGENT B0 ;  /* 0x0000000000007941 */ /* 0x000fea0003800200 */
.L_x_299:
        /* <DEDUP_REMOVED lines=19> */
[----:B------:R-:W-:Y:S01]  /*1a2a0*/  FFMA R14, R15, R2, R14 ;  /* 0x000000020f0e7223 */ /* 0x000fe2000000000e */
        /* <DEDUP_REMOVED lines=11> */
.L_x_306:
        /* <DEDUP_REMOVED lines=65> */
.L_x_308:
[----:B------:R-:W-:Y:S05]  /*1a770*/  BSYNC.RECONVERGENT B1 ;  /* 0x0000000000017941 */ /* 0x000fea0003800200 */
.L_x_307:
        /* <DEDUP_REMOVED lines=18> */
.L_x_305:
[----:B------:R-:W-:Y:S05]  /*1a8a0*/  BSYNC.RECONVERGENT B0 ;  /* 0x0000000000007941 */ /* 0x000fea0003800200 */
.L_x_304:
        /* <DEDUP_REMOVED lines=29> */
.L_x_311:
        /* <DEDUP_REMOVED lines=65> */
.L_x_313:
[----:B------:R-:W-:Y:S05]  /*1ae90*/  BSYNC.RECONVERGENT B1 ;  /* 0x0000000000017941 */ /* 0x000fea0003800200 */
.L_x_312:
        /* <DEDUP_REMOVED lines=18> */
.L_x_310:
[----:B------:R-:W-:Y:S05]  /*1afc0*/  BSYNC.RECONVERGENT B0 ;  /* 0x0000000000007941 */ /* 0x000fea0003800200 */
.L_x_309:
        /* <DEDUP_REMOVED lines=29> */
.L_x_315:
        /* <DEDUP_REMOVED lines=64> */
.L_x_316:
        /* <DEDUP_REMOVED lines=18> */
.L_x_314:
        /* <DEDUP_REMOVED lines=31> */
.L_x_319:
        /* <DEDUP_REMOVED lines=65> */
.L_x_321:
[----:B------:R-:W-:Y:S05]  /*1bcc0*/  BSYNC.RECONVERGENT B1 ;  /* 0x0000000000017941 */ /* 0x000fea0003800200 */
.L_x_320:
        /* <DEDUP_REMOVED lines=18> */
.L_x_318:
[----:B------:R-:W-:Y:S05]  /*1bdf0*/  BSYNC.RECONVERGENT B0 ;  /* 0x0000000000007941 */ /* 0x000fea0003800200 */
.L_x_317:
        /* <DEDUP_REMOVED lines=31> */
.L_x_324:
        /* <DEDUP_REMOVED lines=65> */
.L_x_326:
[----:B------:R-:W-:Y:S05]  /*1c400*/  BSYNC.RECONVERGENT B1 ;  /* 0x0000000000017941 */ /* 0x000fea0003800200 */
.L_x_325:
        /* <DEDUP_REMOVED lines=18> */
.L_x_323:
[----:B------:R-:W-:Y:S05]  /*1c530*/  BSYNC.RECONVERGENT B0 ;  /* 0x0000000000007941 */ /* 0x000fea0003800200 */
.L_x_322:
        /* <DEDUP_REMOVED lines=16> */
[----:B------:R-:W-:-:S03]  /*1c640*/  MOV R2, R18 ;  /* 0x0000001200027202 */ /* 0x000fc60000000f00 */
        /* <DEDUP_REMOVED lines=12> */
.L_x_329:
        /* <DEDUP_REMOVED lines=65> */
.L_x_331:
[----:B------:R-:W-:Y:S05]  /*1cb20*/  BSYNC.RECONVERGENT B1 ;  /* 0x0000000000017941 */ /* 0x000fea0003800200 */
.L_x_330:
        /* <DEDUP_REMOVED lines=18> */
.L_x_328:
[----:B------:R-:W-:Y:S05]  /*1cc50*/  BSYNC.RECONVERGENT B0 ;  /* 0x0000000000007941 */ /* 0x000fea0003800200 */
.L_x_327:
        /* <DEDUP_REMOVED lines=29> */
.L_x_333:
        /* <DEDUP_REMOVED lines=64> */
.L_x_334:
        /* <DEDUP_REMOVED lines=18> */
.L_x_332:
        /* <DEDUP_REMOVED lines=31> */
.L_x_337:
        /* <DEDUP_REMOVED lines=65> */
.L_x_339:
[----:B------:R-:W-:Y:S05]  /*1d950*/  BSYNC.RECONVERGENT B1 ;  /* 0x0000000000017941 */ /* 0x000fea0003800200 */
.L_x_338:
        /* <DEDUP_REMOVED lines=18> */
.L_x_336:
[----:B------:R-:W-:Y:S05]  /*1da80*/  BSYNC.RECONVERGENT B0 ;  /* 0x0000000000007941 */ /* 0x000fea0003800200 */
.L_x_335:
        /* <DEDUP_REMOVED lines=31> */
.L_x_342:
        /* <DEDUP_REMOVED lines=65> */
.L_x_344:
[----:B------:R-:W-:Y:S05]  /*1e090*/  BSYNC.RECONVERGENT B1 ;  /* 0x0000000000017941 */ /* 0x000fea0003800200 */
.L_x_343:
        /* <DEDUP_REMOVED lines=18> */
.L_x_341:
[----:B------:R-:W-:Y:S05]  /*1e1c0*/  BSYNC.RECONVERGENT B0 ;  /* 0x0000000000007941 */ /* 0x000fea0003800200 */
.L_x_340:
        /* <DEDUP_REMOVED lines=31> */
.L_x_347:
        /* <DEDUP_REMOVED lines=65> */
.L_x_349:
[----:B------:R-:W-:Y:S05]  /*1e7d0*/  BSYNC.RECONVERGENT B1 ;  /* 0x0000000000017941 */ /* 0x000fea0003800200 */
.L_x_348:
        /* <DEDUP_REMOVED lines=18> */
.L_x_346:
[----:B------:R-:W-:Y:S05]  /*1e900*/  BSYNC.RECONVERGENT B0 ;  /* 0x0000000000007941 */ /* 0x000fea0003800200 */
.L_x_345:
        /* <DEDUP_REMOVED lines=31> */
.L_x_352:
        /* <DEDUP_REMOVED lines=65> */
.L_x_354:
[----:B------:R-:W-:Y:S05]  /*1ef10*/  BSYNC.RECONVERGENT B1 ;  /* 0x0000000000017941 */ /* 0x000fea0003800200 */
.L_x_353:
        /* <DEDUP_REMOVED lines=18> */
.L_x_351:
[----:B------:R-:W-:Y:S05]  /*1f040*/  BSYNC.RECONVERGENT B0 ;  /* 0x0000000000007941 */ /* 0x000fea0003800200 */
.L_x_350:
        /* <DEDUP_REMOVED lines=29> */
.L_x_357:
        /* <DEDUP_REMOVED lines=65> */
.L_x_359:
[----:B------:R-:W-:Y:S05]  /*1f630*/  BSYNC.RECONVERGENT B1 ;  /* 0x0000000000017941 */ /* 0x000fea0003800200 */
.L_x_358:
        /* <DEDUP_REMOVED lines=18> */
.L_x_356:
[----:B------:R-:W-:Y:S05]  /*1f760*/  BSYNC.RECONVERGENT B0 ;  /* 0x0000000000007941 */ /* 0x000fea0003800200 */
.L_x_355:
        /* <DEDUP_REMOVED lines=29> */
.L_x_361:
        /* <DEDUP_REMOVED lines=64> */
.L_x_362:
        /* <DEDUP_REMOVED lines=18> */
.L_x_360:
[----:B------:R-:W-:Y:S01]  /*1fe60*/  FMUL R3, R40, R40 ;  /* 0x0000002828037220 */ /* 0x000fe20000400000 */
[C---:B------:R-:W-:Y:S01]  /*1fe70*/  LOP3.LUT R16, R41.reuse, 0x1, RZ, 0xc0, !PT ;  /* 0x0000000129107812 */ /* 0x040fe200078ec0ff */
[----:B------:R-:W-:Y:S01]  /*1fe80*/  BSSY.RECONVERGENT B0, `(.L_x_363) ;  /* 0x0000071000007945 */ /* 0x000fe20003800200 */
[----:B------:R-:W-:Y:S01]  /*1fe90*/  IADD3 R17, PT, PT, R41, 0x1, RZ ;  /* 0x0000000129117810 */ /* 0x000fe20007ffe0ff */
[----:B------:R-:W-:Y:S01]  /*1fea0*/  FFMA R2, R3, R33, -0.0013887860113754868507 ;  /* 0xbab607ed03027423 */ /* 0x000fe20000000021 */
[----:B------:R-:W-:Y:S02]  /*1feb0*/  ISETP.NE.U32.AND P0, PT, R16, 0x1, PT ;  /* 0x000000011000780c */ /* 0x000fe40003f05070 */
[----:B------:R-:W-:Y:S02]  /*1fec0*/  LOP3.LUT P1, RZ, R17, 0x2, RZ, 0xc0, !PT ;  /* 0x0000000211ff7812 */ /* 0x000fe4000782c0ff */
[----:B------:R-:W-:Y:S02]  /*1fed0*/  FSEL R16, R2, -0.00019574658654164522886, P0 ;  /* 0xb94d415302107808 */ /* 0x000fe40000000000 */
[----:B------:R-:W-:-:S02]  /*1fee0*/  FSEL R42, R39, 0.041666727513074874878, !P0 ;  /* 0x3d2aaabb272a7808 */ /* 0x000fc40004000000 */
[----:B------:R-:W-:Y:S01]  /*1fef0*/  FSEL R2, R40, 1, !P0 ;  /* 0x3f80000028027808 */ /* 0x000fe20004000000 */
[----:B------:R-:W-:Y:S01]  /*1ff00*/  IMAD.MOV.U32 R40, RZ, RZ, R29 ;  /* 0x000000ffff287224 */ /* 0x000fe200078e001d */
[----:B------:R-:W-:Y:S01]  /*1ff10*/  FSEL R41, -R27, -0.4999999701976776123, !P0 ;  /* 0xbeffffff1b297808 */ /* 0x000fe20004000100 */
[----:B------:R-:W-:Y:S01]  /*1ff20*/  FFMA R16, R3, R16, R42 ;  /* 0x0000001003107223 */ /* 0x000fe2000000002a */
[----:B------:R-:W-:Y:S01]  /*1ff30*/  ISETP.NE.AND P2, PT, R13, RZ, PT ;  /* 0x000000ff0d00720c */ /* 0x000fe20003f45270 */
        /* <DEDUP_REMOVED lines=17> */
.L_x_365:
        /* <DEDUP_REMOVED lines=65> */
.L_x_367:
[----:B------:R-:W-:Y:S05]  /*20460*/  BSYNC.RECONVERGENT B1 ;  /* 0x0000000000017941 */ /* 0x000fea0003800200 */
.L_x_366:
        /* <DEDUP_REMOVED lines=18> */
.L_x_364:
[----:B------:R-:W-:Y:S05]  /*20590*/  BSYNC.RECONVERGENT B0 ;  /* 0x0000000000007941 */ /* 0x000fea0003800200 */
.L_x_363:
        /* <DEDUP_REMOVED lines=31> */
.L_x_370:
        /* <DEDUP_REMOVED lines=65> */
.L_x_372:
[----:B------:R-:W-:Y:S05]  /*20ba0*/  BSYNC.RECONVERGENT B1 ;  /* 0x0000000000017941 */ /* 0x000fea0003800200 */
.L_x_371:
        /* <DEDUP_REMOVED lines=18> */
.L_x_369:
[----:B------:R-:W-:Y:S05]  /*20cd0*/  BSYNC.RECONVERGENT B0 ;  /* 0x0000000000007941 */ /* 0x000fea0003800200 */
.L_x_368:
        /* <DEDUP_REMOVED lines=27> */
.L_x_374:
        /* <DEDUP_REMOVED lines=64> */
.L_x_375:
        /* <DEDUP_REMOVED lines=18> */
.L_x_373:
[----:B------:R-:W-:Y:S01]  /*213b0*/  FMUL R3, R2, R2 ;  /* 0x0000000202037220 */ /* 0x000fe20000400000 */
[----:B------:R-:W-:Y:S01]  /*213c0*/  LOP3.LUT R17, R41, 0x1, RZ, 0xc0, !PT ;  /* 0x0000000129117812 */ /* 0x000fe200078ec0ff */
[----:B------:R-:W-:Y:S01]  /*213d0*/  FMUL R15, R15, 9 ;  /* 0x411000000f0f7820 */ /* 0x000fe20000400000 */
[----:B------:R-:W-:Y:S01]  /*213e0*/  ISETP.NE.AND P2, PT, R26, RZ, PT ;  /* 0x000000ff1a00720c */ /* 0x000fe20003f45270 */
[----:B------:R-:W-:Y:S01]  /*213f0*/  FFMA R16, R3, R33, -0.0013887860113754868507 ;  /* 0xbab607ed03107423 */ /* 0x000fe20000000021 */
[----:B------:R-:W-:Y:S01]  /*21400*/  ISETP.NE.U32.AND P0, PT, R17, 0x1, PT ;  /* 0x000000011100780c */ /* 0x000fe20003f05070 */
[----:B------:R-:W-:Y:S01]  /*21410*/  BSSY.RECONVERGENT B0, `(.L_x_376) ;  /* 0x000006e000007945 */ /* 0x000fe20003800200 */
[----:B------:R-:W-:Y:S02]  /*21420*/  IADD3 R17, PT, PT, R41, 0x1, RZ ;  /* 0x0000000129117810 */ /* 0x000fe40007ffe0ff */
        /* <DEDUP_REMOVED lines=24> */
.L_x_378:
        /* <DEDUP_REMOVED lines=65> */
.L_x_380:
[----:B------:R-:W-:Y:S05]  /*219c0*/  BSYNC.RECONVERGENT B1 ;  /* 0x0000000000017941 */ /* 0x000fea0003800200 */
.L_x_379:
        /* <DEDUP_REMOVED lines=18> */
.L_x_377:
[----:B------:R-:W-:Y:S05]  /*21af0*/  BSYNC.RECONVERGENT B0 ;  /* 0x0000000000007941 */ /* 0x000fea0003800200 */
.L_x_376:
        /* <DEDUP_REMOVED lines=31> */
.L_x_383:
        /* <DEDUP_REMOVED lines=65> */
.L_x_385:
[----:B------:R-:W-:Y:S05]  /*22100*/  BSYNC.RECONVERGENT B1 ;  /* 0x0000000000017941 */ /* 0x000fea0003800200 */
.L_x_384:
        /* <DEDUP_REMOVED lines=18> */
.L_x_382:
[----:B------:R-:W-:Y:S05]  /*22230*/  BSYNC.RECONVERGENT B0 ;  /* 0x0000000000007941 */ /* 0x000fea0003800200 */
.L_x_381:
        /* <DEDUP_REMOVED lines=31> */
.L_x_388:
        /* <DEDUP_REMOVED lines=65> */
.L_x_390:
[----:B------:R-:W-:Y:S05]  /*22840*/  BSYNC.RECONVERGENT B1 ;  /* 0x0000000000017941 */ /* 0x000fea0003800200 */
.L_x_389:
        /* <DEDUP_REMOVED lines=18> */
.L_x_387:
[----:B------:R-:W-:Y:S05]  /*22970*/  BSYNC.RECONVERGENT B0 ;  /* 0x0000000000007941 */ /* 0x000fea0003800200 */
.L_x_386:
        /* <DEDUP_REMOVED lines=31> */
.L_x_393:
        /* <DEDUP_REMOVED lines=65> */
.L_x_395:
[----:B------:R-:W-:Y:S05]  /*22f80*/  BSYNC.RECONVERGENT B1 ;  /* 0x0000000000017941 */ /* 0x000fea0003800200 */
.L_x_394:
        /* <DEDUP_REMOVED lines=18> */
.L_x_392:
[----:B------:R-:W-:Y:S05]  /*230b0*/  BSYNC.RECONVERGENT B0 ;  /* 0x0000000000007941 */ /* 0x000fea0003800200 */
.L_x_391:
        /* <DEDUP_REMOVED lines=27> */
.L_x_397:
        /* <DEDUP_REMOVED lines=64> */
.L_x_398:
        /* <DEDUP_REMOVED lines=18> */
.L_x_396:
        /* <DEDUP_REMOVED lines=32> */
.L_x_401:
        /* <DEDUP_REMOVED lines=65> */
.L_x_403:
[----:B------:R-:W-:Y:S05]  /*23da0*/  BSYNC.RECONVERGENT B1 ;  /* 0x0000000000017941 */ /* 0x000fea0003800200 */
.L_x_402:
        /* <DEDUP_REMOVED lines=18> */
.L_x_400:
[----:B------:R-:W-:Y:S05]  /*23ed0*/  BSYNC.RECONVERGENT B0 ;  /* 0x0000000000007941 */ /* 0x000fea0003800200 */
.L_x_399:
        /* <DEDUP_REMOVED lines=14> */
[----:B------:R-:W-:Y:S01]  /*23fc0*/  MOV R42, R19 ;  /* 0x00000013002a7202 */ /* 0x000fe20000000f00 */
[C---:B------:R-:W-:Y:S02]  /*23fd0*/  FFMA R17, R3.reuse, R2, RZ ;  /* 0x0000000203117223 */ /* 0x040fe400000000ff */
        /* <DEDUP_REMOVED lines=15> */
.L_x_406:
        /* <DEDUP_REMOVED lines=65> */
.L_x_408:
[----:B------:R-:W-:Y:S05]  /*244e0*/  BSYNC.RECONVERGENT B1 ;  /* 0x0000000000017941 */ /* 0x000fea0003800200 */
.L_x_407:
        /* <DEDUP_REMOVED lines=18> */
.L_x_405:
[----:B------:R-:W-:Y:S05]  /*24610*/  BSYNC.RECONVERGENT B0 ;  /* 0x0000000000007941 */ /* 0x000fea0003800200 */
.L_x_404:
        /* <DEDUP_REMOVED lines=31> */
.L_x_411:
        /* <DEDUP_REMOVED lines=65> */
.L_x_413:
[----:B------:R-:W-:Y:S05]  /*24c20*/  BSYNC.RECONVERGENT B1 ;  /* 0x0000000000017941 */ /* 0x000fea0003800200 */
.L_x_412:
        /* <DEDUP_REMOVED lines=18> */
.L_x_410:
[----:B------:R-:W-:Y:S05]  /*24d50*/  BSYNC.RECONVERGENT B0 ;  /* 0x0000000000007941 */ /* 0x000fea0003800200 */
.L_x_409:
        /* <DEDUP_REMOVED lines=29> */
.L_x_416:
        /* <DEDUP_REMOVED lines=65> */
.L_x_418:
[----:B------:R-:W-:Y:S05]  /*25340*/  BSYNC.RECONVERGENT B1 ;  /* 0x0000000000017941 */ /* 0x000fea0003800200 */
.L_x_417:
        /* <DEDUP_REMOVED lines=18> */
.L_x_415:
[----:B------:R-:W-:Y:S05]  /*25470*/  BSYNC.RECONVERGENT B0 ;  /* 0x0000000000007941 */ /* 0x000fea0003800200 */
.L_x_414:
        /* <DEDUP_REMOVED lines=29> */
.L_x_420:
        /* <DEDUP_REMOVED lines=64> */
.L_x_421:
        /* <DEDUP_REMOVED lines=18> */
.L_x_419:
        /* <DEDUP_REMOVED lines=31> */
.L_x_424:
        /* <DEDUP_REMOVED lines=65> */
.L_x_426:
[----:B------:R-:W-:Y:S05]  /*26170*/  BSYNC.RECONVERGENT B1 ;  /* 0x0000000000017941 */ /* 0x000fea0003800200 */
.L_x_425:
        /* <DEDUP_REMOVED lines=18> */
.L_x_423:
[----:B------:R-:W-:Y:S05]  /*262a0*/  BSYNC.RECONVERGENT B0 ;  /* 0x0000000000007941 */ /* 0x000fea0003800200 */
.L_x_422:
        /* <DEDUP_REMOVED lines=31> */
.L_x_429:
        /* <DEDUP_REMOVED lines=65> */
.L_x_431:
[----:B------:R-:W-:Y:S05]  /*268b0*/  BSYNC.RECONVERGENT B1 ;  /* 0x0000000000017941 */ /* 0x000fea0003800200 */
.L_x_430:
        /* <DEDUP_REMOVED lines=18> */
.L_x_428:
[----:B------:R-:W-:Y:S05]  /*269e0*/  BSYNC.RECONVERGENT B0 ;  /* 0x0000000000007941 */ /* 0x000fea0003800200 */
.L_x_427:
        /* <DEDUP_REMOVED lines=31> */
.L_x_434:
        /* <DEDUP_REMOVED lines=65> */
.L_x_436:
[----:B------:R-:W-:Y:S05]  /*26ff0*/  BSYNC.RECONVERGENT B1 ;  /* 0x0000000000017941 */ /* 0x000fea0003800200 */
.L_x_435:
        /* <DEDUP_REMOVED lines=18> */
.L_x_433:
[----:B------:R-:W-:Y:S05]  /*27120*/  BSYNC.RECONVERGENT B0 ;  /* 0x0000000000007941 */ /* 0x000fea0003800200 */
.L_x_432:
        /* <DEDUP_REMOVED lines=27> */
.L_x_438:
        /* <DEDUP_REMOVED lines=64> */
.L_x_439:
        /* <DEDUP_REMOVED lines=18> */
.L_x_437:
        /* <DEDUP_REMOVED lines=32> */
.L_x_442:
        /* <DEDUP_REMOVED lines=65> */
.L_x_444:
[----:B------:R-:W-:Y:S05]  /*27e10*/  BSYNC.RECONVERGENT B1 ;  /* 0x0000000000017941 */ /* 0x000fea0003800200 */
.L_x_443:
        /* <DEDUP_REMOVED lines=18> */
.L_x_441:
[----:B------:R-:W-:Y:S05]  /*27f40*/  BSYNC.RECONVERGENT B0 ;  /* 0x0000000000007941 */ /* 0x000fea0003800200 */
.L_x_440:
        /* <DEDUP_REMOVED lines=31> */
.L_x_447:
        /* <DEDUP_REMOVED lines=65> */
.L_x_449:
[----:B------:R-:W-:Y:S05]  /*28550*/  BSYNC.RECONVERGENT B1 ;  /* 0x0000000000017941 */ /* 0x000fea0003800200 */
.L_x_448:
        /* <DEDUP_REMOVED lines=18> */
.L_x_446:
[----:B------:R-:W-:Y:S05]  /*28680*/  BSYNC.RECONVERGENT B0 ;  /* 0x0000000000007941 */ /* 0x000fea0003800200 */
.L_x_445:
        /* <DEDUP_REMOVED lines=31> */
.L_x_452:
        /* <DEDUP_REMOVED lines=65> */
.L_x_454:
[----:B------:R-:W-:Y:S05]  /*28c90*/  BSYNC.RECONVERGENT B1 ;  /* 0x0000000000017941 */ /* 0x000fea0003800200 */
.L_x_453:
        /* <DEDUP_REMOVED lines=18> */
.L_x_451:
[----:B------:R-:W-:Y:S05]  /*28dc0*/  BSYNC.RECONVERGENT B0 ;  /* 0x0000000000007941 */ /* 0x000fea0003800200 */
.L_x_450:
[----:B------:R-:W-:Y:S01]  /*28dd0*/  FMUL R3, R40, R40 ;  /* 0x0000002828037220 */ /* 0x000fe20000400000 */
[C---:B------:R-:W-:Y:S02]  /*28de0*/  LOP3.LUT R16, R42.reuse, 0x1, RZ, 0xc0, !PT ;  /* 0x000000012a107812 */ /* 0x040fe400078ec0ff */
        /* <DEDUP_REMOVED lines=27> */
.L_x_456:
        /* <DEDUP_REMOVED lines=64> */
.L_x_457:
        /* <DEDUP_REMOVED lines=18> */
.L_x_455:
        /* <DEDUP_REMOVED lines=30> */
.L_x_460:
        /* <DEDUP_REMOVED lines=65> */
.L_x_462:
[----:B------:R-:W-:Y:S05]  /*29ab0*/  BSYNC.RECONVERGENT B1 ;  /* 0x0000000000017941 */ /* 0x000fea0003800200 */
.L_x_461:
        /* <DEDUP_REMOVED lines=18> */
.L_x_459:
[----:B------:R-:W-:Y:S05]  /*29be0*/  BSYNC.RECONVERGENT B0 ;  /* 0x0000000000007941 */ /* 0x000fea0003800200 */
.L_x_458:
[----:B------:R-:W-:Y:S01]  /*29bf0*/  FMUL R3, R2, R2 ;  /* 0x0000000202037220 */ /* 0x000fe20000400000 */
[----:B------:R-:W-:Y:S01]  /*29c00*/  LOP3.LUT R17, R41, 0x1, RZ, 0xc0, !PT ;  /* 0x0000000129117812 */ /* 0x000fe200078ec0ff */
[----:B------:R-:W-:Y:S01]  /*29c10*/  FADD R15, R15, R15 ;  /* 0x0000000f0f0f7221 */ /* 0x000fe20000000000 */
[----:B------:R-:W-:Y:S01]  /*29c20*/  ISETP.NE.AND P2, PT, R12, RZ, PT ;  /* 0x000000ff0c00720c */ /* 0x000fe20003f45270 */
[----:B------:R-:W-:Y:S01]  /*29c30*/  FFMA R16, R3, R33, -0.0013887860113754868507 ;  /* 0xbab607ed03107423 */ /* 0x000fe20000000021 */
[----:B------:R-:W-:Y:S01]  /*29c40*/  ISETP.NE.U32.AND P0, PT, R17, 0x1, PT ;  /* 0x000000011100780c */ /* 0x000fe20003f05070 */
[----:B------:R-:W-:Y:S01]  /*29c50*/  VIADD R17, R41, 0x1 ;  /* 0x0000000129117836 */ /* 0x000fe20000000000 */
[----:B------:R-:W-:Y:S01]  /*29c60*/  BSSY.RECONVERGENT B0, `(.L_x_463) ;  /* 0x000006d000007945 */ /* 0x000fe20003800200 */
[----:B------:R-:W-:Y:S01]  /*29c70*/  IMAD.MOV.U32 R42, RZ, RZ, R19 ;  /* 0x000000ffff2a7224 */ /* 0x000fe200078e0013 */
        /* <DEDUP_REMOVED lines=23> */
.L_x_465:
        /* <DEDUP_REMOVED lines=65> */
.L_x_467:
[----:B------:R-:W-:Y:S05]  /*2a200*/  BSYNC.RECONVERGENT B1 ;  /* 0x0000000000017941 */ /* 0x000fea0003800200 */
.L_x_466:
        /* <DEDUP_REMOVED lines=18> */
.L_x_464:
[----:B------:R-:W-:Y:S05]  /*2a330*/  BSYNC.RECONVERGENT B0 ;  /* 0x0000000000007941 */ /* 0x000fea0003800200 */
.L_x_463:
        /* <DEDUP_REMOVED lines=15> */
[----:B------:R-:W-:-:S03]  /*2a430*/  IMAD.MOV.U32 R41, RZ, RZ, R28 ;  /* 0x000000ffff297224 */ /* 0x000fc600078e001c */
[----:B------:R-:W-:Y:S01]  /*2a440*/  FFMA R16, R17, R16, R2 ;  /* 0x0000001011107223 */ /* 0x000fe20000000002 */
[----:B------:R-:W-:-:S03]  /*2a450*/  IMAD.MOV.U32 R2, RZ, RZ, R29 ;  /* 0x000000ffff027224 */ /* 0x000fc600078e001d */
        /* <DEDUP_REMOVED lines=13> */
.L_x_470:
        /* <DEDUP_REMOVED lines=65> */
.L_x_472:
[----:B------:R-:W-:Y:S05]  /*2a940*/  BSYNC.RECONVERGENT B1 ;  /* 0x0000000000017941 */ /* 0x000fea0003800200 */
.L_x_471:
        /* <DEDUP_REMOVED lines=18> */
.L_x_469:
[----:B------:R-:W-:Y:S05]  /*2aa70*/  BSYNC.RECONVERGENT B0 ;  /* 0x0000000000007941 */ /* 0x000fea0003800200 */
.L_x_468:
[----:B------:R-:W-:Y:S01]  /*2aa80*/  FMUL R3, R2, R2 ;  /* 0x0000000202037220 */ /* 0x000fe20000400000 */
[----:B------:R-:W-:-:S03]  /*2aa90*/  LOP3.LUT R15, R41, 0x1, RZ, 0xc0, !PT ;  /* 0x00000001290f7812 */ /* 0x000fc600078ec0ff */
[----:B------:R-:W-:Y:S01]  /*2aaa0*/  FFMA R14, R3, R33, -0.0013887860113754868507 ;  /* 0xbab607ed030e7423 */ /* 0x000fe20000000021 */
[----:B------:R-:W-:Y:S01]  /*2aab0*/  ISETP.NE.U32.AND P0, PT, R15, 0x1, PT ;  /* 0x000000010f00780c */ /* 0x000fe20003f05070 */
[----:B------:R-:W-:Y:S02]  /*2aac0*/  VIADD R15, R41, 0x1 ;  /* 0x00000001290f7836 */ /* 0x000fe40000000000 */
[----:B------:R-:W-:Y:S01]  /*2aad0*/  IMAD.MOV.U32 R41, RZ, RZ, R35 ;  /* 0x000000ffff297224 */ /* 0x000fe200078e0023 */
        /* <DEDUP_REMOVED lines=8> */
[----:B------:R-:W-:-:S03]  /*2ab60*/  FMUL R3, R16, 3.1400001049041748047 ;  /* 0x4048f5c310037820 */ /* 0x000fc60000400000 */
[----:B------:R-:W-:Y:S01]  /*2ab70*/  FFMA R2, R15, R14, R2 ;  /* 0x0000000e0f027223 */ /* 0x000fe20000000002 */
[----:B------:R-:W-:-:S03]  /*2ab80*/  IMAD.MOV.U32 R14, RZ, RZ, R36 ;  /* 0x000000ffff0e7224 */ /* 0x000fc600078e0024 */
        /* <DEDUP_REMOVED lines=13> */
.L_x_474:
        /* <DEDUP_REMOVED lines=64> */
.L_x_475:
        /* <DEDUP_REMOVED lines=18> */
.L_x_473:
        /* <DEDUP_REMOVED lines=29> */
.L_x_478:
        /* <DEDUP_REMOVED lines=65> */
.L_x_480:
[----:B------:R-:W-:Y:S05]  /*2b760*/  BSYNC.RECONVERGENT B1 ;  /* 0x0000000000017941 */ /* 0x000fea0003800200 */
.L_x_479:
        /* <DEDUP_REMOVED lines=18> */
.L_x_477:
[----:B------:R-:W-:Y:S05]  /*2b890*/  BSYNC.RECONVERGENT B0 ;  /* 0x0000000000007941 */ /* 0x000fea0003800200 */
.L_x_476:
[----:B------:R-:W-:Y:S01]  /*2b8a0*/  FMUL R15, R14, R14 ;  /* 0x0000000e0e0f7220 */ /* 0x000fe20000400000 */
[----:B------:R-:W-:Y:S01]  /*2b8b0*/  LOP3.LUT R17, R41, 0x1, RZ, 0xc0, !PT ;  /* 0x0000000129117812 */ /* 0x000fe200078ec0ff */
[----:B------:R-:W-:Y:S01]  /*2b8c0*/  FMUL R3, R3, -10 ;  /* 0xc120000003037820 */ /* 0x000fe20000400000 */
        /* <DEDUP_REMOVED lines=26> */
.L_x_482:
        /* <DEDUP_REMOVED lines=64> */
.L_x_483:
        /* <DEDUP_REMOVED lines=18> */
.L_x_481:
        /* <DEDUP_REMOVED lines=31> */
.L_x_486:
        /* <DEDUP_REMOVED lines=65> */
.L_x_488:
[----:B------:R-:W-:Y:S05]  /*2c590*/  BSYNC.RECONVERGENT B1 ;  /* 0x0000000000017941 */ /* 0x000fea0003800200 */
.L_x_487:
        /* <DEDUP_REMOVED lines=18> */
.L_x_485:
[----:B------:R-:W-:Y:S05]  /*2c6c0*/  BSYNC.RECONVERGENT B0 ;  /* 0x0000000000007941 */ /* 0x000fea0003800200 */
.L_x_484:
        /* <DEDUP_REMOVED lines=31> */
.L_x_491:
        /* <DEDUP_REMOVED lines=65> */
.L_x_493:
[----:B------:R-:W-:Y:S05]  /*2ccd0*/  BSYNC.RECONVERGENT B1 ;  /* 0x0000000000017941 */ /* 0x000fea0003800200 */
.L_x_492:
        /* <DEDUP_REMOVED lines=18> */
.L_x_490:
[----:B------:R-:W-:Y:S05]  /*2ce00*/  BSYNC.RECONVERGENT B0 ;  /* 0x0000000000007941 */ /* 0x000fea0003800200 */
.L_x_489:
[----:B------:R-:W-:Y:S01]  /*2ce10*/  FMUL R15, R40, R40 ;  /* 0x00000028280f7220 */ /* 0x000fe20000400000 */
[C---:B------:R-:W-:Y:S01]  /*2ce20*/  LOP3.LUT R16, R42.reuse, 0x1, RZ, 0xc0, !PT ;  /* 0x000000012a107812 */ /* 0x040fe200078ec0ff */
[----:B------:R-:W-:Y:S02]  /*2ce30*/  VIADD R17, R42, 0x1 ;  /* 0x000000012a117836 */ /* 0x000fe40000000000 */
[----:B------:R-:W-:Y:S01]  /*2ce40*/  FFMA R14, R15, R33, -0.0013887860113754868507 ;  /* 0xbab607ed0f0e7423 */ /* 0x000fe20000000021 */
[----:B------:R-:W-:Y:S02]  /*2ce50*/  ISETP.NE.U32.AND P0, PT, R16, 0x1, PT ;  /* 0x000000011000780c */ /* 0x000fe40003f05070 */
        /* <DEDUP_REMOVED lines=24> */
.L_x_495:
        /* <DEDUP_REMOVED lines=64> */
.L_x_496:
        /* <DEDUP_REMOVED lines=18> */
.L_x_494:
        /* <DEDUP_REMOVED lines=12> */
[----:B------:R-:W-:Y:S02]  /*2d5c0*/  IMAD.MOV.U32 R43, RZ, RZ, R28 ;  /* 0x000000ffff2b7224 */ /* 0x000fe400078e001c */
[C---:B------:R-:W-:Y:S01]  /*2d5d0*/  FFMA R15, R14.reuse, R40, RZ ;  /* 0x000000280e0f7223 */ /* 0x040fe200000000ff */
[----:B------:R-:W-:Y:S01]  /*2d5e0*/  FFMA R16, R14, R17, R16 ;  /* 0x000000110e107223 */ /* 0x000fe20000000010 */
[----:B------:R-:W-:-:S03]  /*2d5f0*/  MOV R14, R29 ;  /* 0x0000001d000e7202 */ /* 0x000fc60000000f00 */
[----:B------:R-:W-:-:S04]  /*2d600*/  FFMA R40, R15, R16, R40 ;  /* 0x000000100f287223 */ /* 0x000fc80000000028 */
[----:B------:R-:W-:Y:S01]  /*2d610*/  @P1 FADD R40, RZ, -R40 ;  /* 0x80000028ff281221 */ /* 0x000fe20000000000 */
        /* <DEDUP_REMOVED lines=12> */
.L_x_499:
        /* <DEDUP_REMOVED lines=65> */
.L_x_501:
[----:B------:R-:W-:Y:S05]  /*2daf0*/  BSYNC.RECONVERGENT B1 ;  /* 0x0000000000017941 */ /* 0x000fea0003800200 */
.L_x_500:
        /* <DEDUP_REMOVED lines=18> */
.L_x_498:
[----:B------:R-:W-:Y:S05]  /*2dc20*/  BSYNC.RECONVERGENT B0 ;  /* 0x0000000000007941 */ /* 0x000fea0003800200 */
.L_x_497:
        /* <DEDUP_REMOVED lines=16> */
[----:B------:R-:W-:-:S03]  /*2dd30*/  FMUL R15, R40, 15 ;  /* 0x41700000280f7820 */ /* 0x000fc60000400000 */
        /* <DEDUP_REMOVED lines=9> */
[----:B------:R-:W-:Y:S01]  /*2ddd0*/  SHF.L.U32 R14, R11, 0x8, RZ ;  /* 0x000000080b0e7819 */ /* 0x000fe200000006ff */
[----:B------:R-:W-:Y:S01]  /*2dde0*/  IMAD.MOV.U32 R43, RZ, RZ, RZ ;  /* 0x000000ffff2b7224 */ /* 0x000fe200078e00ff */
[----:B------:R-:W0:Y:S01]  /*2ddf0*/  LDCU.64 UR8, c[0x4][URZ] ;  /* 0x01000000ff0877ac */ /* 0x000e220008000a00 */
[----:B------:R-:W-:Y:S01]  /*2de00*/  IMAD.MOV.U32 R41, RZ, RZ, RZ ;  /* 0x000000ffff297224 */ /* 0x000fe200078e00ff */
[----:B------:R-:W-:Y:S01]  /*2de10*/  LOP3.LUT R45, R14, 0x80000000, RZ, 0xfc, !PT ;  /* 0x800000000e2d7812 */ /* 0x000fe200078efcff */
[----:B------:R-:W-:Y:S01]  /*2de20*/  UMOV UR5, URZ ;  /* 0x000000ff00057c82 */ /* 0x000fe20008000000 */
[----:B------:R-:W-:-:S05]  /*2de30*/  UMOV UR4, URZ ;  /* 0x000000ff00047c82 */ /* 0x000fca0008000000 */
.L_x_504:
        /* <DEDUP_REMOVED lines=65> */
.L_x_506:
[----:B------:R-:W-:Y:S05]  /*2e250*/  BSYNC.RECONVERGENT B1 ;  /* 0x0000000000017941 */ /* 0x000fea0003800200 */
.L_x_505:
        /* <DEDUP_REMOVED lines=18> */
.L_x_503:
[----:B------:R-:W-:Y:S05]  /*2e380*/  BSYNC.RECONVERGENT B0 ;  /* 0x0000000000007941 */ /* 0x000fea0003800200 */
.L_x_502:
        /* <DEDUP_REMOVED lines=15> */
[----:B------:R-:W-:Y:S02]  /*2e480*/  IMAD.MOV.U32 R41, RZ, RZ, R31 ;  /* 0x000000ffff297224 */ /* 0x000fe400078e001f */
        /* <DEDUP_REMOVED lines=15> */
.L_x_509:
        /* <DEDUP_REMOVED lines=65> */
.L_x_511:
[----:B------:R-:W-:Y:S05]  /*2e990*/  BSYNC.RECONVERGENT B1 ;  /* 0x0000000000017941 */ /* 0x000fea0003800200 */
.L_x_510:
        /* <DEDUP_REMOVED lines=18> */
.L_x_508:
[----:B------:R-:W-:Y:S05]  /*2eac0*/  BSYNC.RECONVERGENT B0 ;  /* 0x0000000000007941 */ /* 0x000fea0003800200 */
.L_x_507:
        /* <DEDUP_REMOVED lines=30> */
.L_x_514:
        /* <DEDUP_REMOVED lines=65> */
.L_x_516:
[----:B------:R-:W-:Y:S05]  /*2f0c0*/  BSYNC.RECONVERGENT B1 ;  /* 0x0000000000017941 */ /* 0x000fea0003800200 */
.L_x_515:
        /* <DEDUP_REMOVED lines=18> */
.L_x_513:
[----:B------:R-:W-:Y:S05]  /*2f1f0*/  BSYNC.RECONVERGENT B0 ;  /* 0x0000000000007941 */ /* 0x000fea0003800200 */
.L_x_512:
[----:B------:R-:W-:Y:S01]  /*2f200*/  FMUL R15, R14, R14 ;  /* 0x0000000e0e0f7220 */ /* 0x000fe20000400000 */
[C---:B------:R-:W-:Y:S01]  /*2f210*/  LOP3.LUT R17, R43.reuse, 0x1, RZ, 0xc0, !PT ;  /* 0x000000012b117812 */ /* 0x040fe200078ec0ff */
[----:B------:R-:W-:Y:S01]  /*2f220*/  BSSY.RECONVERGENT B0, `(.L_x_517) ;  /* 0x0000072000007945 */ /* 0x000fe20003800200 */
[----:B------:R-:W-:Y:S01]  /*2f230*/  LOP3.LUT P1, RZ, R43, 0x2, RZ, 0xc0, !PT ;  /* 0x000000022bff7812 */ /* 0x000fe2000782c0ff */
[----:B------:R-:W-:Y:S01]  /*2f240*/  FFMA R16, R15, R33, -0.0013887860113754868507 ;  /* 0xbab607ed0f107423 */ /* 0x000fe20000000021 */
[----:B------:R-:W-:Y:S02]  /*2f250*/  ISETP.NE.U32.AND P0, PT, R17, 0x1, PT ;  /* 0x000000011100780c */ /* 0x000fe40003f05070 */
[----:B------:R-:W-:Y:S02]  /*2f260*/  ISETP.NE.AND P2, PT, R12, RZ, PT ;  /* 0x000000ff0c00720c */ /* 0x000fe40003f45270 */
        /* <DEDUP_REMOVED lines=25> */
.L_x_519:
        /* <DEDUP_REMOVED lines=65> */
.L_x_521:
[----:B------:R-:W-:Y:S05]  /*2f810*/  BSYNC.RECONVERGENT B1 ;  /* 0x0000000000017941 */ /* 0x000fea0003800200 */
.L_x_520:
        /* <DEDUP_REMOVED lines=18> */
.L_x_518:
[----:B------:R-:W-:Y:S05]  /*2f940*/  BSYNC.RECONVERGENT B0 ;  /* 0x0000000000007941 */ /* 0x000fea0003800200 */
.L_x_517:
        /* <DEDUP_REMOVED lines=23> */
[----:B------:R-:W-:Y:S01]  /*2fac0*/  MOV R41, RZ ;  /* 0x000000ff00297202 */ /* 0x000fe20000000f00 */
[----:B------:R-:W-:Y:S01]  /*2fad0*/  IMAD.MOV.U32 R43, RZ, RZ, RZ ;  /* 0x000000ffff2b7224 */ /* 0x000fe200078e00ff */
[----:B------:R-:W0:Y:S01]  /*2fae0*/  LDCU.64 UR8, c[0x4][URZ] ;  /* 0x01000000ff0877ac */ /* 0x000e220008000a00 */
[----:B------:R-:W-:Y:S01]  /*2faf0*/  IMAD.MOV.U32 R44, RZ, RZ, RZ ;  /* 0x000000ffff2c7224 */ /* 0x000fe200078e00ff */
[----:B------:R-:W-:Y:S01]  /*2fb00*/  LOP3.LUT R42, R42, 0x80000000, RZ, 0xfc, !PT ;  /* 0x800000002a2a7812 */ /* 0x000fe200078efcff */
[----:B------:R-:W-:-:S06]  /*2fb10*/  UMOV UR4, URZ ;  /* 0x000000ff00047c82 */ /* 0x000fcc0008000000 */
.L_x_523:
        /* <DEDUP_REMOVED lines=64> */
.L_x_524:
        /* <DEDUP_REMOVED lines=18> */
.L_x_522:
        /* <DEDUP_REMOVED lines=32> */
.L_x_527:
        /* <DEDUP_REMOVED lines=65> */
.L_x_529:
[----:B------:R-:W-:Y:S05]  /*30650*/  BSYNC.RECONVERGENT B1 ;  /* 0x0000000000017941 */ /* 0x000fea0003800200 */
.L_x_528:
        /* <DEDUP_REMOVED lines=18> */
.L_x_526:
[----:B------:R-:W-:Y:S05]  /*30780*/  BSYNC.RECONVERGENT B0 ;  /* 0x0000000000007941 */ /* 0x000fea0003800200 */
.L_x_525:
        /* <DEDUP_REMOVED lines=32> */
.L_x_532:
        /* <DEDUP_REMOVED lines=65> */
.L_x_534:
[----:B------:R-:W-:Y:S05]  /*30da0*/  BSYNC.RECONVERGENT B1 ;  /* 0x0000000000017941 */ /* 0x000fea0003800200 */
.L_x_533:
        /* <DEDUP_REMOVED lines=18> */
.L_x_531:
[----:B------:R-:W-:Y:S05]  /*30ed0*/  BSYNC.RECONVERGENT B0 ;  /* 0x0000000000007941 */ /* 0x000fea0003800200 */
.L_x_530:
        /* <DEDUP_REMOVED lines=31> */
.L_x_537:
        /* <DEDUP_REMOVED lines=65> */
.L_x_539:
[----:B------:R-:W-:Y:S05]  /*314e0*/  BSYNC.RECONVERGENT B1 ;  /* 0x0000000000017941 */ /* 0x000fea0003800200 */
.L_x_538:
        /* <DEDUP_REMOVED lines=18> */
.L_x_536:
[----:B------:R-:W-:Y:S05]  /*31610*/  BSYNC.RECONVERGENT B0 ;  /* 0x0000000000007941 */ /* 0x000fea0003800200 */
.L_x_535:
        /* <DEDUP_REMOVED lines=30> */
.L_x_542:
        /* <DEDUP_REMOVED lines=65> */
.L_x_544:
[----:B------:R-:W-:Y:S05]  /*31c10*/  BSYNC.RECONVERGENT B1 ;  /* 0x0000000000017941 */ /* 0x000fea0003800200 */
.L_x_543:
        /* <DEDUP_REMOVED lines=18> */
.L_x_541:
[----:B------:R-:W-:Y:S05]  /*31d40*/  BSYNC.RECONVERGENT B0 ;  /* 0x0000000000007941 */ /* 0x000fea0003800200 */
.L_x_540:
        /* <DEDUP_REMOVED lines=13> */
[----:B------:R-:W-:-:S03]  /*31e20*/  FMUL R15, R40, 9 ;  /* 0x41100000280f7820 */ /* 0x000fc60000400000 */
        /* <DEDUP_REMOVED lines=16> */
.L_x_546:
        /* <DEDUP_REMOVED lines=64> */
.L_x_547:
        /* <DEDUP_REMOVED lines=18> */
.L_x_545:
        /* <DEDUP_REMOVED lines=32> */
.L_x_550:
        /* <DEDUP_REMOVED lines=65> */
.L_x_552:
[----:B------:R-:W-:Y:S05]  /*32a60*/  BSYNC.RECONVERGENT B1 ;  /* 0x0000000000017941 */ /* 0x000fea0003800200 */
.L_x_551:
        /* <DEDUP_REMOVED lines=18> */
.L_x_549:
[----:B------:R-:W-:Y:S05]  /*32b90*/  BSYNC.RECONVERGENT B0 ;  /* 0x0000000000007941 */ /* 0x000fea0003800200 */
.L_x_548:
        /* <DEDUP_REMOVED lines=32> */
.L_x_555:
        /* <DEDUP_REMOVED lines=65> */
.L_x_557:
[----:B------:R-:W-:Y:S05]  /*331b0*/  BSYNC.RECONVERGENT B1 ;  /* 0x0000000000017941 */ /* 0x000fea0003800200 */
.L_x_556:
        /* <DEDUP_REMOVED lines=18> */
.L_x_554:
[----:B------:R-:W-:Y:S05]  /*332e0*/  BSYNC.RECONVERGENT B0 ;  /* 0x0000000000007941 */ /* 0x000fea0003800200 */
.L_x_553:
[----:B------:R-:W-:Y:S01]  /*332f0*/  FMUL R15, R14, R14 ;  /* 0x0000000e0e0f7220 */ /* 0x000fe20000400000 */
[----:B------:R-:W-:Y:S01]  /*33300*/  LOP3.LUT R17, R42, 0x1, RZ, 0xc0, !PT ;  /* 0x000000012a117812 */ /* 0x000fe200078ec0ff */
[----:B------:R-:W-:Y:S01]  /*33310*/  BSSY.RECONVERGENT B0, `(.L_x_558) ;  /* 0x0000071000007945 */ /* 0x000fe20003800200 */
[----:B------:R-:W-:Y:S01]  /*33320*/  ISETP.NE.AND P2, PT, R26, RZ, PT ;  /* 0x000000ff1a00720c */ /* 0x000fe20003f45270 */
[----:B------:R-:W-:Y:S01]  /*33330*/  FFMA R16, R15, R33, -0.0013887860113754868507 ;  /* 0xbab607ed0f107423 */ /* 0x000fe20000000021 */
[----:B------:R-:W-:Y:S02]  /*33340*/  ISETP.NE.U32.AND P0, PT, R17, 0x1, PT ;  /* 0x000000011100780c */ /* 0x000fe40003f05070 */
[----:B------:R-:W-:Y:S02]  /*33350*/  IADD3 R17, PT, PT, R42, 0x1, RZ ;  /* 0x000000012a117810 */ /* 0x000fe40007ffe0ff */
        /* <DEDUP_REMOVED lines=24> */
.L_x_560:
        /* <DEDUP_REMOVED lines=65> */
.L_x_562:
[----:B------:R-:W-:Y:S05]  /*338f0*/  BSYNC.RECONVERGENT B1 ;  /* 0x0000000000017941 */ /* 0x000fea0003800200 */
.L_x_561:
        /* <DEDUP_REMOVED lines=18> */
.L_x_559:
[----:B------:R-:W-:Y:S05]  /*33a20*/  BSYNC.RECONVERGENT B0 ;  /* 0x0000000000007941 */ /* 0x000fea0003800200 */
.L_x_558:
        /* <DEDUP_REMOVED lines=30> */
.L_x_565:
        /* <DEDUP_REMOVED lines=65> */
.L_x_567:
[----:B------:R-:W-:Y:S05]  /*34020*/  BSYNC.RECONVERGENT B1 ;  /* 0x0000000000017941 */ /* 0x000fea0003800200 */
.L_x_566:
        /* <DEDUP_REMOVED lines=18> */
.L_x_564:
[----:B------:R-:W-:Y:S05]  /*34150*/  BSYNC.RECONVERGENT B0 ;  /* 0x0000000000007941 */ /* 0x000fea0003800200 */
.L_x_563:
        /* <DEDUP_REMOVED lines=28> */
[----:B------:R-:W-:Y:S01]  /*34320*/  IMAD.MOV.U32 R44, RZ, RZ, RZ ;  /* 0x000000ffff2c7224 */ /* 0x000fe200078e00ff */
[----:B------:R-:W-:-:S06]  /*34330*/  UMOV UR4, URZ ;  /* 0x000000ff00047c82 */ /* 0x000fcc0008000000 */
.L_x_569:
        /* <DEDUP_REMOVED lines=64> */
.L_x_570:
        /* <DEDUP_REMOVED lines=18> */
.L_x_568:
        /* <DEDUP_REMOVED lines=32> */
.L_x_573:
        /* <DEDUP_REMOVED lines=65> */
.L_x_575:
[----:B------:R-:W-:Y:S05]  /*34e70*/  BSYNC.RECONVERGENT B1 ;  /* 0x0000000000017941 */ /* 0x000fea0003800200 */
.L_x_574:
        /* <DEDUP_REMOVED lines=18> */
.L_x_572:
[----:B------:R-:W-:Y:S05]  /*34fa0*/  BSYNC.RECONVERGENT B0 ;  /* 0x0000000000007941 */ /* 0x000fea0003800200 */
.L_x_571:
        /* <DEDUP_REMOVED lines=32> */
.L_x_578:
        /* <DEDUP_REMOVED lines=65> */
.L_x_580:
[----:B------:R-:W-:Y:S05]  /*355c0*/  BSYNC.RECONVERGENT B1 ;  /* 0x0000000000017941 */ /* 0x000fea0003800200 */
.L_x_579:
        /* <DEDUP_REMOVED lines=18> */
.L_x_577:
[----:B------:R-:W-:Y:S05]  /*356f0*/  BSYNC.RECONVERGENT B0 ;  /* 0x0000000000007941 */ /* 0x000fea0003800200 */
.L_x_576:
        /* <DEDUP_REMOVED lines=31> */
.L_x_583:
        /* <DEDUP_REMOVED lines=65> */
.L_x_585:
[----:B------:R-:W-:Y:S05]  /*35d00*/  BSYNC.RECONVERGENT B1 ;  /* 0x0000000000017941 */ /* 0x000fea0003800200 */
.L_x_584:
        /* <DEDUP_REMOVED lines=18> */
.L_x_582:
[----:B------:R-:W-:Y:S05]  /*35e30*/  BSYNC.RECONVERGENT B0 ;  /* 0x0000000000007941 */ /* 0x000fea0003800200 */
.L_x_581:
[----:B------:R-:W-:Y:S01]  /*35e40*/  FMUL R14, R15, R15 ;  /* 0x0000000f0f0e7220 */ /* 0x000fe20000400000 */
[C---:B------:R-:W-:Y:S02]  /*35e50*/  LOP3.LUT R17, R41.reuse, 0x1, RZ, 0xc0, !PT ;  /* 0x0000000129117812 */ /* 0x040fe400078ec0ff */
        /* <DEDUP_REMOVED lines=26> */
.L_x_587:
        /* <DEDUP_REMOVED lines=64> */
.L_x_588:
        /* <DEDUP_REMOVED lines=18> */
.L_x_586:
        /* <DEDUP_REMOVED lines=33> */
.L_x_591:
        /* <DEDUP_REMOVED lines=65> */
.L_x_593:
[----:B------:R-:W-:Y:S05]  /*36b40*/  BSYNC.RECONVERGENT B1 ;  /* 0x0000000000017941 */ /* 0x000fea0003800200 */
.L_x_592:
        /* <DEDUP_REMOVED lines=18> */
.L_x_590:
[----:B------:R-:W-:Y:S05]  /*36c70*/  BSYNC.RECONVERGENT B0 ;  /* 0x0000000000007941 */ /* 0x000fea0003800200 */
.L_x_589:
        /* <DEDUP_REMOVED lines=32> */
.L_x_596:
        /* <DEDUP_REMOVED lines=65> */
.L_x_598:
[----:B------:R-:W-:Y:S05]  /*37290*/  BSYNC.RECONVERGENT B1 ;  /* 0x0000000000017941 */ /* 0x000fea0003800200 */
.L_x_597:
        /* <DEDUP_REMOVED lines=18> */
.L_x_595:
[----:B------:R-:W-:Y:S05]  /*373c0*/  BSYNC.RECONVERGENT B0 ;  /* 0x0000000000007941 */ /* 0x000fea0003800200 */
.L_x_594:
        /* <DEDUP_REMOVED lines=15> */
[----:B------:R-:W-:Y:S01]  /*374c0*/  IMAD.MOV.U32 R41, RZ, RZ, R31 ;  /* 0x000000ffff297224 */ /* 0x000fe200078e001f */
[----:B------:R-:W-:Y:S02]  /*374d0*/  MOV R15, R32 ;  /* 0x00000020000f7202 */ /* 0x000fe40000000f00 */
        /* <DEDUP_REMOVED lines=14> */
.L_x_601:
        /* <DEDUP_REMOVED lines=65> */
.L_x_603:
[----:B------:R-:W-:Y:S05]  /*379d0*/  BSYNC.RECONVERGENT B1 ;  /* 0x0000000000017941 */ /* 0x000fea0003800200 */
.L_x_602:
        /* <DEDUP_REMOVED lines=18> */
.L_x_600:
[----:B------:R-:W-:Y:S05]  /*37b00*/  BSYNC.RECONVERGENT B0 ;  /* 0x0000000000007941 */ /* 0x000fea0003800200 */
.L_x_599:
        /* <DEDUP_REMOVED lines=30> */
.L_x_606:
        /* <DEDUP_REMOVED lines=65> */
.L_x_608:
[----:B------:R-:W-:Y:S05]  /*38100*/  BSYNC.RECONVERGENT B1 ;  /* 0x0000000000017941 */ /* 0x000fea0003800200 */
.L_x_607:
        /* <DEDUP_REMOVED lines=18> */
.L_x_605:
[----:B------:R-:W-:Y:S05]  /*38230*/  BSYNC.RECONVERGENT B0 ;  /* 0x0000000000007941 */ /* 0x000fea0003800200 */
.L_x_604:
        /* <DEDUP_REMOVED lines=32> */
.L_x_611:
        /* <DEDUP_REMOVED lines=65> */
.L_x_613:
[----:B------:R-:W-:Y:S05]  /*38850*/  BSYNC.RECONVERGENT B1 ;  /* 0x0000000000017941 */ /* 0x000fea0003800200 */
.L_x_612:
        /* <DEDUP_REMOVED lines=18> */
.L_x_610:
[----:B------:R-:W-:Y:S05]  /*38980*/  BSYNC.RECONVERGENT B0 ;  /* 0x0000000000007941 */ /* 0x000fea0003800200 */
.L_x_609:
        /* <DEDUP_REMOVED lines=29> */
.L_x_615:
        /* <DEDUP_REMOVED lines=47> */
[----:B------:R-:W-:Y:S01]  /*38e50*/  @P3 IMAD.MOV.U32 R15, RZ, RZ, R21 ;  /* 0x000000ffff0f3224 */ /* 0x000fe200078e0015 */
[----:B------:R-:W-:Y:S01]  /*38e60*/  @P4 MOV R15, R4 ;  /* 0x00000004000f4202 */ /* 0x000fe20000000f00 */
        /* <DEDUP_REMOVED lines=15> */
.L_x_616:
        /* <DEDUP_REMOVED lines=18> */
.L_x_614:
        /* <DEDUP_REMOVED lines=32> */
.L_x_619:
        /* <DEDUP_REMOVED lines=65> */
.L_x_621:
[----:B------:R-:W-:Y:S05]  /*39690*/  BSYNC.RECONVERGENT B1 ;  /* 0x0000000000017941 */ /* 0x000fea0003800200 */
.L_x_620:
        /* <DEDUP_REMOVED lines=18> */
.L_x_618:
[----:B------:R-:W-:Y:S05]  /*397c0*/  BSYNC.RECONVERGENT B0 ;  /* 0x0000000000007941 */ /* 0x000fea0003800200 */
.L_x_617:
        /* <DEDUP_REMOVED lines=31> */
.L_x_624:
        /* <DEDUP_REMOVED lines=65> */
.L_x_626:
[----:B------:R-:W-:Y:S05]  /*39dd0*/  BSYNC.RECONVERGENT B1 ;  /* 0x0000000000017941 */ /* 0x000fea0003800200 */
.L_x_625:
        /* <DEDUP_REMOVED lines=18> */
.L_x_623:
[----:B------:R-:W-:Y:S05]  /*39f00*/  BSYNC.RECONVERGENT B0 ;  /* 0x0000000000007941 */ /* 0x000fea0003800200 */
.L_x_622:
        /* <DEDUP_REMOVED lines=30> */
.L_x_629:
        /* <DEDUP_REMOVED lines=65> */
.L_x_631:
[----:B------:R-:W-:Y:S05]  /*3a500*/  BSYNC.RECONVERGENT B1 ;  /* 0x0000000000017941 */ /* 0x000fea0003800200 */
.L_x_630:
        /* <DEDUP_REMOVED lines=18> */
.L_x_628:
[----:B------:R-:W-:Y:S05]  /*3a630*/  BSYNC.RECONVERGENT B0 ;  /* 0x0000000000007941 */ /* 0x000fea0003800200 */
.L_x_627:
        /* <DEDUP_REMOVED lines=30> */
.L_x_633:
        /* <DEDUP_REMOVED lines=64> */
.L_x_634:
        /* <DEDUP_REMOVED lines=18> */
.L_x_632:
[----:B------:R-:W-:Y:S01]  /*3ad40*/  FMUL R15, R14, R14 ;  /* 0x0000000e0e0f7220 */ /* 0x000fe20000400000 */
[----:B------:R-:W-:Y:S01]  /*3ad50*/  LOP3.LUT R17, R43, 0x1, RZ, 0xc0, !PT ;  /* 0x000000012b117812 */ /* 0x000fe200078ec0ff */
[----:B------:R-:W-:Y:S01]  /*3ad60*/  BSSY.RECONVERGENT B0, `(.L_x_635) ;  /* 0x0000072000007945 */ /* 0x000fe20003800200 */
[----:B------:R-:W-:Y:S01]  /*3ad70*/  ISETP.NE.AND P2, PT, R13, RZ, PT ;  /* 0x000000ff0d00720c */ /* 0x000fe20003f45270 */
[----:B------:R-:W-:Y:S01]  /*3ad80*/  FFMA R16, R15, R33, -0.0013887860113754868507 ;  /* 0xbab607ed0f107423 */ /* 0x000fe20000000021 */
[----:B------:R-:W-:Y:S01]  /*3ad90*/  ISETP.NE.U32.AND P0, PT, R17, 0x1, PT ;  /* 0x000000011100780c */ /* 0x000fe20003f05070 */
[----:B------:R-:W-:Y:S01]  /*3ada0*/  VIADD R17, R43, 0x1 ;  /* 0x000000012b117836 */ /* 0x000fe20000000000 */
[----:B------:R-:W-:Y:S02]  /*3adb0*/  MOV R43, R28 ;  /* 0x0000001c002b7202 */ /* 0x000fe40000000f00 */
        /* <DEDUP_REMOVED lines=24> */
.L_x_637:
        /* <DEDUP_REMOVED lines=65> */
.L_x_639:
[----:B------:R-:W-:Y:S05]  /*3b350*/  BSYNC.RECONVERGENT B1 ;  /* 0x0000000000017941 */ /* 0x000fea0003800200 */
.L_x_638:
        /* <DEDUP_REMOVED lines=18> */
.L_x_636:
[----:B------:R-:W-:Y:S05]  /*3b480*/  BSYNC.RECONVERGENT B0 ;  /* 0x0000000000007941 */ /* 0x000fea0003800200 */
.L_x_635:
        /* <DEDUP_REMOVED lines=32> */
.L_x_642:
        /* <DEDUP_REMOVED lines=65> */
.L_x_644:
[----:B------:R-:W-:Y:S05]  /*3baa0*/  BSYNC.RECONVERGENT B1 ;  /* 0x0000000000017941 */ /* 0x000fea0003800200 */
.L_x_643:
        /* <DEDUP_REMOVED lines=18> */
.L_x_641:
[----:B------:R-:W-:Y:S05]  /*3bbd0*/  BSYNC.RECONVERGENT B0 ;  /* 0x0000000000007941 */ /* 0x000fea0003800200 */
.L_x_640:
        /* <DEDUP_REMOVED lines=31> */
.L_x_647:
        /* <DEDUP_REMOVED lines=65> */
.L_x_649:
[----:B------:R-:W-:Y:S05]  /*3c1e0*/  BSYNC.RECONVERGENT B1 ;  /* 0x0000000000017941 */ /* 0x000fea0003800200 */
.L_x_648:
        /* <DEDUP_REMOVED lines=18> */
.L_x_646:
[----:B------:R-:W-:Y:S05]  /*3c310*/  BSYNC.RECONVERGENT B0 ;  /* 0x0000000000007941 */ /* 0x000fea0003800200 */
.L_x_645:
        /* <DEDUP_REMOVED lines=30> */
.L_x_652:
        /* <DEDUP_REMOVED lines=65> */
.L_x_654:
[----:B------:R-:W-:Y:S05]  /*3c910*/  BSYNC.RECONVERGENT B1 ;  /* 0x0000000000017941 */ /* 0x000fea0003800200 */
.L_x_653:
        /* <DEDUP_REMOVED lines=18> */
.L_x_651:
[----:B------:R-:W-:Y:S05]  /*3ca40*/  BSYNC.RECONVERGENT B0 ;  /* 0x0000000000007941 */ /* 0x000fea0003800200 */
.L_x_650:
        /* <DEDUP_REMOVED lines=30> */
.L_x_656:
        /* <DEDUP_REMOVED lines=64> */
.L_x_657:
        /* <DEDUP_REMOVED lines=18> */
.L_x_655:
        /* <DEDUP_REMOVED lines=32> */
.L_x_660:
        /* <DEDUP_REMOVED lines=65> */
.L_x_662:
[----:B------:R-:W-:Y:S05]  /*3d760*/  BSYNC.RECONVERGENT B1 ;  /* 0x0000000000017941 */ /* 0x000fea0003800200 */
.L_x_661:
        /* <DEDUP_REMOVED lines=18> */
.L_x_659:
[----:B------:R-:W-:Y:S05]  /*3d890*/  BSYNC.RECONVERGENT B0 ;  /* 0x0000000000007941 */ /* 0x000fea0003800200 */
.L_x_658:
        /* <DEDUP_REMOVED lines=31> */
.L_x_665:
        /* <DEDUP_REMOVED lines=65> */
.L_x_667:
[----:B------:R-:W-:Y:S05]  /*3dea0*/  BSYNC.RECONVERGENT B1 ;  /* 0x0000000000017941 */ /* 0x000fea0003800200 */
.L_x_666:
        /* <DEDUP_REMOVED lines=18> */
.L_x_664:
[----:B------:R-:W-:Y:S05]  /*3dfd0*/  BSYNC.RECONVERGENT B0 ;  /* 0x0000000000007941 */ /* 0x000fea0003800200 */
.L_x_663:
        /* <DEDUP_REMOVED lines=28> */
.L_x_669:
        /* <DEDUP_REMOVED lines=64> */
.L_x_670:
        /* <DEDUP_REMOVED lines=18> */
.L_x_668:
        /* <DEDUP_REMOVED lines=33> */
.L_x_673:
        /* <DEDUP_REMOVED lines=65> */
.L_x_675:
[----:B------:R-:W-:Y:S05]  /*3ece0*/  BSYNC.RECONVERGENT B1 ;  /* 0x0000000000017941 */ /* 0x000fea0003800200 */
.L_x_674:
        /* <DEDUP_REMOVED lines=18> */
.L_x_672:
[----:B------:R-:W-:Y:S05]  /*3ee10*/  BSYNC.RECONVERGENT B0 ;  /* 0x0000000000007941 */ /* 0x000fea0003800200 */
.L_x_671:
        /* <DEDUP_REMOVED lines=32> */
.L_x_678:
        /* <DEDUP_REMOVED lines=65> */
.L_x_680:
[----:B------:R-:W-:Y:S05]  /*3f430*/  BSYNC.RECONVERGENT B1 ;  /* 0x0000000000017941 */ /* 0x000fea0003800200 */
.L_x_679:
        /* <DEDUP_REMOVED lines=18> */
.L_x_677:
[----:B------:R-:W-:Y:S05]  /*3f560*/  BSYNC.RECONVERGENT B0 ;  /* 0x0000000000007941 */ /* 0x000fea0003800200 */
.L_x_676:
        /* <DEDUP_REMOVED lines=32> */
.L_x_683:
        /* <DEDUP_REMOVED lines=65> */
.L_x_685:
[----:B------:R-:W-:Y:S05]  /*3fb80*/  BSYNC.RECONVERGENT B1 ;  /* 0x0000000000017941 */ /* 0x000fea0003800200 */
.L_x_684:
        /* <DEDUP_REMOVED lines=18> */
.L_x_682:
[----:B------:R-:W-:Y:S05]  /*3fcb0*/  BSYNC.RECONVERGENT B0 ;  /* 0x0000000000007941 */ /* 0x000fea0003800200 */
.L_x_681:
        /* <DEDUP_REMOVED lines=31> */
.L_x_688:
        /* <DEDUP_REMOVED lines=65> */
.L_x_690:
[----:B------:R-:W-:Y:S05]  /*402c0*/  BSYNC.RECONVERGENT B1 ;  /* 0x0000000000017941 */ /* 0x000fea0003800200 */
.L_x_689:
        /* <DEDUP_REMOVED lines=18> */
.L_x_687:
[----:B------:R-:W-:Y:S05]  /*403f0*/  BSYNC.RECONVERGENT B0 ;  /* 0x0000000000007941 */ /* 0x000fea0003800200 */
.L_x_686:
        /* <DEDUP_REMOVED lines=28> */
.L_x_692:
        /* <DEDUP_REMOVED lines=64> */
.L_x_693:
        /* <DEDUP_REMOVED lines=18> */
.L_x_691:
        /* <DEDUP_REMOVED lines=33> */
.L_x_696:
        /* <DEDUP_REMOVED lines=65> */
.L_x_698:
[----:B------:R-:W-:Y:S05]  /*41100*/  BSYNC.RECONVERGENT B1 ;  /* 0x0000000000017941 */ /* 0x000fea0003800200 */
.L_x_697:
        /* <DEDUP_REMOVED lines=18> */
.L_x_695:
[----:B------:R-:W-:Y:S05]  /*41230*/  BSYNC.RECONVERGENT B0 ;  /* 0x0000000000007941 */ /* 0x000fea0003800200 */
.L_x_694:
        /* <DEDUP_REMOVED lines=32> */
.L_x_701:
        /* <DEDUP_REMOVED lines=65> */
.L_x_703:
[----:B------:R-:W-:Y:S05]  /*41850*/  BSYNC.RECONVERGENT B1 ;  /* 0x0000000000017941 */ /* 0x000fea0003800200 */
.L_x_702:
        /* <DEDUP_REMOVED lines=18> */
.L_x_700:
[----:B------:R-:W-:Y:S05]  /*41980*/  BSYNC.RECONVERGENT B0 ;  /* 0x0000000000007941 */ /* 0x000fea0003800200 */
.L_x_699:
[----:B------:R-:W-:Y:S01]  /*41990*/  FMUL R15, R14, R14 ;  /* 0x0000000e0e0f7220 */ /* 0x000fe20000400000 */
[C---:B------:R-:W-:Y:S01]  /*419a0*/  LOP3.LUT R17, R42.reuse, 0x1, RZ, 0xc0, !PT ;  /* 0x000000012a117812 */ /* 0x040fe200078ec0ff */
        /* <DEDUP_REMOVED lines=29> */
.L_x_706:
        /* <DEDUP_REMOVED lines=65> */
.L_x_708:
[----:B------:R-:W-:Y:S05]  /*41f90*/  BSYNC.RECONVERGENT B1 ;  /* 0x0000000000017941 */ /* 0x000fea0003800200 */
.L_x_707:
        /* <DEDUP_REMOVED lines=18> */
.L_x_705:
[----:B------:R-:W-:Y:S05]  /*420c0*/  BSYNC.RECONVERGENT B0 ;  /* 0x0000000000007941 */ /* 0x000fea0003800200 */
.L_x_704:
        /* <DEDUP_REMOVED lines=28> */
.L_x_710:
        /* <DEDUP_REMOVED lines=64> */
.L_x_711:
        /* <DEDUP_REMOVED lines=18> */
.L_x_709:
        /* <DEDUP_REMOVED lines=16> */
[----:B------:R-:W-:-:S03]  /*428b0*/  FADD R15, R40, R40 ;  /* 0x00000028280f7221 */ /* 0x000fc60000000000 */
        /* <DEDUP_REMOVED lines=16> */
.L_x_714:
        /* <DEDUP_REMOVED lines=65> */
.L_x_716:
[----:B------:R-:W-:Y:S05]  /*42dd0*/  BSYNC.RECONVERGENT B1 ;  /* 0x0000000000017941 */ /* 0x000fea0003800200 */
.L_x_715:
        /* <DEDUP_REMOVED lines=18> */
.L_x_713:
[----:B------:R-:W-:Y:S05]  /*42f00*/  BSYNC.RECONVERGENT B0 ;  /* 0x0000000000007941 */ /* 0x000fea0003800200 */
.L_x_712:
[----:B------:R-:W-:Y:S01]  /*42f10*/  FMUL R15, R14, R14 ;  /* 0x0000000e0e0f7220 */ /* 0x000fe20000400000 */
[----:B------:R-:W-:-:S03]  /*42f20*/  LOP3.LUT R17, R42, 0x1, RZ, 0xc0, !PT ;  /* 0x000000012a117812 */ /* 0x000fc600078ec0ff */
[----:B------:R-:W-:Y:S01]  /*42f30*/  FFMA R16, R15, R33, -0.0013887860113754868507 ;  /* 0xbab607ed0f107423 */ /* 0x000fe20000000021 */
[----:B------:R-:W-:Y:S02]  /*42f40*/  ISETP.NE.U32.AND P0, PT, R17, 0x1, PT ;  /* 0x000000011100780c */ /* 0x000fe40003f05070 */
[----:B------:R-:W-:Y:S02]  /*42f50*/  IADD3 R17, PT, PT, R42, 0x1, RZ ;  /* 0x000000012a117810 */ /* 0x000fe40007ffe0ff */
        /* <DEDUP_REMOVED lines=24> */
.L_x_718:
        /* <DEDUP_REMOVED lines=64> */
.L_x_719:
        /* <DEDUP_REMOVED lines=18> */
.L_x_717:
        /* <DEDUP_REMOVED lines=31> */
.L_x_722:
        /* <DEDUP_REMOVED lines=65> */
.L_x_724:
[----:B------:R-:W-:Y:S05]  /*43c00*/  BSYNC.RECONVERGENT B1 ;  /* 0x0000000000017941 */ /* 0x000fea0003800200 */
.L_x_723:
        /* <DEDUP_REMOVED lines=18> */
.L_x_721:
[----:B------:R-:W-:Y:S05]  /*43d30*/  BSYNC.RECONVERGENT B0 ;  /* 0x0000000000007941 */ /* 0x000fea0003800200 */
.L_x_720:
        /* <DEDUP_REMOVED lines=33> */
.L_x_727:
        /* <DEDUP_REMOVED lines=65> */
.L_x_729:
[----:B------:R-:W-:Y:S05]  /*44360*/  BSYNC.RECONVERGENT B1 ;  /* 0x0000000000017941 */ /* 0x000fea0003800200 */
.L_x_728:
        /* <DEDUP_REMOVED lines=18> */
.L_x_726:
[----:B------:R-:W-:Y:S05]  /*44490*/  BSYNC.RECONVERGENT B0 ;  /* 0x0000000000007941 */ /* 0x000fea0003800200 */
.L_x_725:
        /* <DEDUP_REMOVED lines=32> */
.L_x_732:
        /* <DEDUP_REMOVED lines=65> */
.L_x_734:
[----:B------:R-:W-:Y:S05]  /*44ab0*/  BSYNC.RECONVERGENT B1 ;  /* 0x0000000000017941 */ /* 0x000fea0003800200 */
.L_x_733:
        /* <DEDUP_REMOVED lines=18> */
.L_x_731:
[----:B------:R-:W-:Y:S05]  /*44be0*/  BSYNC.RECONVERGENT B0 ;  /* 0x0000000000007941 */ /* 0x000fea0003800200 */
.L_x_730:
        /* <DEDUP_REMOVED lines=31> */
.L_x_737:
        /* <DEDUP_REMOVED lines=65> */
.L_x_739:
[----:B------:R-:W-:Y:S05]  /*451f0*/  BSYNC.RECONVERGENT B1 ;  /* 0x0000000000017941 */ /* 0x000fea0003800200 */
.L_x_738:
        /* <DEDUP_REMOVED lines=18> */
.L_x_736:
[----:B------:R-:W-:Y:S05]  /*45320*/  BSYNC.RECONVERGENT B0 ;  /* 0x0000000000007941 */ /* 0x000fea0003800200 */
.L_x_735:
[----:B------:R-:W-:Y:S01]  /*45330*/  FMUL R15, R42, R42 ;  /* 0x0000002a2a0f7220 */ /* 0x000fe20000400000 */
[----:B------:R-:W-:Y:S01]  /*45340*/  LOP3.LUT R16, R41, 0x1, RZ, 0xc0, !PT ;  /* 0x0000000129107812 */ /* 0x000fe200078ec0ff */
[----:B------:R-:W-:Y:S01]  /*45350*/  FMUL R3, R3, 3.1400001049041748047 ;  /* 0x4048f5c303037820 */ /* 0x000fe20000400000 */
        /* <DEDUP_REMOVED lines=10> */
[----:B------:R-:W-:-:S02]  /*45400*/  IMAD.MOV.U32 R41, RZ, RZ, R35 ;  /* 0x000000ffff297224 */ /* 0x000fc400078e0023 */
[----:B------:R-:W-:Y:S02]  /*45410*/  IMAD.MOV.U32 R15, RZ, RZ, R36 ;  /* 0x000000ffff0f7224 */ /* 0x000fe400078e0024 */
        /* <DEDUP_REMOVED lines=14> */
.L_x_741:
        /* <DEDUP_REMOVED lines=64> */
.L_x_742:
        /* <DEDUP_REMOVED lines=18> */
.L_x_740:
        /* <DEDUP_REMOVED lines=30> */
.L_x_745:
        /* <DEDUP_REMOVED lines=65> */
.L_x_747:
[----:B------:R-:W-:Y:S05]  /*46010*/  BSYNC.RECONVERGENT B1 ;  /* 0x0000000000017941 */ /* 0x000fea0003800200 */
.L_x_746:
        /* <DEDUP_REMOVED lines=18> */
.L_x_744:
[----:B------:R-:W-:Y:S05]  /*46140*/  BSYNC.RECONVERGENT B0 ;  /* 0x0000000000007941 */ /* 0x000fea0003800200 */
.L_x_743:
        /* <DEDUP_REMOVED lines=13> */
[----:B------:R-:W-:-:S03]  /*46220*/  FMUL R15, R40, -10 ;  /* 0xc1200000280f7820 */ /* 0x000fc60000400000 */
        /* <DEDUP_REMOVED lines=16> */
.L_x_749:
        /* <DEDUP_REMOVED lines=64> */
.L_x_750:
        /* <DEDUP_REMOVED lines=18> */
.L_x_748:
        /* <DEDUP_REMOVED lines=32> */
.L_x_753:
        /* <DEDUP_REMOVED lines=65> */
.L_x_755:
[----:B------:R-:W-:Y:S05]  /*46e60*/  BSYNC.RECONVERGENT B1 ;  /* 0x0000000000017941 */ /* 0x000fea0003800200 */
.L_x_754:
        /* <DEDUP_REMOVED lines=18> */
.L_x_752:
[----:B------:R-:W-:Y:S05]  /*46f90*/  BSYNC.RECONVERGENT B0 ;  /* 0x0000000000007941 */ /* 0x000fea0003800200 */
.L_x_751:
        /* <DEDUP_REMOVED lines=32> */
.L_x_758:
        /* <DEDUP_REMOVED lines=65> */
.L_x_760:
[----:B------:R-:W-:Y:S05]  /*475b0*/  BSYNC.RECONVERGENT B1 ;  /* 0x0000000000017941 */ /* 0x000fea0003800200 */
.L_x_759:
        /* <DEDUP_REMOVED lines=18> */
.L_x_757:
[----:B------:R-:W-:Y:S05]  /*476e0*/  BSYNC.RECONVERGENT B0 ;  /* 0x0000000000007941 */ /* 0x000fea0003800200 */
.L_x_756:
[----:B------:R-:W-:Y:S01]  /*476f0*/  LOP3.LUT R16, R42, 0x1, RZ, 0xc0, !PT ;  /* 0x000000012a107812 */ /* 0x000fe200078ec0ff */
[----:B------:R-:W-:Y:S01]  /*47700*/  FMUL R15, R14, R14 ;  /* 0x0000000e0e0f7220 */ /* 0x000fe20000400000 */
[----:B------:R-:W-:Y:S02]  /*47710*/  VIADD R17, R42, 0x1 ;  /* 0x000000012a117836 */ /* 0x000fe40000000000 */
[----:B------:R-:W-:Y:S01]  /*47720*/  ISETP.NE.U32.AND P0, PT, R16, 0x1, PT ;  /* 0x000000011000780c */ /* 0x000fe20003f05070 */
[----:B------:R-:W-:Y:S01]  /*47730*/  FFMA R16, R15, R33, -0.0013887860113754868507 ;  /* 0xbab607ed0f107423 */ /* 0x000fe20000000021 */
[----:B------:R-:W-:Y:S01]  /*47740*/  IMAD.MOV.U32 R41, RZ, RZ, R35 ;  /* 0x000000ffff297224 */ /* 0x000fe200078e0023 */
[----:B------:R-:W-:Y:S02]  /*47750*/  LOP3.LUT P1, RZ, R17, 0x2, RZ, 0xc0, !PT ;  /* 0x0000000211ff7812 */ /* 0x000fe4000782c0ff */
[----:B------:R-:W-:Y:S02]  /*47760*/  FSEL R42, R39, 0.041666727513074874878, !P0 ;  /* 0x3d2aaabb272a7808 */ /* 0x000fe40004000000 */
[----:B------:R-:W-:-:S02]  /*47770*/  FSEL R16, R16, -0.00019574658654164522886, P0 ;  /* 0xb94d415310107808 */ /* 0x000fc40000000000 */
        /* <DEDUP_REMOVED lines=20> */
.L_x_762:
        /* <DEDUP_REMOVED lines=64> */
.L_x_763:
        /* <DEDUP_REMOVED lines=18> */
.L_x_761:
        /* <DEDUP_REMOVED lines=11> */
[C---:B------:R-:W-:Y:S02]  /*47e90*/  FFMA R16, R15.reuse, R16, R40 ;  /* 0x000000100f107223 */ /* 0x040fe40000000028 */
[C---:B------:R-:W-:Y:S02]  /*47ea0*/  FFMA R17, R15.reuse, R14, RZ ;  /* 0x0000000e0f117223 */ /* 0x040fe400000000ff */
[----:B------:R-:W-:Y:S01]  /*47eb0*/  FFMA R16, R15, R16, R41 ;  /* 0x000000100f107223 */ /* 0x000fe20000000029 */
[----:B------:R-:W-:Y:S01]  /*47ec0*/  IMAD.MOV.U32 R41, RZ, RZ, R31 ;  /* 0x000000ffff297224 */ /* 0x000fe200078e001f */
[----:B------:R-:W-:Y:S02]  /*47ed0*/  MOV R15, R32 ;  /* 0x00000020000f7202 */ /* 0x000fe40000000f00 */
[----:B------:R-:W-:-:S04]  /*47ee0*/  FFMA R14, R17, R16, R14 ;  /* 0x00000010110e7223 */ /* 0x000fc8000000000e */
[----:B------:R-:W-:-:S04]  /*47ef0*/  @P1 FADD R14, RZ, -R14 ;  /* 0x8000000eff0e1221 */ /* 0x000fc80000000000 */
[----:B------:R-:W-:Y:S01]  /*47f00*/  FFMA R39, R14, -15, R39 ;  /* 0xc17000000e277823 */ /* 0x000fe20000000027 */
        /* <DEDUP_REMOVED lines=11> */
.L_x_766:
        /* <DEDUP_REMOVED lines=65> */
.L_x_768:
[----:B------:R-:W-:Y:S05]  /*483d0*/  BSYNC.RECONVERGENT B1 ;  /* 0x0000000000017941 */ /* 0x000fea0003800200 */
.L_x_767:
        /* <DEDUP_REMOVED lines=18> */
.L_x_765:
[----:B------:R-:W-:Y:S05]  /*48500*/  BSYNC.RECONVERGENT B0 ;  /* 0x0000000000007941 */ /* 0x000fea0003800200 */
.L_x_764:
        /* <DEDUP_REMOVED lines=30> */
.L_x_771:
        /* <DEDUP_REMOVED lines=65> */
.L_x_773:
[----:B------:R-:W-:Y:S05]  /*48b00*/  BSYNC.RECONVERGENT B1 ;  /* 0x0000000000017941 */ /* 0x000fea0003800200 */
.L_x_772:
        /* <DEDUP_REMOVED lines=18> */
.L_x_770:
[----:B------:R-:W-:Y:S05]  /*48c30*/  BSYNC.RECONVERGENT B0 ;  /* 0x0000000000007941 */ /* 0x000fea0003800200 */
.L_x_769:
[----:B------:R-:W-:Y:S01]  /*48c40*/  FADD R15, R8, R9 ;  /* 0x00000009080f7221 */ /* 0x000fe20000000000 */
[C---:B------:R-:W-:Y:S01]  /*48c50*/  LOP3.LUT R17, R43.reuse, 0x1, RZ, 0xc0, !PT ;  /* 0x000000012b117812 */ /* 0x040fe200078ec0ff */
[----:B------:R-:W-:Y:S01]  /*48c60*/  FMUL R16, R14, R14 ;  /* 0x0000000e0e107220 */ /* 0x000fe20000400000 */
[----:B------:R-:W-:Y:S01]  /*48c70*/  LOP3.LUT P1, RZ, R43, 0x2, RZ, 0xc0, !PT ;  /* 0x000000022bff7812 */ /* 0x000fe2000782c0ff */
[----:B------:R-:W-:Y:S01]  /*48c80*/  FMUL R15, R15, 3.1400001049041748047 ;  /* 0x4048f5c30f0f7820 */ /* 0x000fe20000400000 */
[----:B------:R-:W-:Y:S01]  /*48c90*/  ISETP.NE.U32.AND P0, PT, R17, 0x1, PT ;  /* 0x000000011100780c */ /* 0x000fe20003f05070 */
[----:B------:R-:W-:Y:S01]  /*48ca0*/  FFMA R17, R16, R33, -0.0013887860113754868507 ;  /* 0xbab607ed10117423 */ /* 0x000fe20000000021 */
[----:B------:R-:W-:Y:S01]  /*48cb0*/  BSSY.RECONVERGENT B0, `(.L_x_774) ;  /* 0x000007b000007945 */ /* 0x000fe20003800200 */
[----:B------:R-:W-:Y:S01]  /*48cc0*/  FMUL R42, R15, 0.63661974668502807617 ;  /* 0x3f22f9830f2a7820 */ /* 0x000fe20000400000 */
[----:B------:R-:W-:Y:S02]  /*48cd0*/  FSEL R37, R37, 0.0083327032625675201416, !P0 ;  /* 0x3c0885e425257808 */ /* 0x000fe40004000000 */
[----:B------:R-:W-:-:S02]  /*48ce0*/  FSEL R17, R17, -0.00019574658654164522886, !P0 ;  /* 0xb94d415311117808 */ /* 0x000fc40004000000 */
[----:B------:R-:W-:Y:S01]  /*48cf0*/  FSEL R14, R14, 1, P0 ;  /* 0x3f8000000e0e7808 */ /* 0x000fe20000000000 */
[----:B------:R-:W0:Y:S01]  /*48d00*/  F2I.NTZ R42, R42 ;  /* 0x0000002a002a7305 */ /* 0x000e220000203100 */
[----:B------:R-:W-:Y:S01]  /*48d10*/  FSETP.GE.AND P2, PT, |R15|, 105615, PT ;  /* 0x47ce47800f00780b */ /* 0x000fe20003f46200 */
[----:B------:R-:W-:Y:S01]  /*48d20*/  FFMA R17, R16, R17, R37 ;  /* 0x0000001110117223 */ /* 0x000fe20000000025 */
[----:B------:R-:W-:-:S05]  /*48d30*/  FSEL R37, -R38, -0.16666662693023681641, !P0 ;  /* 0xbe2aaaa826257808 */ /* 0x000fca0004000100 */
[C---:B------:R-:W-:Y:S01]  /*48d40*/  FFMA R37, R16.reuse, R17, R37 ;  /* 0x0000001110257223 */ /* 0x040fe20000000025 */
[----:B------:R-:W-:-:S04]  /*48d50*/  FFMA R17, R16, R14, RZ ;  /* 0x0000000e10117223 */ /* 0x000fc800000000ff */
[----:B------:R-:W-:Y:S01]  /*48d60*/  FFMA R14, R17, R37, R14 ;  /* 0x00000025110e7223 */ /* 0x000fe2000000000e */
[----:B------:R-:W-:Y:S01]  /*48d70*/  FMUL R17, R40, 15 ;  /* 0x4170000028117820 */ /* 0x000fe20000400000 */
[----:B0-----:R-:W-:Y:S02]  /*48d80*/  I2FP.F32.S32 R38, R42 ;  /* 0x0000002a00267245 */ /* 0x001fe40000201400 */
[----:B------:R-:W-:-:S03]  /*48d90*/  @P1 FADD R14, RZ, -R14 ;  /* 0x8000000eff0e1221 */ /* 0x000fc60000000000 */
[----:B------:R-:W-:Y:S01]  /*48da0*/  FFMA R41, R38, -1.5707962512969970703, R15 ;  /* 0xbfc90fda26297823 */ /* 0x000fe2000000000f */
[----:B------:R-:W-:-:S03]  /*48db0*/  FMUL R40, R14, R17 ;  /* 0x000000110e287220 */ /* 0x000fc60000400000 */
[----:B------:R-:W-:-:S04]  /*48dc0*/  FFMA R41, R38, -7.5497894158615963534e-08, R41 ;  /* 0xb3a2216826297823 */ /* 0x000fc80000000029 */
[----:B------:R-:W-:Y:S01]  /*48dd0*/  FFMA R37, R38, -5.3903029534742383927e-15, R41 ;  /* 0xa7c234c526257823 */ /* 0x000fe20000000029 */
[----:B------:R-:W-:Y:S01]  /*48de0*/  P2R R41, PR, RZ, 0x4 ;  /* 0x00000004ff297803 */ /* 0x000fe20000000000 */
[----:B------:R-:W-:-:S03]  /*48df0*/  IMAD.MOV.U32 R38, RZ, RZ, R42 ;  /* 0x000000ffff267224 */ /* 0x000fc600078e002a */
[----:B------:R-:W-:Y:S01]  /*48e00*/  MOV R14, R37 ;  /* 0x00000025000e7202 */ /* 0x000fe20000000f00 */
        /* <DEDUP_REMOVED lines=12> */
.L_x_776:
[----:B0-----:R-:W-:Y:S02]  /*48ed0*/  IMAD.U32 R15, RZ, RZ, UR9 ;  /* 0x00000009ff0f7e24 */ /* 0x001fe4000f8e00ff */
[----:B------:R-:W-:-:S05]  /*48ee0*/  IMAD.U32 R14, RZ, RZ, UR8 ;  /* 0x00000008ff0e7e24 */ /* 0x000fca000f8e00ff */
[----:B------:R-:W2:Y:S01]  /*48ef0*/  LDG.E.CONSTANT R15, desc[UR6][R14.64] ;  /* 0x000000060e0f7981 */ /* 0x000ea2000c1e9900 */
[C---:B------:R-:W-:Y:S01]  /*48f00*/  ISETP.EQ.AND P0, PT, R44.reuse, RZ, PT ;  /* 0x000000ff2c00720c */ /* 0x040fe20003f02270 */
[----:B------:R-:W-:Y:S01]  /*48f10*/  UIADD3 UR8, UP1, UPT, UR8, 0x4, URZ ;  /* 0x0000000408087890 */ /* 0x000fe2000ff3e0ff */
[----:B------:R-:W-:Y:S01]  /*48f20*/  ISETP.EQ.AND P2, PT, R44, 0x4, PT ;  /* 0x000000042c00780c */ /* 0x000fe20003f42270 */
[----:B------:R-:W-:Y:S02]  /*48f30*/  UIADD3 UR4, UPT, UPT, UR4, 0x1, URZ ;  /* 0x0000000104047890 */ /* 0x000fe4000fffe0ff */
[----:B------:R-:W-:Y:S02]  /*48f40*/  UIADD3.X UR9, UPT, UPT, URZ, UR9, URZ, UP1, !UPT ;  /* 0x00000009ff097290 */ /* 0x000fe40008ffe4ff */
[----:B------:R-:W-:Y:S01]  /*48f50*/  UISETP.NE.AND UP1, UPT, UR4, 0x6, UPT ;  /* 0x000000060400788c */ /* 0x000fe2000bf25270 */
[----:B--2---:R-:W-:-:S03]  /*48f60*/  IMAD.WIDE.U32 R16, R15, R42, RZ ;  /* 0x0000002a0f107225 */ /* 0x004fc600078e00ff */
[----:B------:R-:W-:-:S04]  /*48f70*/  IADD3 R16, P1, PT, R16, R43, RZ ;  /* 0x0000002b10107210 */ /* 0x000fc80007f3e0ff */
[----:B------:R-:W-:Y:S01]  /*48f80*/  IADD3.X R43, PT, PT, R17, UR5, RZ, P1, !PT ;  /* 0x00000005112b7c10 */ /* 0x000fe20008ffe4ff */
[--C-:B------:R-:W-:Y:S01]  /*48f90*/  @P0 IMAD.MOV.U32 R25, RZ, RZ, R16.reuse ;  /* 0x000000ffff190224 */ /* 0x100fe200078e0010 */
[C---:B------:R-:W-:Y:S01]  /*48fa0*/  ISETP.EQ.AND P1, PT, R44.reuse, 0x8, PT ;  /* 0x000000082c00780c */ /* 0x040fe20003f22270 */
[----:B------:R-:W-:Y:S01]  /*48fb0*/  @P2 IMAD.MOV.U32 R24, RZ, RZ, R16 ;  /* 0x000000ffff182224 */ /* 0x000fe200078e0010 */
[C---:B------:R-:W-:Y:S02]  /*48fc0*/  ISETP.EQ.AND P0, PT, R44.reuse, 0xc, PT ;  /* 0x0000000c2c00780c */ /* 0x040fe40003f02270 */
[----:B------:R-:W-:-:S09]  /*48fd0*/  ISETP.EQ.AND P2, PT, R44, 0x10, PT ;  /* 0x000000102c00780c */ /* 0x000fd20003f42270 */
[--C-:B------:R-:W-:Y:S01]  /*48fe0*/  @P1 IMAD.MOV.U32 R23, RZ, RZ, R16.reuse ;  /* 0x000000ffff171224 */ /* 0x100fe200078e0010 */
[C---:B------:R-:W-:Y:S01]  /*48ff0*/  ISETP.EQ.AND P1, PT, R44.reuse, 0x14, PT ;  /* 0x000000142c00780c */ /* 0x040fe20003f22270 */
[----:B------:R-:W-:Y:S01]  /*49000*/  VIADD R44, R44, 0x4 ;  /* 0x000000042c2c7836 */ /* 0x000fe20000000000 */
[----:B------:R-:W-:Y:S01]  /*49010*/  @P0 MOV R22, R16 ;  /* 0x0000001000160202 */ /* 0x000fe20000000f00 */
[----:B------:R-:W-:-:S10]  /*49020*/  @P2 IMAD.MOV.U32 R21, RZ, RZ, R16 ;  /* 0x000000ffff152224 */ /* 0x000fd400078e0010 */
[----:B------:R-:W-:Y:S01]  /*49030*/  @P1 IMAD.MOV.U32 R4, RZ, RZ, R16 ;  /* 0x000000ffff041224 */ /* 0x000fe200078e0010 */
[----:B------:R-:W-:Y:S06]  /*49040*/  BRA.U UP1, `(.L_x_776) ;  /* 0xfffffffd01a07547 */ /* 0x000fec000b83ffff */
[----:B------:R-:W-:Y:S01]  /*49050*/  FADD R14, R8, R9 ;  /* 0x00000009080e7221 */ /* 0x000fe20000000000 */
[----:B------:R-:W-:Y:S03]  /*49060*/  BSSY.RECONVERGENT B1, `(.L_x_777) ;  /* 0x000002b000017945 */ /* 0x000fe60003800200 */
[----:B------:R-:W-:-:S05]  /*49070*/  FMUL R14, R14, 3.1400001049041748047 ;  /* 0x4048f5c30e0e7820 */ /* 0x000fca0000400000 */
        /* <DEDUP_REMOVED lines=18> */
[----:B------:R-:W-:-:S07]  /*491a0*/  @P0 MOV R42, R23 ;  /* 0x00000017002a0202 */ /* 0x000fce0000000f00 */
[----:B------:R-:W-:Y:S02]  /*491b0*/  @P1 IMAD.MOV.U32 R15, RZ, RZ, R23 ;  /* 0x000000ffff0f1224 */ /* 0x000fe400078e0017 */
[--C-:B------:R-:W-:Y:S02]  /*491c0*/  @P1 IMAD.MOV.U32 R42, RZ, RZ, R22.reuse ;  /* 0x000000ffff2a1224 */ /* 0x100fe400078e0016 */
[----:B------:R-:W-:Y:S02]  /*491d0*/  @P2 IMAD.MOV.U32 R15, RZ, RZ, R22 ;  /* 0x000000ffff0f2224 */ /* 0x000fe400078e0016 */
[----:B------:R-:W-:Y:S02]  /*491e0*/  @P3 IMAD.MOV.U32 R15, RZ, RZ, R21 ;  /* 0x000000ffff0f3224 */ /* 0x000fe400078e0015 */
[----:B------:R-:W-:Y:S02]  /*491f0*/  @P4 IMAD.MOV.U32 R15, RZ, RZ, R4 ;  /* 0x000000ffff0f4224 */ /* 0x000fe400078e0004 */
[----:B------:R-:W-:-:S02]  /*49200*/  @P5 IMAD.MOV.U32 R15, RZ, RZ, R43 ;  /* 0x000000ffff0f5224 */ /* 0x000fc400078e002b */
[----:B------:R-:W-:Y:S02]  /*49210*/  @P2 IMAD.MOV.U32 R42, RZ, RZ, R21 ;  /* 0x000000ffff2a2224 */ /* 0x000fe400078e0015 */
[----:B------:R-:W-:Y:S01]  /*49220*/  @P3 IMAD.MOV.U32 R42, RZ, RZ, R4 ;  /* 0x000000ffff2a3224 */ /* 0x000fe200078e0004 */
[----:B------:R-:W-:Y:S01]  /*49230*/  MOV R16, R15 ;  /* 0x0000000f00107202 */ /* 0x000fe20000000f00 */
        /* <DEDUP_REMOVED lines=13> */
.L_x_778:
[----:B------:R-:W-:Y:S05]  /*49310*/  BSYNC.RECONVERGENT B1 ;  /* 0x0000000000017941 */ /* 0x000fea0003800200 */
.L_x_777:
[C-C-:B------:R-:W-:Y:S01]  /*49320*/  SHF.L.W.U32.HI R43, R16.reuse, 0x2, R42.reuse ;  /* 0x00000002102b7819 */ /* 0x140fe20000010e2a */
[----:B------:R-:W-:Y:S01]  /*49330*/  IMAD.SHL.U32 R14, R16, 0x4, RZ ;  /* 0x00000004100e7824 */ /* 0x000fe200078e00ff */
[----:B------:R-:W-:Y:S01]  /*49340*/  UMOV UR4, 0x54442d19 ;  /* 0x54442d1900047882 */ /* 0x000fe20000000000 */
[----:B------:R-:W-:Y:S01]  /*49350*/  UMOV UR5, 0x3bf921fb ;  /* 0x3bf921fb00057882 */ /* 0x000fe20000000000 */
[----:B------:R-:W-:Y:S01]  /*49360*/  SHF.R.S32.HI R15, RZ, 0x1f, R43 ;  /* 0x0000001fff0f7819 */ /* 0x000fe2000001142b */
[----:B------:R-:W-:Y:S01]  /*49370*/  FADD R44, R8, R9 ;  /* 0x00000009082c7221 */ /* 0x000fe20000000000 */
[----:B------:R-:W-:Y:S02]  /*49380*/  SHF.R.U32.HI R42, RZ, 0x1e, R42 ;  /* 0x0000001eff2a7819 */ /* 0x000fe4000001162a */
[C---:B------:R-:W-:Y:S01]  /*49390*/  LOP3.LUT R14, R15.reuse, R14, RZ, 0x3c, !PT ;  /* 0x0000000e0f0e7212 */ /* 0x040fe200078e3cff */
[----:B------:R-:W-:Y:S01]  /*493a0*/  FMUL R44, R44, 3.1400001049041748047 ;  /* 0x4048f5c32c2c7820 */ /* 0x000fe20000400000 */
[----:B------:R-:W-:-:S02]  /*493b0*/  LOP3.LUT R15, R15, R43, RZ, 0x3c, !PT ;  /* 0x0000002b0f0f7212 */ /* 0x000fc400078e3cff */
[C---:B------:R-:W-:Y:S02]  /*493c0*/  LEA.HI R42, R43.reuse, R42, RZ, 0x1 ;  /* 0x0000002a2b2a7211 */ /* 0x040fe400078f08ff */
[----:B------:R-:W-:Y:S02]  /*493d0*/  ISETP.GE.AND P0, PT, R44, RZ, PT ;  /* 0x000000ff2c00720c */ /* 0x000fe40003f06270 */
[----:B------:R-:W0:Y:S01]  /*493e0*/  I2F.F64.S64 R14, R14 ;  /* 0x0000000e000e7312 */ /* 0x000e220000301c00 */
[----:B------:R-:W-:-:S04]  /*493f0*/  LOP3.LUT R44, R43, R44, RZ, 0x3c, !PT ;  /* 0x0000002c2b2c7212 */ /* 0x000fc800078e3cff */
[----:B------:R-:W-:Y:S01]  /*49400*/  ISETP.GE.AND P1, PT, R44, RZ, PT ;  /* 0x000000ff2c00720c */ /* 0x000fe20003f26270 */
[----:B0-----:R-:W-:Y:S01]  /*49410*/  DMUL R16, R14, UR4 ;  /* 0x000000040e107c28 */ /* 0x001fe20008000000 */
[----:B------:R-:W-:-:S05]  /*49420*/  IMAD.MOV R14, RZ, RZ, -R42 ;  /* 0x000000ffff0e7224 */ /* 0x000fca00078e0a2a */
[----:B------:R-:W-:-:S04]  /*49430*/  @!P0 MOV R42, R14 ;  /* 0x0000000e002a8202 */ /* 0x000fc80000000f00 */
[----:B------:R-:W0:Y:S02]  /*49440*/  F2F.F32.F64 R16, R16 ;  /* 0x0000001000107310 */ /* 0x000e240000301000 */
[----:B0-----:R-:W-:-:S07]  /*49450*/  FSEL R14, -R16, R16, !P1 ;  /* 0x00000010100e7208 */ /* 0x001fce0004800100 */
.L_x_775:
[----:B------:R-:W-:Y:S05]  /*49460*/  BSYNC.RECONVERGENT B0 ;  /* 0x0000000000007941 */ /* 0x000fea0003800200 */
.L_x_774:
[----:B------:R-:W-:Y:S01]  /*49470*/  FMUL R15, R14, R14 ;  /* 0x0000000e0e0f7220 */ /* 0x000fe20000400000 */
[C---:B------:R-:W-:Y:S01]  /*49480*/  LOP3.LUT R16, R42.reuse, 0x1, RZ, 0xc0, !PT ;  /* 0x000000012a107812 */ /* 0x040fe200078ec0ff */
[----:B------:R-:W-:Y:S01]  /*49490*/  IMAD.MOV.U32 R17, RZ, RZ, 0x3d2aaabb ;  /* 0x3d2aaabbff117424 */ /* 0x000fe200078e00ff */
[----:B------:R-:W-:Y:S01]  /*494a0*/  LOP3.LUT P1, RZ, R42, 0x2, RZ, 0xc0, !PT ;  /* 0x000000022aff7812 */ /* 0x000fe2000782c0ff */
[----:B------:R-:W-:Y:S01]  /*494b0*/  FFMA R44, R15, R33, -0.0013887860113754868507 ;  /* 0xbab607ed0f2c7423 */ /* 0x000fe20000000021 */
[----:B------:R-:W-:Y:S01]  /*494c0*/  ISETP.NE.U32.AND P0, PT, R16, 0x1, PT ;  /* 0x000000011000780c */ /* 0x000fe20003f05070 */
[----:B------:R-:W-:-:S03]  /*494d0*/  IMAD.MOV.U32 R16, RZ, RZ, 0x3effffff ;  /* 0x3effffffff107424 */ /* 0x000fc600078e00ff */
        /* <DEDUP_REMOVED lines=8> */
[----:B------:R-:W-:Y:S02]  /*49560*/  IMAD.MOV.U32 R43, RZ, RZ, R35 ;  /* 0x000000ffff2b7224 */ /* 0x000fe400078e0023 */
[----:B------:R-:W-:Y:S02]  /*49570*/  IMAD.MOV.U32 R14, RZ, RZ, R36 ;  /* 0x000000ffff0e7224 */ /* 0x000fe400078e0024 */
        /* <DEDUP_REMOVED lines=13> */
.L_x_780:
        /* <DEDUP_REMOVED lines=11> */
[----:B------:R-:W-:Y:S01]  /*49700*/  IADD3.X R43, PT, PT, R17, R45, RZ, P1, !PT ;  /* 0x0000002d112b7210 */ /* 0x000fe20000ffe4ff */
[--C-:B------:R-:W-:Y:S01]  /*49710*/  @P0 IMAD.MOV.U32 R25, RZ, RZ, R16.reuse ;  /* 0x000000ffff190224 */ /* 0x100fe200078e0010 */
[C---:B------:R-:W-:Y:S01]  /*49720*/  ISETP.EQ.AND P1, PT, R44.reuse, 0x8, PT ;  /* 0x000000082c00780c */ /* 0x040fe20003f22270 */
[----:B------:R-:W-:Y:S01]  /*49730*/  @P2 IMAD.MOV.U32 R24, RZ, RZ, R16 ;  /* 0x000000ffff182224 */ /* 0x000fe200078e0010 */
[C---:B------:R-:W-:Y:S02]  /*49740*/  ISETP.EQ.AND P0, PT, R44.reuse, 0xc, PT ;  /* 0x0000000c2c00780c */ /* 0x040fe40003f02270 */
[----:B------:R-:W-:-:S09]  /*49750*/  ISETP.EQ.AND P2, PT, R44, 0x10, PT ;  /* 0x000000102c00780c */ /* 0x000fd20003f42270 */
[--C-:B------:R-:W-:Y:S01]  /*49760*/  @P1 IMAD.MOV.U32 R23, RZ, RZ, R16.reuse ;  /* 0x000000ffff171224 */ /* 0x100fe200078e0010 */
[C---:B------:R-:W-:Y:S01]  /*49770*/  ISETP.EQ.AND P1, PT, R44.reuse, 0x14, PT ;  /* 0x000000142c00780c */ /* 0x040fe20003f22270 */
[--C-:B------:R-:W-:Y:S02]  /*49780*/  @P0 IMAD.MOV.U32 R22, RZ, RZ, R16.reuse ;  /* 0x000000ffff160224 */ /* 0x100fe400078e0010 */
[----:B------:R-:W-:Y:S02]  /*49790*/  @P2 IMAD.MOV.U32 R21, RZ, RZ, R16 ;  /* 0x000000ffff152224 */ /* 0x000fe400078e0010 */
[----:B------:R-:W-:-:S08]  /*497a0*/  VIADD R44, R44, 0x4 ;  /* 0x000000042c2c7836 */ /* 0x000fd00000000000 */
        /* <DEDUP_REMOVED lines=20> */
[----:B------:R-:W-:-:S06]  /*498f0*/  @P0 IMAD.MOV.U32 R42, RZ, RZ, R23 ;  /* 0x000000ffff2a0224 */ /* 0x000fcc00078e0017 */
[----:B------:R-:W-:Y:S02]  /*49900*/  @P1 IMAD.MOV.U32 R15, RZ, RZ, R23 ;  /* 0x000000ffff0f1224 */ /* 0x000fe400078e0017 */
[--C-:B------:R-:W-:Y:S02]  /*49910*/  @P1 IMAD.MOV.U32 R42, RZ, RZ, R22.reuse ;  /* 0x000000ffff2a1224 */ /* 0x100fe400078e0016 */
[----:B------:R-:W-:Y:S02]  /*49920*/  @P2 IMAD.MOV.U32 R15, RZ, RZ, R22 ;  /* 0x000000ffff0f2224 */ /* 0x000fe400078e0016 */
[--C-:B------:R-:W-:Y:S01]  /*49930*/  @P2 IMAD.MOV.U32 R42, RZ, RZ, R21.reuse ;  /* 0x000000ffff2a2224 */ /* 0x100fe200078e0015 */
[----:B------:R-:W-:Y:S01]  /*49940*/  @P3 MOV R42, R4 ;  /* 0x00000004002a3202 */ /* 0x000fe20000000f00 */
[----:B------:R-:W-:Y:S02]  /*49950*/  @P3 IMAD.MOV.U32 R15, RZ, RZ, R21 ;  /* 0x000000ffff0f3224 */ /* 0x000fe400078e0015 */
[----:B------:R-:W-:-:S02]  /*49960*/  @P4 IMAD.MOV.U32 R15, RZ, RZ, R4 ;  /* 0x000000ffff0f4224 */ /* 0x000fc400078e0004 */
        /* <DEDUP_REMOVED lines=14> */
.L_x_781:
        /* <DEDUP_REMOVED lines=18> */
.L_x_779:
[----:B------:R-:W-:Y:S01]  /*49b70*/  FMUL R15, R14, R14 ;  /* 0x0000000e0e0f7220 */ /* 0x000fe20000400000 */
[----:B------:R-:W-:Y:S01]  /*49b80*/  LOP3.LUT R17, R43, 0x1, RZ, 0xc0, !PT ;  /* 0x000000012b117812 */ /* 0x000fe200078ec0ff */
[----:B------:R-:W-:Y:S01]  /*49b90*/  IMAD.MOV.U32 R42, RZ, RZ, 0x3c0885e4 ;  /* 0x3c0885e4ff2a7424 */ /* 0x000fe200078e00ff */
        /* <DEDUP_REMOVED lines=30> */
.L_x_784:
        /* <DEDUP_REMOVED lines=19> */
[--C-:B------:R-:W-:Y:S01]  /*49eb0*/  @P0 IMAD.MOV.U32 R22, RZ, RZ, R16.reuse ;  /* 0x000000ffff160224 */ /* 0x100fe200078e0010 */
[----:B------:R-:W-:Y:S01]  /*49ec0*/  IADD3 R44, PT, PT, R44, 0x4, RZ ;  /* 0x000000042c2c7810 */ /* 0x000fe20007ffe0ff */
[----:B------:R-:W-:-:S10]  /*49ed0*/  @P2 IMAD.MOV.U32 R21, RZ, RZ, R16 ;  /* 0x000000ffff152224 */ /* 0x000fd400078e0010 */
        /* <DEDUP_REMOVED lines=21> */
[----:B------:R-:W-:-:S06]  /*4a030*/  @P0 IMAD.MOV.U32 R42, RZ, RZ, R23 ;  /* 0x000000ffff2a0224 */ /* 0x000fcc00078e0017 */
[----:B------:R-:W-:Y:S02]  /*4a040*/  @P1 IMAD.MOV.U32 R15, RZ, RZ, R23 ;  /* 0x000000ffff0f1224 */ /* 0x000fe400078e0017 */
[----:B------:R-:W-:Y:S02]  /*4a050*/  @P1 IMAD.MOV.U32 R42, RZ, RZ, R22 ;  /* 0x000000ffff2a1224 */ /* 0x000fe400078e0016 */
[----:B------:R-:W-:Y:S01]  /*4a060*/  @P2 MOV R15, R22 ;  /* 0x00000016000f2202 */ /* 0x000fe20000000f00 */
[--C-:B------:R-:W-:Y:S02]  /*4a070*/  @P2 IMAD.MOV.U32 R42, RZ, RZ, R21.reuse ;  /* 0x000000ffff2a2224 */ /* 0x100fe400078e0015 */
[----:B------:R-:W-:Y:S02]  /*4a080*/  @P3 IMAD.MOV.U32 R15, RZ, RZ, R21 ;  /* 0x000000ffff0f3224 */ /* 0x000fe400078e0015 */
[--C-:B------:R-:W-:Y:S02]  /*4a090*/  @P3 IMAD.MOV.U32 R42, RZ, RZ, R4.reuse ;  /* 0x000000ffff2a3224 */ /* 0x100fe400078e0004 */
        /* <DEDUP_REMOVED lines=15> */
.L_x_786:
[----:B------:R-:W-:Y:S05]  /*4a190*/  BSYNC.RECONVERGENT B1 ;  /* 0x0000000000017941 */ /* 0x000fea0003800200 */
.L_x_785:
        /* <DEDUP_REMOVED lines=18> */
.L_x_783:
[----:B------:R-:W-:Y:S05]  /*4a2c0*/  BSYNC.RECONVERGENT B0 ;  /* 0x0000000000007941 */ /* 0x000fea0003800200 */
.L_x_782:
[----:B------:R-:W-:Y:S01]  /*4a2d0*/  FMUL R15, R14, R14 ;  /* 0x0000000e0e0f7220 */ /* 0x000fe20000400000 */
[----:B------:R-:W-:Y:S01]  /*4a2e0*/  LOP3.LUT R17, R44, 0x1, RZ, 0xc0, !PT ;  /* 0x000000012c117812 */ /* 0x000fe200078ec0ff */
[----:B------:R-:W-:Y:S01]  /*4a2f0*/  IMAD.MOV.U32 R42, RZ, RZ, 0x3c0885e4 ;  /* 0x3c0885e4ff2a7424 */ /* 0x000fe200078e00ff */
        /* <DEDUP_REMOVED lines=30> */
.L_x_789:
        /* <DEDUP_REMOVED lines=47> */
[--C-:B------:R-:W-:Y:S02]  /*4a7d0*/  @P2 IMAD.MOV.U32 R40, RZ, RZ, R21.reuse ;  /* 0x000000ffff282224 */ /* 0x100fe400078e0015 */
[----:B------:R-:W-:Y:S02]  /*4a7e0*/  @P3 IMAD.MOV.U32 R15, RZ, RZ, R21 ;  /* 0x000000ffff0f3224 */ /* 0x000fe400078e0015 */
[----:B------:R-:W-:-:S02]  /*4a7f0*/  @P3 IMAD.MOV.U32 R40, RZ, RZ, R4 ;  /* 0x000000ffff283224 */ /* 0x000fc400078e0004 */
[----:B------:R-:W-:Y:S02]  /*4a800*/  @P4 IMAD.MOV.U32 R15, RZ, RZ, R4 ;  /* 0x000000ffff0f4224 */ /* 0x000fe400078e0004 */
[--C-:B------:R-:W-:Y:S02]  /*4a810*/  @P4 IMAD.MOV.U32 R40, RZ, RZ, R43.reuse ;  /* 0x000000ffff284224 */ /* 0x100fe400078e002b */
        /* <DEDUP_REMOVED lines=13> */
.L_x_791:
[----:B------:R-:W-:Y:S05]  /*4a8f0*/  BSYNC.RECONVERGENT B1 ;  /* 0x0000000000017941 */ /* 0x000fea0003800200 */
.L_x_790:
        /* <DEDUP_REMOVED lines=18> */
.L_x_788:
[----:B------:R-:W-:Y:S05]  /*4aa20*/  BSYNC.RECONVERGENT B0 ;  /* 0x0000000000007941 */ /* 0x000fea0003800200 */
.L_x_787:
[----:B------:R-:W-:Y:S01]  /*4aa30*/  FMUL R14, R15, R15 ;  /* 0x0000000f0f0e7220 */ /* 0x000fe20000400000 */
[----:B------:R-:W-:Y:S01]  /*4aa40*/  LOP3.LUT R17, R43, 0x1, RZ, 0xc0, !PT ;  /* 0x000000012b117812 */ /* 0x000fe200078ec0ff */
[----:B------:R-:W-:Y:S01]  /*4aa50*/  IMAD.MOV.U32 R42, RZ, RZ, 0x3effffff ;  /* 0x3effffffff2a7424 */ /* 0x000fe200078e00ff */
[----:B------:R-:W-:Y:S01]  /*4aa60*/  MOV R45, 0x3d2aaabb ;  /* 0x3d2aaabb002d7802 */ /* 0x000fe20000000f00 */
        /* <DEDUP_REMOVED lines=25> */
.L_x_793:
        /* <DEDUP_REMOVED lines=11> */
[----:B------:R-:W-:Y:S01]  /*4acb0*/  @P0 MOV R25, R16 ;  /* 0x0000001000190202 */ /* 0x000fe20000000f00 */
[----:B------:R-:W-:Y:S01]  /*4acc0*/  IMAD.X R43, R17, 0x1, R45, P1 ;  /* 0x00000001112b7824 */ /* 0x000fe200008e062d */
        /* <DEDUP_REMOVED lines=29> */
[----:B------:R-:W-:-:S08]  /*4aea0*/  @P0 IMAD.MOV.U32 R42, RZ, RZ, R23 ;  /* 0x000000ffff2a0224 */ /* 0x000fd000078e0017 */
[----:B------:R-:W-:Y:S02]  /*4aeb0*/  @P1 IMAD.MOV.U32 R15, RZ, RZ, R23 ;  /* 0x000000ffff0f1224 */ /* 0x000fe400078e0017 */
[--C-:B------:R-:W-:Y:S02]  /*4aec0*/  @P1 IMAD.MOV.U32 R42, RZ, RZ, R22.reuse ;  /* 0x000000ffff2a1224 */ /* 0x100fe400078e0016 */
[----:B------:R-:W-:Y:S02]  /*4aed0*/  @P2 IMAD.MOV.U32 R15, RZ, RZ, R22 ;  /* 0x000000ffff0f2224 */ /* 0x000fe400078e0016 */
[--C-:B------:R-:W-:Y:S02]  /*4aee0*/  @P2 IMAD.MOV.U32 R42, RZ, RZ, R21.reuse ;  /* 0x000000ffff2a2224 */ /* 0x100fe400078e0015 */
[----:B------:R-:W-:Y:S01]  /*4aef0*/  @P3 IMAD.MOV.U32 R15, RZ, RZ, R21 ;  /* 0x000000ffff0f3224 */ /* 0x000fe200078e0015 */
[----:B------:R-:W-:Y:S01]  /*4af00*/  @P4 MOV R15, R4 ;  /* 0x00000004000f4202 */ /* 0x000fe20000000f00 */
        /* <DEDUP_REMOVED lines=15> */
.L_x_794:
        /* <DEDUP_REMOVED lines=18> */
.L_x_792:
        /* <DEDUP_REMOVED lines=34> */
.L_x_797:
        /* <DEDUP_REMOVED lines=46> */
[----:B------:R-:W-:Y:S01]  /*4b620*/  @P2 IMAD.MOV.U32 R15, RZ, RZ, R22 ;  /* 0x000000ffff0f2224 */ /* 0x000fe200078e0016 */
[----:B------:R-:W-:Y:S01]  /*4b630*/  @P2 MOV R42, R21 ;  /* 0x00000015002a2202 */ /* 0x000fe20000000f00 */
        /* <DEDUP_REMOVED lines=17> */
.L_x_799:
[----:B------:R-:W-:Y:S05]  /*4b750*/  BSYNC.RECONVERGENT B1 ;  /* 0x0000000000017941 */ /* 0x000fea0003800200 */
.L_x_798:
        /* <DEDUP_REMOVED lines=18> */
.L_x_796:
[----:B------:R-:W-:Y:S05]  /*4b880*/  BSYNC.RECONVERGENT B0 ;  /* 0x0000000000007941 */ /* 0x000fea0003800200 */
.L_x_795:
        /* <DEDUP_REMOVED lines=33> */
.L_x_802:
        /* <DEDUP_REMOVED lines=19> */
[----:B------:R-:W-:Y:S02]  /*4bbd0*/  @P0 IMAD.MOV.U32 R22, RZ, RZ, R16 ;  /* 0x000000ffff160224 */ /* 0x000fe400078e0010 */
[----:B------:R-:W-:Y:S01]  /*4bbe0*/  @P2 MOV R21, R16 ;  /* 0x0000001000152202 */ /* 0x000fe20000000f00 */
[----:B------:R-:W-:-:S09]  /*4bbf0*/  VIADD R44, R44, 0x4 ;  /* 0x000000042c2c7836 */ /* 0x000fd20000000000 */
        /* <DEDUP_REMOVED lines=22> */
[----:B------:R-:W-:Y:S01]  /*4bd60*/  @P1 MOV R15, R23 ;  /* 0x00000017000f1202 */ /* 0x000fe20000000f00 */
[----:B------:R-:W-:-:S03]  /*4bd70*/  @P1 IMAD.MOV.U32 R42, RZ, RZ, R22 ;  /* 0x000000ffff2a1224 */ /* 0x000fc600078e0016 */
        /* <DEDUP_REMOVED lines=19> */
.L_x_804:
[----:B------:R-:W-:Y:S05]  /*4beb0*/  BSYNC.RECONVERGENT B1 ;  /* 0x0000000000017941 */ /* 0x000fea0003800200 */
.L_x_803:
        /* <DEDUP_REMOVED lines=18> */
.L_x_801:
[----:B------:R-:W-:Y:S05]  /*4bfe0*/  BSYNC.RECONVERGENT B0 ;  /* 0x0000000000007941 */ /* 0x000fea0003800200 */
.L_x_800:
[----:B------:R-:W-:Y:S01]  /*4bff0*/  FMUL R15, R14, R14 ;  /* 0x0000000e0e0f7220 */ /* 0x000fe20000400000 */
[----:B------:R-:W-:Y:S01]  /*4c000*/  LOP3.LUT R17, R44, 0x1, RZ, 0xc0, !PT ;  /* 0x000000012c117812 */ /* 0x000fe200078ec0ff */
[----:B------:R-:W-:Y:S01]  /*4c010*/  IMAD.MOV.U32 R42, RZ, RZ, 0x3c0885e4 ;  /* 0x3c0885e4ff2a7424 */ /* 0x000fe200078e00ff */
        /* <DEDUP_REMOVED lines=30> */
.L_x_807:
        /* <DEDUP_REMOVED lines=12> */
[----:B------:R-:W-:Y:S01]  /*4c2c0*/  @P0 IMAD.MOV.U32 R25, RZ, RZ, R16 ;  /* 0x000000ffff190224 */ /* 0x000fe200078e0010 */
[C---:B------:R-:W-:Y:S02]  /*4c2d0*/  ISETP.EQ.AND P1, PT, R40.reuse, 0x8, PT ;  /* 0x000000082800780c */ /* 0x040fe40003f22270 */
[----:B------:R-:W-:Y:S02]  /*4c2e0*/  @P2 MOV R24, R16 ;  /* 0x0000001000182202 */ /* 0x000fe40000000f00 */
[C---:B------:R-:W-:Y:S02]  /*4c2f0*/  ISETP.EQ.AND P0, PT, R40.reuse, 0xc, PT ;  /* 0x0000000c2800780c */ /* 0x040fe40003f02270 */
[----:B------:R-:W-:-:S07]  /*4c300*/  ISETP.EQ.AND P2, PT, R40, 0x10, PT ;  /* 0x000000102800780c */ /* 0x000fce0003f42270 */
[--C-:B------:R-:W-:Y:S01]  /*4c310*/  @P1 IMAD.MOV.U32 R23, RZ, RZ, R16.reuse ;  /* 0x000000ffff171224 */ /* 0x100fe200078e0010 */
[C---:B------:R-:W-:Y:S01]  /*4c320*/  ISETP.EQ.AND P1, PT, R40.reuse, 0x14, PT ;  /* 0x000000142800780c */ /* 0x040fe20003f22270 */
[----:B------:R-:W-:Y:S02]  /*4c330*/  VIADD R40, R40, 0x4 ;  /* 0x0000000428287836 */ /* 0x000fe40000000000 */
[--C-:B------:R-:W-:Y:S02]  /*4c340*/  @P0 IMAD.MOV.U32 R22, RZ, RZ, R16.reuse ;  /* 0x000000ffff160224 */ /* 0x100fe400078e0010 */
[----:B------:R-:W-:-:S08]  /*4c350*/  @P2 IMAD.MOV.U32 R21, RZ, RZ, R16 ;  /* 0x000000ffff152224 */ /* 0x000fd000078e0010 */
        /* <DEDUP_REMOVED lines=26> */
[----:B------:R-:W-:Y:S02]  /*4c500*/  @P3 IMAD.MOV.U32 R15, RZ, RZ, R21 ;  /* 0x000000ffff0f3224 */ /* 0x000fe400078e0015 */
[--C-:B------:R-:W-:Y:S01]  /*4c510*/  @P3 IMAD.MOV.U32 R40, RZ, RZ, R4.reuse ;  /* 0x000000ffff283224 */ /* 0x100fe200078e0004 */
[----:B------:R-:W-:Y:S01]  /*4c520*/  @P4 MOV R40, R43 ;  /* 0x0000002b00284202 */ /* 0x000fe20000000f00 */
        /* <DEDUP_REMOVED lines=14> */
.L_x_809:
[----:B------:R-:W-:Y:S05]  /*4c610*/  BSYNC.RECONVERGENT B1 ;  /* 0x0000000000017941 */ /* 0x000fea0003800200 */
.L_x_808:
        /* <DEDUP_REMOVED lines=18> */
.L_x_806:
[----:B------:R-:W-:Y:S05]  /*4c740*/  BSYNC.RECONVERGENT B0 ;  /* 0x0000000000007941 */ /* 0x000fea0003800200 */
.L_x_805:
[----:B------:R-:W-:Y:S01]  /*4c750*/  FMUL R14, R15, R15 ;  /* 0x0000000f0f0e7220 */ /* 0x000fe20000400000 */
[C---:B------:R-:W-:Y:S01]  /*4c760*/  LOP3.LUT R17, R43.reuse, 0x1, RZ, 0xc0, !PT ;  /* 0x000000012b117812 */ /* 0x040fe200078ec0ff */
[----:B------:R-:W-:Y:S01]  /*4c770*/  IMAD.MOV.U32 R45, RZ, RZ, 0x3d2aaabb ;  /* 0x3d2aaabbff2d7424 */ /* 0x000fe200078e00ff */
[----:B------:R-:W-:Y:S01]  /*4c780*/  LOP3.LUT P1, RZ, R43, 0x2, RZ, 0xc0, !PT ;  /* 0x000000022bff7812 */ /* 0x000fe2000782c0ff */
[----:B------:R-:W-:Y:S01]  /*4c790*/  FFMA R16, R14, R33, -0.0013887860113754868507 ;  /* 0xbab607ed0e107423 */ /* 0x000fe20000000021 */
[----:B------:R-:W-:Y:S01]  /*4c7a0*/  ISETP.NE.U32.AND P0, PT, R17, 0x1, PT ;  /* 0x000000011100780c */ /* 0x000fe20003f05070 */
[----:B------:R-:W-:Y:S02]  /*4c7b0*/  IMAD.MOV.U32 R42, RZ, RZ, 0x3effffff ;  /* 0x3effffffff2a7424 */ /* 0x000fe400078e00ff */
        /* <DEDUP_REMOVED lines=22> */
.L_x_811:
[----:B0-----:R-:W-:Y:S01]  /*4c920*/  MOV R15, UR9 ;  /* 0x00000009000f7c02 */ /* 0x001fe20008000f00 */
        /* <DEDUP_REMOVED lines=9> */
[----:B------:R-:W-:-:S05]  /*4c9c0*/  IADD3 R16, P1, PT, R16, R43, RZ ;  /* 0x0000002b10107210 */ /* 0x000fca0007f3e0ff */
[----:B------:R-:W-:Y:S01]  /*4c9d0*/  IMAD.X R43, R17, 0x1, R45, P1 ;  /* 0x00000001112b7824 */ /* 0x000fe200008e062d */
[C---:B------:R-:W-:Y:S01]  /*4c9e0*/  ISETP.EQ.AND P1, PT, R44.reuse, 0x8, PT ;  /* 0x000000082c00780c */ /* 0x040fe20003f22270 */
[--C-:B------:R-:W-:Y:S01]  /*4c9f0*/  @P0 IMAD.MOV.U32 R25, RZ, RZ, R16.reuse ;  /* 0x000000ffff190224 */ /* 0x100fe200078e0010 */
[C---:B------:R-:W-:Y:S01]  /*4ca00*/  ISETP.EQ.AND P0, PT, R44.reuse, 0xc, PT ;  /* 0x0000000c2c00780c */ /* 0x040fe20003f02270 */
[----:B------:R-:W-:Y:S01]  /*4ca10*/  @P2 IMAD.MOV.U32 R24, RZ, RZ, R16 ;  /* 0x000000ffff182224 */ /* 0x000fe200078e0010 */
        /* <DEDUP_REMOVED lines=48> */
.L_x_812:
        /* <DEDUP_REMOVED lines=18> */
.L_x_810:
        /* <DEDUP_REMOVED lines=34> */
.L_x_815:
        /* <DEDUP_REMOVED lines=44> */
[----:B------:R-:W-:Y:S01]  /*4d320*/  @P1 IMAD.MOV.U32 R15, RZ, RZ, R23 ;  /* 0x000000ffff0f1224 */ /* 0x000fe200078e0017 */
[----:B------:R-:W-:-:S03]  /*4d330*/  @P1 MOV R40, R22 ;  /* 0x0000001600281202 */ /* 0x000fc60000000f00 */
        /* <DEDUP_REMOVED lines=19> */
.L_x_817:
[----:B------:R-:W-:Y:S05]  /*4d470*/  BSYNC.RECONVERGENT B1 ;  /* 0x0000000000017941 */ /* 0x000fea0003800200 */
.L_x_816:
        /* <DEDUP_REMOVED lines=18> */
.L_x_814:
[----:B------:R-:W-:Y:S05]  /*4d5a0*/  BSYNC.RECONVERGENT B0 ;  /* 0x0000000000007941 */ /* 0x000fea0003800200 */
.L_x_813:
        /* <DEDUP_REMOVED lines=8> */
[----:B------:R-:W-:Y:S02]  /*4d630*/  MOV R44, R19 ;  /* 0x00000013002c7202 */ /* 0x000fe40000000f00 */
[----:B------:R-:W-:-:S02]  /*4d640*/  FSEL R16, R16, -0.00019574658654164522886, P0 ;  /* 0xb94d415310107808 */ /* 0x000fc40000000000 */
        /* <DEDUP_REMOVED lines=23> */
.L_x_820:
        /* <DEDUP_REMOVED lines=17> */
[----:B------:R-:W-:Y:S02]  /*4d8d0*/  @P1 MOV R23, R16 ;  /* 0x0000001000171202 */ /* 0x000fe40000000f00 */
        /* <DEDUP_REMOVED lines=47> */
.L_x_822:
[----:B------:R-:W-:Y:S05]  /*4dbd0*/  BSYNC.RECONVERGENT B1 ;  /* 0x0000000000017941 */ /* 0x000fea0003800200 */
.L_x_821:
        /* <DEDUP_REMOVED lines=18> */
.L_x_819:
[----:B------:R-:W-:Y:S05]  /*4dd00*/  BSYNC.RECONVERGENT B0 ;  /* 0x0000000000007941 */ /* 0x000fea0003800200 */
.L_x_818:
[----:B------:R-:W-:Y:S01]  /*4dd10*/  FMUL R15, R14, R14 ;  /* 0x0000000e0e0f7220 */ /* 0x000fe20000400000 */
[C---:B------:R-:W-:Y:S01]  /*4dd20*/  LOP3.LUT R17, R44.reuse, 0x1, RZ, 0xc0, !PT ;  /* 0x000000012c117812 */ /* 0x040fe200078ec0ff */
[----:B------:R-:W-:Y:S02]  /*4dd30*/  IMAD.MOV.U32 R40, RZ, RZ, 0x3c0885e4 ;  /* 0x3c0885e4ff287424 */ /* 0x000fe400078e00ff */
        /* <DEDUP_REMOVED lines=27> */
.L_x_824:
        /* <DEDUP_REMOVED lines=64> */
.L_x_825:
        /* <DEDUP_REMOVED lines=18> */
.L_x_823:
[C---:B------:R-:W-:Y:S01]  /*4e410*/  LOP3.LUT R16, R43.reuse, 0x1, RZ, 0xc0, !PT ;  /* 0x000000012b107812 */ /* 0x040fe200078ec0ff */
[----:B------:R-:W-:Y:S01]  /*4e420*/  FMUL R15, R14, R14 ;  /* 0x0000000e0e0f7220 */ /* 0x000fe20000400000 */
[----:B------:R-:W-:Y:S01]  /*4e430*/  VIADD R17, R43, 0x1 ;  /* 0x000000012b117836 */ /* 0x000fe20000000000 */
[----:B------:R-:W-:Y:S01]  /*4e440*/  ISETP.NE.AND P2, PT, R26, RZ, PT ;  /* 0x000000ff1a00720c */ /* 0x000fe20003f45270 */
[----:B------:R-:W-:Y:S01]  /*4e450*/  BSSY.RECONVERGENT B0, `(.L_x_826) ;  /* 0x000006f000007945 */ /* 0x000fe20003800200 */
[----:B------:R-:W-:Y:S01]  /*4e460*/  ISETP.NE.U32.AND P0, PT, R16, 0x1, PT ;  /* 0x000000011000780c */ /* 0x000fe20003f05070 */
[----:B------:R-:W-:Y:S01]  /*4e470*/  FFMA R16, R15, R33, -0.0013887860113754868507 ;  /* 0xbab607ed0f107423 */ /* 0x000fe20000000021 */
[----:B------:R-:W-:Y:S02]  /*4e480*/  LOP3.LUT P1, RZ, R17, 0x2, RZ, 0xc0, !PT ;  /* 0x0000000211ff7812 */ /* 0x000fe4000782c0ff */
[----:B------:R-:W-:Y:S02]  /*4e490*/  FSEL R42, R40, 0.041666727513074874878, !P0 ;  /* 0x3d2aaabb282a7808 */ /* 0x000fe40004000000 */
[----:B------:R-:W-:-:S02]  /*4e4a0*/  FSEL R16, R16, -0.00019574658654164522886, P0 ;  /* 0xb94d415310107808 */ /* 0x000fc40000000000 */
        /* <DEDUP_REMOVED lines=21> */
.L_x_828:
        /* <DEDUP_REMOVED lines=65> */
.L_x_830:
[----:B------:R-:W-:Y:S05]  /*4ea10*/  BSYNC.RECONVERGENT B1 ;  /* 0x0000000000017941 */ /* 0x000fea0003800200 */
.L_x_829:
        /* <DEDUP_REMOVED lines=18> */
.L_x_827:
[----:B------:R-:W-:Y:S05]  /*4eb40*/  BSYNC.RECONVERGENT B0 ;  /* 0x0000000000007941 */ /* 0x000fea0003800200 */
.L_x_826:
        /* <DEDUP_REMOVED lines=34> */
.L_x_833:
        /* <DEDUP_REMOVED lines=65> */
.L_x_835:
[----:B------:R-:W-:Y:S05]  /*4f180*/  BSYNC.RECONVERGENT B1 ;  /* 0x0000000000017941 */ /* 0x000fea0003800200 */
.L_x_834:
        /* <DEDUP_REMOVED lines=18> */
.L_x_832:
[----:B------:R-:W-:Y:S05]  /*4f2b0*/  BSYNC.RECONVERGENT B0 ;  /* 0x0000000000007941 */ /* 0x000fea0003800200 */
.L_x_831:
[----:B------:R-:W-:Y:S01]  /*4f2c0*/  FMUL R15, R14, R14 ;  /* 0x0000000e0e0f7220 */ /* 0x000fe20000400000 */
[----:B------:R-:W-:Y:S01]  /*4f2d0*/  LOP3.LUT R17, R43, 0x1, RZ, 0xc0, !PT ;  /* 0x000000012b117812 */ /* 0x000fe200078ec0ff */
[----:B------:R-:W-:Y:S01]  /*4f2e0*/  IMAD.MOV.U32 R40, RZ, RZ, 0x3c0885e4 ;  /* 0x3c0885e4ff287424 */ /* 0x000fe200078e00ff */
[----:B------:R-:W-:Y:S01]  /*4f2f0*/  ISETP.NE.AND P2, PT, R12, RZ, PT ;  /* 0x000000ff0c00720c */ /* 0x000fe20003f45270 */
[----:B------:R-:W-:Y:S01]  /*4f300*/  FFMA R16, R15, R33, -0.0013887860113754868507 ;  /* 0xbab607ed0f107423 */ /* 0x000fe20000000021 */
[----:B------:R-:W-:Y:S01]  /*4f310*/  ISETP.NE.U32.AND P0, PT, R17, 0x1, PT ;  /* 0x000000011100780c */ /* 0x000fe20003f05070 */
[----:B------:R-:W-:Y:S01]  /*4f320*/  BSSY.RECONVERGENT B0, `(.L_x_836) ;  /* 0x000006f000007945 */ /* 0x000fe20003800200 */
[----:B------:R-:W-:Y:S01]  /*4f330*/  IADD3 R17, PT, PT, R43, 0x1, RZ ;  /* 0x000000012b117810 */ /* 0x000fe20007ffe0ff */
        /* <DEDUP_REMOVED lines=25> */
.L_x_838:
        /* <DEDUP_REMOVED lines=65> */
.L_x_840:
[----:B------:R-:W-:Y:S05]  /*4f8e0*/  BSYNC.RECONVERGENT B1 ;  /* 0x0000000000017941 */ /* 0x000fea0003800200 */
.L_x_839:
        /* <DEDUP_REMOVED lines=18> */
.L_x_837:
[----:B------:R-:W-:Y:S05]  /*4fa10*/  BSYNC.RECONVERGENT B0 ;  /* 0x0000000000007941 */ /* 0x000fea0003800200 */
.L_x_836:
        /* <DEDUP_REMOVED lines=30> */
.L_x_842:
        /* <DEDUP_REMOVED lines=64> */
.L_x_843:
        /* <DEDUP_REMOVED lines=18> */
.L_x_841:
        /* <DEDUP_REMOVED lines=31> */
.L_x_846:
        /* <DEDUP_REMOVED lines=65> */
.L_x_848:
[----:B------:R-:W-:Y:S05]  /*50720*/  BSYNC.RECONVERGENT B1 ;  /* 0x0000000000017941 */ /* 0x000fea0003800200 */
.L_x_847:
        /* <DEDUP_REMOVED lines=18> */
.L_x_845:
[----:B------:R-:W-:Y:S05]  /*50850*/  BSYNC.RECONVERGENT B0 ;  /* 0x0000000000007941 */ /* 0x000fea0003800200 */
.L_x_844:
        /* <DEDUP_REMOVED lines=34> */
.L_x_851:
        /* <DEDUP_REMOVED lines=65> */
.L_x_853:
[----:B------:R-:W-:Y:S05]  /*50e90*/  BSYNC.RECONVERGENT B1 ;  /* 0x0000000000017941 */ /* 0x000fea0003800200 */
.L_x_852:
        /* <DEDUP_REMOVED lines=18> */
.L_x_850:
[----:B------:R-:W-:Y:S05]  /*50fc0*/  BSYNC.RECONVERGENT B0 ;  /* 0x0000000000007941 */ /* 0x000fea0003800200 */
.L_x_849:
[----:B------:R-:W-:Y:S01]  /*50fd0*/  FMUL R15, R14, R14 ;  /* 0x0000000e0e0f7220 */ /* 0x000fe20000400000 */
[----:B------:R-:W-:Y:S02]  /*50fe0*/  LOP3.LUT R17, R43, 0x1, RZ, 0xc0, !PT ;  /* 0x000000012b117812 */ /* 0x000fe400078ec0ff */
[----:B------:R-:W-:Y:S01]  /*50ff0*/  MOV R40, 0x3c0885e4 ;  /* 0x3c0885e400287802 */ /* 0x000fe20000000f00 */
        /* <DEDUP_REMOVED lines=27> */
.L_x_855:
        /* <DEDUP_REMOVED lines=64> */
.L_x_856:
        /* <DEDUP_REMOVED lines=18> */
.L_x_854:
        /* <DEDUP_REMOVED lines=31> */
.L_x_859:
[----:B0-----:R-:W-:Y:S01]  /*518c0*/  IMAD.U32 R15, RZ, RZ, UR9 ;  /* 0x00000009ff0f7e24 */ /* 0x001fe2000f8e00ff */
[----:B------:R-:W-:-:S05]  /*518d0*/  MOV R14, UR8 ;  /* 0x00000008000e7c02 */ /* 0x000fca0008000f00 */
        /* <DEDUP_REMOVED lines=63> */
.L_x_861:
[----:B------:R-:W-:Y:S05]  /*51cd0*/  BSYNC.RECONVERGENT B1 ;  /* 0x0000000000017941 */ /* 0x000fea0003800200 */
.L_x_860:
        /* <DEDUP_REMOVED lines=18> */
.L_x_858:
[----:B------:R-:W-:Y:S05]  /*51e00*/  BSYNC.RECONVERGENT B0 ;  /* 0x0000000000007941 */ /* 0x000fea0003800200 */
.L_x_857:
        /* <DEDUP_REMOVED lines=34> */
.L_x_864:
        /* <DEDUP_REMOVED lines=65> */
.L_x_866:
[----:B------:R-:W-:Y:S05]  /*52440*/  BSYNC.RECONVERGENT B1 ;  /* 0x0000000000017941 */ /* 0x000fea0003800200 */
.L_x_865:
        /* <DEDUP_REMOVED lines=18> */
.L_x_863:
[----:B------:R-:W-:Y:S05]  /*52570*/  BSYNC.RECONVERGENT B0 ;  /* 0x0000000000007941 */ /* 0x000fea0003800200 */
.L_x_862:
        /* <DEDUP_REMOVED lines=14> */
[----:B------:R-:W-:-:S03]  /*52660*/  MOV R43, R35 ;  /* 0x00000023002b7202 */ /* 0x000fc60000000f00 */
        /* <DEDUP_REMOVED lines=15> */
.L_x_868:
        /* <DEDUP_REMOVED lines=64> */
.L_x_869:
        /* <DEDUP_REMOVED lines=18> */
.L_x_867:
        /* <DEDUP_REMOVED lines=31> */
.L_x_872:
        /* <DEDUP_REMOVED lines=65> */
.L_x_874:
[----:B------:R-:W-:Y:S05]  /*53280*/  BSYNC.RECONVERGENT B1 ;  /* 0x0000000000017941 */ /* 0x000fea0003800200 */
.L_x_873:
        /* <DEDUP_REMOVED lines=18> */
.L_x_871:
[----:B------:R-:W-:Y:S05]  /*533b0*/  BSYNC.RECONVERGENT B0 ;  /* 0x0000000000007941 */ /* 0x000fea0003800200 */
.L_x_870:
[----:B------:R-:W-:Y:S01]  /*533c0*/  FMUL R15, R14, R14 ;  /* 0x0000000e0e0f7220 */ /* 0x000fe20000400000 */
[----:B------:R-:W-:Y:S01]  /*533d0*/  LOP3.LUT R17, R43, 0x1, RZ, 0xc0, !PT ;  /* 0x000000012b117812 */ /* 0x000fe200078ec0ff */
[----:B------:R-:W-:Y:S02]  /*533e0*/  IMAD.MOV.U32 R40, RZ, RZ, 0x3c0885e4 ;  /* 0x3c0885e4ff287424 */ /* 0x000fe400078e00ff */
[----:B------:R-:W-:Y:S01]  /*533f0*/  FMUL R42, R42, -4 ;  /* 0xc08000002a2a7820 */ /* 0x000fe20000400000 */
        /* <DEDUP_REMOVED lines=27> */
.L_x_876:
        /* <DEDUP_REMOVED lines=64> */
.L_x_877:
        /* <DEDUP_REMOVED lines=18> */
.L_x_875:
[C---:B------:R-:W-:Y:S01]  /*53ad0*/  LOP3.LUT R16, R43.reuse, 0x1, RZ, 0xc0, !PT ;  /* 0x000000012b107812 */ /* 0x040fe200078ec0ff */
[----:B------:R-:W-:Y:S01]  /*53ae0*/  FMUL R15, R14, R14 ;  /* 0x0000000e0e0f7220 */ /* 0x000fe20000400000 */
[----:B------:R-:W-:Y:S01]  /*53af0*/  VIADD R17, R43, 0x1 ;  /* 0x000000012b117836 */ /* 0x000fe20000000000 */
[----:B------:R-:W-:Y:S01]  /*53b00*/  ISETP.NE.AND P2, PT, R12, RZ, PT ;  /* 0x000000ff0c00720c */ /* 0x000fe20003f45270 */
[----:B------:R-:W-:Y:S01]  /*53b10*/  BSSY.RECONVERGENT B0, `(.L_x_878) ;  /* 0x000006f000007945 */ /* 0x000fe20003800200 */
[----:B------:R-:W-:Y:S01]  /*53b20*/  ISETP.NE.U32.AND P0, PT, R16, 0x1, PT ;  /* 0x000000011000780c */ /* 0x000fe20003f05070 */
[----:B------:R-:W-:Y:S01]  /*53b30*/  FFMA R16, R15, R33, -0.0013887860113754868507 ;  /* 0xbab607ed0f107423 */ /* 0x000fe20000000021 */
[----:B------:R-:W-:Y:S01]  /*53b40*/  LOP3.LUT P1, RZ, R17, 0x2, RZ, 0xc0, !PT ;  /* 0x0000000211ff7812 */ /* 0x000fe2000782c0ff */
[----:B------:R-:W-:Y:S01]  /*53b50*/  IMAD.MOV.U32 R44, RZ, RZ, R19 ;  /* 0x000000ffff2c7224 */ /* 0x000fe200078e0013 */
[----:B------:R-:W-:Y:S02]  /*53b60*/  FSEL R42, R40, 0.041666727513074874878, !P0 ;  /* 0x3d2aaabb282a7808 */ /* 0x000fe40004000000 */
[----:B------:R-:W-:-:S02]  /*53b70*/  FSEL R16, R16, -0.00019574658654164522886, P0 ;  /* 0xb94d415310107808 */ /* 0x000fc40000000000 */
[----:B------:R-:W-:Y:S01]  /*53b80*/  FSEL R40, R14, 1, !P0 ;  /* 0x3f8000000e287808 */ /* 0x000fe20004000000 */
[----:B------:R-:W-:Y:S01]  /*53b90*/  IMAD.MOV.U32 R14, RZ, RZ, R18 ;  /* 0x000000ffff0e7224 */ /* 0x000fe200078e0012 */
[----:B------:R-:W-:Y:S01]  /*53ba0*/  FSEL R43, -R27, -0.4999999701976776123, !P0 ;  /* 0xbeffffff1b2b7808 */ /* 0x000fe20004000100 */
[C---:B------:R-:W-:Y:S02]  /*53bb0*/  FFMA R16, R15.reuse, R16, R42 ;  /* 0x000000100f107223 */ /* 0x040fe4000000002a */
[C---:B------:R-:W-:Y:S02]  /*53bc0*/  FFMA R17, R15.reuse, R40, RZ ;  /* 0x000000280f117223 */ /* 0x040fe400000000ff */
[----:B------:R-:W-:-:S04]  /*53bd0*/  FFMA R16, R15, R16, R43 ;  /* 0x000000100f107223 */ /* 0x000fc8000000002b */
        /* <DEDUP_REMOVED lines=14> */
.L_x_880:
        /* <DEDUP_REMOVED lines=65> */
.L_x_882:
[----:B------:R-:W-:Y:S05]  /*540d0*/  BSYNC.RECONVERGENT B1 ;  /* 0x0000000000017941 */ /* 0x000fea0003800200 */
.L_x_881:
        /* <DEDUP_REMOVED lines=18> */
.L_x_879:
[----:B------:R-:W-:Y:S05]  /*54200*/  BSYNC.RECONVERGENT B0 ;  /* 0x0000000000007941 */ /* 0x000fea0003800200 */
.L_x_878:
[----:B------:R-:W-:Y:S01]  /*54210*/  FMUL R15, R14, R14 ;  /* 0x0000000e0e0f7220 */ /* 0x000fe20000400000 */
[C---:B------:R-:W-:Y:S01]  /*54220*/  LOP3.LUT R17, R44.reuse, 0x1, RZ, 0xc0, !PT ;  /* 0x000000012c117812 */ /* 0x040fe200078ec0ff */
[----:B------:R-:W-:Y:S01]  /*54230*/  BSSY.RECONVERGENT B0, `(.L_x_883) ;  /* 0x0000074000007945 */ /* 0x000fe20003800200 */
[----:B------:R-:W-:Y:S01]  /*54240*/  ISETP.NE.AND P2, PT, R41, RZ, PT ;  /* 0x000000ff2900720c */ /* 0x000fe20003f45270 */
[----:B------:R-:W-:Y:S01]  /*54250*/  FFMA R16, R15, R33, -0.0013887860113754868507 ;  /* 0xbab607ed0f107423 */ /* 0x000fe20000000021 */
[----:B------:R-:W-:Y:S01]  /*54260*/  IMAD.MOV.U32 R41, RZ, RZ, 0x3c0885e4 ;  /* 0x3c0885e4ff297424 */ /* 0x000fe200078e00ff */
        /* <DEDUP_REMOVED lines=10> */
[----:B------:R-:W-:-:S03]  /*54310*/  FMUL R15, R40, 30 ;  /* 0x41f00000280f7820 */ /* 0x000fc60000400000 */
[----:B------:R-:W-:-:S04]  /*54320*/  FFMA R14, R17, R16, R14 ;  /* 0x00000010110e7223 */ /* 0x000fc8000000000e */
[----:B------:R-:W-:-:S04]  /*54330*/  @P1 FADD R14, RZ, -R14 ;  /* 0x8000000eff0e1221 */ /* 0x000fc80000000000 */
[----:B------:R-:W-:Y:S01]  /*54340*/  FMUL R40, R14, R15 ;  /* 0x0000000f0e287220 */ /* 0x000fe20000400000 */
[----:B------:R-:W-:Y:S06]  /*54350*/  @!P2 BRA `(.L_x_884) ;  /* 0x000000040084a947 */ /* 0x000fec0003800000 */
[----:B------:R-:W-:-:S04]  /*54360*/  FADD R42, R8, R9 ;  /* 0x00000009082a7221 */ /* 0x000fc80000000000 */
[----:B------:R-:W-:-:S05]  /*54370*/  FMUL R42, R42, 3.1400001049041748047 ;  /* 0x4048f5c32a2a7820 */ /* 0x000fca0000400000 */
        /* <DEDUP_REMOVED lines=11> */
.L_x_885:
        /* <DEDUP_REMOVED lines=65> */
.L_x_887:
[----:B------:R-:W-:Y:S05]  /*54840*/  BSYNC.RECONVERGENT B1 ;  /* 0x0000000000017941 */ /* 0x000fea0003800200 */
.L_x_886:
        /* <DEDUP_REMOVED lines=18> */
.L_x_884:
[----:B------:R-:W-:Y:S05]  /*54970*/  BSYNC.RECONVERGENT B0 ;  /* 0x0000000000007941 */ /* 0x000fea0003800200 */
.L_x_883:
        /* <DEDUP_REMOVED lines=29> */
.L_x_889:
        /* <DEDUP_REMOVED lines=64> */
.L_x_890:
        /* <DEDUP_REMOVED lines=9> */
[C---:B------:R-:W-:Y:S02]  /*54fe0*/  LEA.HI R38, R39.reuse, R38, RZ, 0x1 ;  /* 0x0000002627267211 */ /* 0x040fe400078f08ff */
[----:B------:R-:W0:Y:S01]  /*54ff0*/  I2F.F64.S64 R14, R14 ;  /* 0x0000000e000e7312 */ /* 0x000e220000301c00 */
[----:B------:R-:W-:Y:S02]  /*55000*/  LOP3.LUT R40, R39, R0, RZ, 0x3c, !PT ;  /* 0x0000000027287212 */ /* 0x000fe400078e3cff */
[----:B------:R-:W-:Y:S02]  /*55010*/  IMAD.MOV R39, RZ, RZ, -R38 ;  /* 0x000000ffff277224 */ /* 0x000fe400078e0a26 */
[----:B------:R-:W-:-:S04]  /*55020*/  ISETP.GE.AND P0, PT, R40, RZ, PT ;  /* 0x000000ff2800720c */ /* 0x000fc80003f06270 */
[----:B------:R-:W-:Y:S01]  /*55030*/  @!P1 MOV R38, R39 ;  /* 0x0000002700269202 */ /* 0x000fe20000000f00 */
[----:B0-----:R-:W-:-:S10]  /*55040*/  DMUL R16, R14, UR4 ;  /* 0x000000040e107c28 */ /* 0x001fd40008000000 */
[----:B------:R-:W0:Y:S02]  /*55050*/  F2F.F32.F64 R16, R16 ;  /* 0x0000001000107310 */ /* 0x000e240000301000 */
[----:B0-----:R-:W-:-:S07]  /*55060*/  FSEL R14, -R16, R16, !P0 ;  /* 0x00000010100e7208 */ /* 0x001fce0004000100 */
.L_x_888:
        /* <DEDUP_REMOVED lines=8> */
[----:B------:R-:W-:Y:S01]  /*550f0*/  FSEL R16, R16, -0.00019574658654164522886, P0 ;  /* 0xb94d415310107808 */ /* 0x000fe20000000000 */
[----:B------:R-:W-:Y:S01]  /*55100*/  IMAD.MOV.U32 R42, RZ, RZ, R32 ;  /* 0x000000ffff2a7224 */ /* 0x000fe200078e0020 */
[----:B------:R-:W-:-:S02]  /*55110*/  FSEL R38, R41, 0.041666727513074874878, !P0 ;  /* 0x3d2aaabb29267808 */ /* 0x000fc40004000000 */
[----:B------:R-:W-:Y:S02]  /*55120*/  LOP3.LUT P1, RZ, R17, 0x2, RZ, 0xc0, !PT ;  /* 0x0000000211ff7812 */ /* 0x000fe4000782c0ff */
[----:B------:R-:W-:Y:S01]  /*55130*/  FSEL R14, R14, 1, !P0 ;  /* 0x3f8000000e0e7808 */ /* 0x000fe20004000000 */
[----:B------:R-:W-:Y:S01]  /*55140*/  FFMA R16, R15, R16, R38 ;  /* 0x000000100f107223 */ /* 0x000fe20000000026 */
[----:B------:R-:W-:-:S03]  /*55150*/  FSEL R39, -R27, -0.4999999701976776123, !P0 ;  /* 0xbeffffff1b277808 */ /* 0x000fc60004000100 */
[C---:B------:R-:W-:Y:S02]  /*55160*/  FFMA R17, R15.reuse, R14, RZ ;  /* 0x0000000e0f117223 */ /* 0x040fe400000000ff */
[----:B------:R-:W-:-:S04]  /*55170*/  FFMA R16, R15, R16, R39 ;  /* 0x000000100f107223 */ /* 0x000fc80000000027 */
[----:B------:R-:W-:-:S04]  /*55180*/  FFMA R14, R17, R16, R14 ;  /* 0x00000010110e7223 */ /* 0x000fc8000000000e */
[----:B------:R-:W-:-:S04]  /*55190*/  @P1 FADD R14, RZ, -R14 ;  /* 0x8000000eff0e1221 */ /* 0x000fc80000000000 */
[----:B------:R-:W-:-:S04]  /*551a0*/  FADD R14, R14, R14 ;  /* 0x0000000e0e0e7221 */ /* 0x000fc80000000000 */
[----:B------:R-:W-:Y:S01]  /*551b0*/  FADD R37, R37, -R14 ;  /* 0x8000000e25257221 */ /* 0x000fe20000000000 */
        /* <DEDUP_REMOVED lines=11> */
.L_x_893:
        /* <DEDUP_REMOVED lines=65> */
.L_x_895:
[----:B------:R-:W-:Y:S05]  /*55680*/  BSYNC.RECONVERGENT B1 ;  /* 0x0000000000017941 */ /* 0x000fea0003800200 */
.L_x_894:
        /* <DEDUP_REMOVED lines=18> */
.L_x_892:
[----:B------:R-:W-:Y:S05]  /*557b0*/  BSYNC.RECONVERGENT B0 ;  /* 0x0000000000007941 */ /* 0x000fea0003800200 */
.L_x_891:
[----:B------:R-:W-:Y:S01]  /*557c0*/  FMUL R15, R42, R42 ;  /* 0x0000002a2a0f7220 */ /* 0x000fe20000400000 */
[C---:B------:R-:W-:Y:S01]  /*557d0*/  LOP3.LUT R16, R40.reuse, 0x1, RZ, 0xc0, !PT ;  /* 0x0000000128107812 */ /* 0x040fe200078ec0ff */
[----:B------:R-:W-:Y:S01]  /*557e0*/  IMAD.MOV.U32 R39, RZ, RZ, 0x3d2aaabb ;  /* 0x3d2aaabbff277424 */ /* 0x000fe200078e00ff */
[----:B------:R-:W-:Y:S01]  /*557f0*/  LOP3.LUT P1, RZ, R40, 0x2, RZ, 0xc0, !PT ;  /* 0x0000000228ff7812 */ /* 0x000fe2000782c0ff */
[----:B------:R-:W-:Y:S01]  /*55800*/  FFMA R14, R15, R33, -0.0013887860113754868507 ;  /* 0xbab607ed0f0e7423 */ /* 0x000fe20000000021 */
[----:B------:R-:W-:Y:S01]  /*55810*/  ISETP.NE.U32.AND P0, PT, R16, 0x1, PT ;  /* 0x000000011000780c */ /* 0x000fe20003f05070 */
[----:B------:R-:W-:Y:S01]  /*55820*/  IMAD.MOV.U32 R38, RZ, RZ, 0x3effffff ;  /* 0x3effffffff267424 */ /* 0x000fe200078e00ff */
[----:B------:R-:W-:Y:S01]  /*55830*/  ISETP.NE.AND P2, PT, R12, RZ, PT ;  /* 0x000000ff0c00720c */ /* 0x000fe20003f45270 */
[----:B------:R-:W-:Y:S01]  /*55840*/  FMUL R37, R37, 3.1400001049041748047 ;  /* 0x4048f5c325257820 */ /* 0x000fe20000400000 */
[----:B------:R-:W-:Y:S01]  /*55850*/  FSEL R16, R14, -0.00019574658654164522886, !P0 ;  /* 0xb94d41530e107808 */ /* 0x000fe20004000000 */
[----:B------:R-:W-:Y:S01]  /*55860*/  BSSY.RECONVERGENT B0, `(.L_x_896) ;  /* 0x000006c000007945 */ /* 0x000fe20003800200 */
[----:B------:R-:W-:Y:S01]  /*55870*/  FSEL R44, R39, 0.0083327032625675201416, !P0 ;  /* 0x3c0885e4272c7808 */ /* 0x000fe20004000000 */
[----:B------:R-:W-:Y:S01]  /*55880*/  IMAD.MOV.U32 R40, RZ, RZ, R18 ;  /* 0x000000ffff287224 */ /* 0x000fe200078e0012 */
[----:B------:R-:W-:Y:S01]  /*55890*/  FSEL R14, R42, 1, P0 ;  /* 0x3f8000002a0e7808 */ /* 0x000fe20000000000 */
[----:B------:R-:W-:Y:S01]  /*558a0*/  IMAD.MOV.U32 R42, RZ, RZ, R19 ;  /* 0x000000ffff2a7224 */ /* 0x000fe200078e0013 */
[----:B------:R-:W-:Y:S01]  /*558b0*/  FSEL R43, -R38, -0.16666662693023681641, !P0 ;  /* 0xbe2aaaa8262b7808 */ /* 0x000fe20004000100 */
[----:B------:R-:W-:-:S02]  /*558c0*/  FFMA R16, R15, R16, R44 ;  /* 0x000000100f107223 */ /* 0x000fc4000000002c */
        /* <DEDUP_REMOVED lines=17> */
.L_x_898:
        /* <DEDUP_REMOVED lines=65> */
.L_x_900:
[----:B------:R-:W-:Y:S05]  /*55df0*/  BSYNC.RECONVERGENT B1 ;  /* 0x0000000000017941 */ /* 0x000fea0003800200 */
.L_x_899:
        /* <DEDUP_REMOVED lines=18> */
.L_x_897:
[----:B------:R-:W-:Y:S05]  /*55f20*/  BSYNC.RECONVERGENT B0 ;  /* 0x0000000000007941 */ /* 0x000fea0003800200 */
.L_x_896:
        /* <DEDUP_REMOVED lines=31> */
.L_x_903:
        /* <DEDUP_REMOVED lines=65> */
.L_x_905:
[----:B------:R-:W-:Y:S05]  /*56530*/  BSYNC.RECONVERGENT B1 ;  /* 0x0000000000017941 */ /* 0x000fea0003800200 */
.L_x_904:
        /* <DEDUP_REMOVED lines=18> */
.L_x_902:
[----:B------:R-:W-:Y:S05]  /*56660*/  BSYNC.RECONVERGENT B0 ;  /* 0x0000000000007941 */ /* 0x000fea0003800200 */
.L_x_901:
[----:B------:R-:W-:Y:S01]  /*56670*/  FMUL R8, R8, 6.2800002098083496094 ;  /* 0x40c8f5c308087820 */ /* 0x000fe20000400000 */
[----:B------:R-:W-:Y:S01]  /*56680*/  FMUL R15, R14, R14 ;  /* 0x0000000e0e0f7220 */ /* 0x000fe20000400000 */
[----:B------:R-:W-:Y:S01]  /*56690*/  LOP3.LUT R16, R43, 0x1, RZ, 0xc0, !PT ;  /* 0x000000012b107812 */ /* 0x000fe200078ec0ff */
[----:B------:R-:W-:Y:S01]  /*566a0*/  BSSY.RECONVERGENT B0, `(.L_x_906) ;  /* 0x0000076000007945 */ /* 0x000fe20003800200 */
[----:B------:R-:W-:Y:S01]  /*566b0*/  FMUL R40, R8, 0.63661974668502807617 ;  /* 0x3f22f98308287820 */ /* 0x000fe20000400000 */
[----:B------:R-:W-:Y:S01]  /*566c0*/  FFMA R17, R15, R33, -0.0013887860113754868507 ;  /* 0xbab607ed0f117423 */ /* 0x000fe20000000021 */
[----:B------:R-:W-:Y:S01]  /*566d0*/  ISETP.NE.U32.AND P0, PT, R16, 0x1, PT ;  /* 0x000000011000780c */ /* 0x000fe20003f05070 */
[----:B------:R-:W-:-:S03]  /*566e0*/  VIADD R16, R43, 0x1 ;  /* 0x000000012b107836 */ /* 0x000fc60000000000 */
[----:B------:R-:W0:Y:S01]  /*566f0*/  F2I.NTZ R40, R40 ;  /* 0x0000002800287305 */ /* 0x000e220000203100 */
[----:B------:R-:W-:Y:S02]  /*56700*/  FSEL R42, R17, -0.00019574658654164522886, P0 ;  /* 0xb94d4153112a7808 */ /* 0x000fe40000000000 */
[----:B------:R-:W-:Y:S02]  /*56710*/  FSEL R44, R41, 0.041666727513074874878, !P0 ;  /* 0x3d2aaabb292c7808 */ /* 0x000fe40004000000 */
[----:B------:R-:W-:Y:S02]  /*56720*/  LOP3.LUT P1, RZ, R16, 0x2, RZ, 0xc0, !PT ;  /* 0x0000000210ff7812 */ /* 0x000fe4000782c0ff */
[----:B------:R-:W-:Y:S01]  /*56730*/  FSEL R16, -R27, -0.4999999701976776123, !P0 ;  /* 0xbeffffff1b107808 */ /* 0x000fe20004000100 */
[C---:B------:R-:W-:Y:S01]  /*56740*/  FFMA R42, R15.reuse, R42, R44 ;  /* 0x0000002a0f2a7223 */ /* 0x040fe2000000002c */
[----:B------:R-:W-:Y:S02]  /*56750*/  FSEL R14, R14, 1, !P0 ;  /* 0x3f8000000e0e7808 */ /* 0x000fe40004000000 */
[----:B------:R-:W-:Y:S01]  /*56760*/  FSETP.GE.AND P0, PT, |R8|, 105615, PT ;  /* 0x47ce47800800780b */ /* 0x000fe20003f06200 */
[----:B------:R-:W-:-:S02]  /*56770*/  FFMA R16, R15, R42, R16 ;  /* 0x0000002a0f107223 */ /* 0x000fc40000000010 */
[----:B------:R-:W-:Y:S01]  /*56780*/  FFMA R15, R15, R14, RZ ;  /* 0x0000000e0f0f7223 */ /* 0x000fe200000000ff */
[----:B0-----:R-:W-:-:S03]  /*56790*/  I2FP.F32.S32 R17, R40 ;  /* 0x0000002800117245 */ /* 0x001fc60000201400 */
[----:B------:R-:W-:Y:S02]  /*567a0*/  FFMA R16, R15, R16, R14 ;  /* 0x000000100f107223 */ /* 0x000fe4000000000e */
[C---:B------:R-:W-:Y:S02]  /*567b0*/  FFMA R42, R17.reuse, -1.5707962512969970703, R8 ;  /* 0xbfc90fda112a7823 */ /* 0x040fe40000000008 */
[----:B------:R-:W-:Y:S02]  /*567c0*/  @P1 FADD R16, RZ, -R16 ;  /* 0x80000010ff101221 */ /* 0x000fe40000000000 */
[----:B------:R-:W-:Y:S02]  /*567d0*/  FFMA R42, R17, -7.5497894158615963534e-08, R42 ;  /* 0xb3a22168112a7823 */ /* 0x000fe4000000002a */
[----:B------:R-:W-:Y:S02]  /*567e0*/  FMUL R37, R37, R16 ;  /* 0x0000001025257220 */ /* 0x000fe40000400000 */
[----:B------:R-:W-:Y:S01]  /*567f0*/  FFMA R14, R17, -5.3903029534742383927e-15, R42 ;  /* 0xa7c234c5110e7823 */ /* 0x000fe2000000002a */
        /* <DEDUP_REMOVED lines=11> */
.L_x_908:
        /* <DEDUP_REMOVED lines=50> */
[--C-:B------:R-:W-:Y:S02]  /*56bd0*/  @P5 IMAD.MOV.U32 R15, RZ, RZ, R43.reuse ;  /* 0x000000ffff0f5224 */ /* 0x100fe400078e002b */
[----:B------:R-:W-:Y:S02]  /*56be0*/  @P3 IMAD.MOV.U32 R40, RZ, RZ, R4 ;  /* 0x000000ffff283224 */ /* 0x000fe400078e0004 */
[----:B------:R-:W-:-:S02]  /*56bf0*/  @P4 IMAD.MOV.U32 R40, RZ, RZ, R43 ;  /* 0x000000ffff284224 */ /* 0x000fc400078e002b */
        /* <DEDUP_REMOVED lines=13> */
.L_x_910:
[----:B------:R-:W-:Y:S05]  /*56cd0*/  BSYNC.RECONVERGENT B1 ;  /* 0x0000000000017941 */ /* 0x000fea0003800200 */
.L_x_909:
        /* <DEDUP_REMOVED lines=18> */
.L_x_907:
[----:B------:R-:W-:Y:S05]  /*56e00*/  BSYNC.RECONVERGENT B0 ;  /* 0x0000000000007941 */ /* 0x000fea0003800200 */
.L_x_906:
[----:B------:R-:W-:Y:S01]  /*56e10*/  FMUL R8, R10, 12.560000419616699219 ;  /* 0x4148f5c30a087820 */ /* 0x000fe20000400000 */
[----:B------:R-:W-:Y:S01]  /*56e20*/  LOP3.LUT R10, R40, 0x1, RZ, 0xc0, !PT ;  /* 0x00000001280a7812 */ /* 0x000fe200078ec0ff */
[----:B------:R-:W-:Y:S01]  /*56e30*/  FMUL R15, R14, R14 ;  /* 0x0000000e0e0f7220 */ /* 0x000fe20000400000 */
[----:B------:R-:W-:Y:S02]  /*56e40*/  VIADD R40, R40, 0x1 ;  /* 0x0000000128287836 */ /* 0x000fe40000000000 */
[----:B------:R-:W-:Y:S01]  /*56e50*/  FMUL R42, R8, 0.63661974668502807617 ;  /* 0x3f22f983082a7820 */ /* 0x000fe20000400000 */
[----:B------:R-:W-:Y:S01]  /*56e60*/  ISETP.NE.U32.AND P0, PT, R10, 0x1, PT ;  /* 0x000000010a00780c */ /* 0x000fe20003f05070 */
[----:B------:R-:W-:Y:S01]  /*56e70*/  FFMA R10, R15, R33, -0.0013887860113754868507 ;  /* 0xbab607ed0f0a7423 */ /* 0x000fe20000000021 */
[----:B------:R-:W-:Y:S01]  /*56e80*/  BSSY.RECONVERGENT B0, `(.L_x_911) ;  /* 0x0000072000007945 */ /* 0x000fe20003800200 */
[----:B------:R-:W-:Y:S02]  /*56e90*/  LOP3.LUT P1, RZ, R40, 0x2, RZ, 0xc0, !PT ;  /* 0x0000000228ff7812 */ /* 0x000fe4000782c0ff */
[----:B------:R-:W0:Y:S01]  /*56ea0*/  F2I.NTZ R42, R42 ;  /* 0x0000002a002a7305 */ /* 0x000e220000203100 */
[----:B------:R-:W-:-:S02]  /*56eb0*/  FSEL R10, R10, -0.00019574658654164522886, P0 ;  /* 0xb94d41530a0a7808 */ /* 0x000fc40000000000 */
[----:B------:R-:W-:Y:S02]  /*56ec0*/  FSEL R16, R41, 0.041666727513074874878, !P0 ;  /* 0x3d2aaabb29107808 */ /* 0x000fe40004000000 */
[----:B------:R-:W-:-:S03]  /*56ed0*/  FSEL R40, -R27, -0.4999999701976776123, !P0 ;  /* 0xbeffffff1b287808 */ /* 0x000fc60004000100 */
[C---:B------:R-:W-:Y:S01]  /*56ee0*/  FFMA R16, R15.reuse, R10, R16 ;  /* 0x0000000a0f107223 */ /* 0x040fe20000000010 */
[----:B------:R-:W-:Y:S02]  /*56ef0*/  FSEL R10, R14, 1, !P0 ;  /* 0x3f8000000e0a7808 */ /* 0x000fe40004000000 */
[----:B------:R-:W-:Y:S01]  /*56f00*/  FSETP.GE.AND P0, PT, |R8|, 105615, PT ;  /* 0x47ce47800800780b */ /* 0x000fe20003f06200 */
[C---:B------:R-:W-:Y:S02]  /*56f10*/  FFMA R16, R15.reuse, R16, R40 ;  /* 0x000000100f107223 */ /* 0x040fe40000000028 */
[----:B------:R-:W-:Y:S01]  /*56f20*/  FFMA R15, R15, R10, RZ ;  /* 0x0000000a0f0f7223 */ /* 0x000fe200000000ff */
[----:B0-----:R-:W-:-:S03]  /*56f30*/  I2FP.F32.S32 R17, R42 ;  /* 0x0000002a00117245 */ /* 0x001fc60000201400 */
[----:B------:R-:W-:Y:S02]  /*56f40*/  FFMA R10, R15, R16, R10 ;  /* 0x000000100f0a7223 */ /* 0x000fe4000000000a */
[C---:B------:R-:W-:Y:S02]  /*56f50*/  FFMA R14, R17.reuse, -1.5707962512969970703, R8 ;  /* 0xbfc90fda110e7823 */ /* 0x040fe40000000008 */
[----:B------:R-:W-:Y:S02]  /*56f60*/  @P1 FADD R10, RZ, -R10 ;  /* 0x8000000aff0a1221 */ /* 0x000fe40000000000 */
[C---:B------:R-:W-:Y:S02]  /*56f70*/  FFMA R14, R17.reuse, -7.5497894158615963534e-08, R14 ;  /* 0xb3a22168110e7823 */ /* 0x040fe4000000000e */
[----:B------:R-:W-:Y:S02]  /*56f80*/  FADD R10, -R10, 1 ;  /* 0x3f8000000a0a7421 */ /* 0x000fe40000000100 */
        /* <DEDUP_REMOVED lines=12> */
.L_x_913:
        /* <DEDUP_REMOVED lines=66> */
.L_x_915:
[----:B------:R-:W-:Y:S05]  /*57470*/  BSYNC.RECONVERGENT B1 ;  /* 0x0000000000017941 */ /* 0x000fea0003800200 */
.L_x_914:
        /* <DEDUP_REMOVED lines=18> */
.L_x_912:
[----:B------:R-:W-:Y:S05]  /*575a0*/  BSYNC.RECONVERGENT B0 ;  /* 0x0000000000007941 */ /* 0x000fea0003800200 */
.L_x_911:
[----:B------:R-:W0:Y:S01]  /*575b0*/  LDC R8, c[0x0][0x3a8] ;  /* 0x0000ea00ff087b82 */ /* 0x000e220000000800 */
        /* <DEDUP_REMOVED lines=10> */
[----:B------:R-:W-:-:S05]  /*57660*/  FSEL R17, -R27, -0.4999999701976776123, !P0 ;  /* 0xbeffffff1b117808 */ /* 0x000fca0004000100 */
[C---:B------:R-:W-:Y:S01]  /*57670*/  FFMA R44, R15.reuse, R44, R17 ;  /* 0x0000002c0f2c7223 */ /* 0x040fe20000000011 */
[----:B0-----:R-:W-:Y:S01]  /*57680*/  FMUL R40, R8, 6.2800002098083496094 ;  /* 0x40c8f5c308287820 */ /* 0x001fe20000400000 */
[----:B------:R-:W-:-:S03]  /*57690*/  FFMA R17, R15, R14, RZ ;  /* 0x0000000e0f117223 */ /* 0x000fc600000000ff */
[C---:B------:R-:W-:Y:S01]  /*576a0*/  FMUL R43, R40.reuse, 0.63661974668502807617 ;  /* 0x3f22f983282b7820 */ /* 0x040fe20000400000 */
[----:B------:R-:W-:Y:S01]  /*576b0*/  FSETP.GE.AND P0, PT, |R40|, 105615, PT ;  /* 0x47ce47802800780b */ /* 0x000fe20003f06200 */
[----:B------:R-:W-:Y:S01]  /*576c0*/  FFMA R14, R17, R44, R14 ;  /* 0x0000002c110e7223 */ /* 0x000fe2000000000e */
[----:B------:R-:W-:Y:S01]  /*576d0*/  FMUL R17, R10, 3 ;  /* 0x404000000a117820 */ /* 0x000fe20000400000 */
[----:B------:R-:W0:Y:S02]  /*576e0*/  F2I.NTZ R42, R43 ;  /* 0x0000002b002a7305 */ /* 0x000e240000203100 */
[----:B------:R-:W-:-:S04]  /*576f0*/  @P1 FADD R14, RZ, -R14 ;  /* 0x8000000eff0e1221 */ /* 0x000fc80000000000 */
[----:B------:R-:W-:-:S04]  /*57700*/  FADD R10, -R14, 1 ;  /* 0x3f8000000e0a7421 */ /* 0x000fc80000000100 */
[----:B------:R-:W-:Y:S01]  /*57710*/  FMUL R10, R10, R17 ;  /* 0x000000110a0a7220 */ /* 0x000fe20000400000 */
[----:B0-----:R-:W-:-:S05]  /*57720*/  I2FP.F32.S32 R15, R42 ;  /* 0x0000002a000f7245 */ /* 0x001fca0000201400 */
[----:B------:R-:W-:-:S04]  /*57730*/  FFMA R16, R15, -1.5707962512969970703, R40 ;  /* 0xbfc90fda0f107823 */ /* 0x000fc80000000028 */
[----:B------:R-:W-:-:S04]  /*57740*/  FFMA R16, R15, -7.5497894158615963534e-08, R16 ;  /* 0xb3a221680f107823 */ /* 0x000fc80000000010 */
        /* <DEDUP_REMOVED lines=12> */
.L_x_917:
        /* <DEDUP_REMOVED lines=65> */
.L_x_918:
[C---:B------:R-:W-:Y:S01]  /*57c20*/  SHF.L.W.U32.HI R42, R16.reuse, 0x2, R40 ;  /* 0x00000002102a7819 */ /* 0x040fe20000010e28 */
[----:B------:R-:W-:Y:S01]  /*57c30*/  IMAD.SHL.U32 R14, R16, 0x4, RZ ;  /* 0x00000004100e7824 */ /* 0x000fe200078e00ff */
[----:B------:R-:W-:Y:S01]  /*57c40*/  UMOV UR4, 0x54442d19 ;  /* 0x54442d1900047882 */ /* 0x000fe20000000000 */
[----:B------:R-:W-:Y:S01]  /*57c50*/  UMOV UR5, 0x3bf921fb ;  /* 0x3bf921fb00057882 */ /* 0x000fe20000000000 */
[----:B------:R-:W-:Y:S01]  /*57c60*/  SHF.R.S32.HI R15, RZ, 0x1f, R42 ;  /* 0x0000001fff0f7819 */ /* 0x000fe2000001142a */
[----:B------:R-:W-:Y:S01]  /*57c70*/  FMUL R45, R8, 6.2800002098083496094 ;  /* 0x40c8f5c3082d7820 */ /* 0x000fe20000400000 */
        /* <DEDUP_REMOVED lines=13> */
.L_x_916:
[C---:B------:R-:W-:Y:S01]  /*57d50*/  LOP3.LUT R17, R42.reuse, 0x1, RZ, 0xc0, !PT ;  /* 0x000000012a117812 */ /* 0x040fe200078ec0ff */
[----:B------:R-:W-:Y:S01]  /*57d60*/  FMUL R16, R9, 6.2800002098083496094 ;  /* 0x40c8f5c309107820 */ /* 0x000fe20000400000 */
[----:B------:R-:W-:Y:S01]  /*57d70*/  FMUL R14, R15, R15 ;  /* 0x0000000f0f0e7220 */ /* 0x000fe20000400000 */
[----:B------:R-:W-:Y:S01]  /*57d80*/  VIADD R42, R42, 0x1 ;  /* 0x000000012a2a7836 */ /* 0x000fe20000000000 */
[----:B------:R-:W-:Y:S01]  /*57d90*/  ISETP.NE.U32.AND P0, PT, R17, 0x1, PT ;  /* 0x000000011100780c */ /* 0x000fe20003f05070 */
[----:B------:R-:W-:Y:S01]  /*57da0*/  FMUL R17, R16, 0.63661974668502807617 ;  /* 0x3f22f98310117820 */ /* 0x000fe20000400000 */
[----:B------:R-:W-:Y:S01]  /*57db0*/  FFMA R8, R14, R33, -0.0013887860113754868507 ;  /* 0xbab607ed0e087423 */ /* 0x000fe20000000021 */
[----:B------:R-:W-:Y:S01]  /*57dc0*/  BSSY.RECONVERGENT B0, `(.L_x_919) ;  /* 0x0000073000007945 */ /* 0x000fe20003800200 */
[----:B------:R-:W-:Y:S02]  /*57dd0*/  FSEL R43, R41, 0.041666727513074874878, !P0 ;  /* 0x3d2aaabb292b7808 */ /* 0x000fe40004000000 */
[----:B------:R-:W-:Y:S01]  /*57de0*/  FSEL R40, -R27, -0.4999999701976776123, !P0 ;  /* 0xbeffffff1b287808 */ /* 0x000fe20004000100 */
[----:B------:R-:W0:Y:S01]  /*57df0*/  F2I.NTZ R17, R17 ;  /* 0x0000001100117305 */ /* 0x000e220000203100 */
[----:B------:R-:W-:-:S02]  /*57e00*/  FSEL R9, R8, -0.00019574658654164522886, P0 ;  /* 0xb94d415308097808 */ /* 0x000fc40000000000 */
[----:B------:R-:W-:Y:S02]  /*57e10*/  LOP3.LUT P1, RZ, R42, 0x2, RZ, 0xc0, !PT ;  /* 0x000000022aff7812 */ /* 0x000fe4000782c0ff */
        /* <DEDUP_REMOVED lines=9> */
[C---:B------:R-:W-:Y:S02]  /*57eb0*/  FFMA R14, R15.reuse, -7.5497894158615963534e-08, R14 ;  /* 0xb3a221680f0e7823 */ /* 0x040fe4000000000e */
[----:B------:R-:W-:Y:S02]  /*57ec0*/  FADD R9, R8, 1 ;  /* 0x3f80000008097421 */ /* 0x000fe40000000000 */
[----:B------:R-:W-:-:S02]  /*57ed0*/  FFMA R8, R15, -5.3903029534742383927e-15, R14 ;  /* 0xa7c234c50f087823 */ /* 0x000fc4000000000e */
        /* <DEDUP_REMOVED lines=13> */
.L_x_921:
        /* <DEDUP_REMOVED lines=65> */
.L_x_923:
[----:B------:R-:W-:Y:S05]  /*583c0*/  BSYNC.RECONVERGENT B1 ;  /* 0x0000000000017941 */ /* 0x000fea0003800200 */
.L_x_922:
        /* <DEDUP_REMOVED lines=18> */
.L_x_920:
[----:B------:R-:W-:Y:S05]  /*584f0*/  BSYNC.RECONVERGENT B0 ;  /* 0x0000000000007941 */ /* 0x000fea0003800200 */
.L_x_919:
        /* <DEDUP_REMOVED lines=15> */
[----:B------:R-:W-:-:S04]  /*585f0*/  @P1 FADD R8, RZ, -R8 ;  /* 0x80000008ff081221 */ /* 0x000fc80000000000 */
[----:B------:R-:W-:Y:S01]  /*58600*/  FADD R9, R8, 1 ;  /* 0x3f80000008097421 */ /* 0x000fe20000000000 */
[----:B------:R-:W-:-:S03]  /*58610*/  IMAD.MOV.U32 R8, RZ, RZ, R36 ;  /* 0x000000ffff087224 */ /* 0x000fc600078e0024 */
        /* <DEDUP_REMOVED lines=12> */
.L_x_925:
        /* <DEDUP_REMOVED lines=53> */
[----:B------:R-:W-:Y:S01]  /*58a30*/  SHF.R.U32.HI R15, RZ, 0x17, R0 ;  /* 0x00000017ff0f7819 */ /* 0x000fe20000011600 */
[----:B------:R-:W-:Y:S01]  /*58a40*/  @P0 IMAD.MOV.U32 R14, RZ, RZ, R25 ;  /* 0x000000ffff0e0224 */ /* 0x000fe200078e0019 */
[----:B------:R-:W-:Y:S01]  /*58a50*/  LOP3.LUT R8, R8, 0x1f, RZ, 0xc0, !PT ;  /* 0x0000001f08087812 */ /* 0x000fe200078ec0ff */
[----:B------:R-:W-:Y:S01]  /*58a60*/  @P1 IMAD.MOV.U32 R14, RZ, RZ, R24 ;  /* 0x000000ffff0e1224 */ /* 0x000fe200078e0018 */
[----:B------:R-:W-:Y:S02]  /*58a70*/  LOP3.LUT R15, R15, 0xe0, RZ, 0xc0, !PT ;  /* 0x000000e00f0f7812 */ /* 0x000fe400078ec0ff */
[----:B------:R-:W-:Y:S01]  /*58a80*/  @P2 MOV R14, R23 ;  /* 0x00000017000e2202 */ /* 0x000fe20000000f00 */
[----:B------:R-:W-:Y:S01]  /*58a90*/  @P3 IMAD.MOV.U32 R14, RZ, RZ, R22 ;  /* 0x000000ffff0e3224 */ /* 0x000fe200078e0016 */
[----:B------:R-:W-:Y:S01]  /*58aa0*/  SHF.L.W.U32.HI R16, R9, R8, R16 ;  /* 0x0000000809107219 */ /* 0x000fe20000010e10 */
        /* <DEDUP_REMOVED lines=8> */
.L_x_926:
        /* <DEDUP_REMOVED lines=18> */
.L_x_924:
        /* <DEDUP_REMOVED lines=30> */
.L_x_929:
        /* <DEDUP_REMOVED lines=65> */
.L_x_931:
[----:B------:R-:W-:Y:S05]  /*59240*/  BSYNC.RECONVERGENT B1 ;  /* 0x0000000000017941 */ /* 0x000fea0003800200 */
.L_x_930:
        /* <DEDUP_REMOVED lines=18> */
.L_x_928:
[----:B------:R-:W-:Y:S05]  /*59370*/  BSYNC.RECONVERGENT B0 ;  /* 0x0000000000007941 */ /* 0x000fea0003800200 */
.L_x_927:
[----:B------:R-:W-:Y:S01]  /*59380*/  FMUL R9, R8, R8 ;  /* 0x0000000808097220 */ /* 0x000fe20000400000 */
[C---:B------:R-:W-:Y:S01]  /*59390*/  LOP3.LUT R15, R43.reuse, 0x1, RZ, 0xc0, !PT ;  /* 0x000000012b0f7812 */ /* 0x040fe200078ec0ff */
[----:B------:R-:W-:Y:S01]  /*593a0*/  BSSY.RECONVERGENT B0, `(.L_x_932) ;  /* 0x0000072000007945 */ /* 0x000fe20003800200 */
[----:B------:R-:W-:Y:S01]  /*593b0*/  LOP3.LUT P1, RZ, R43, 0x2, RZ, 0xc0, !PT ;  /* 0x000000022bff7812 */ /* 0x000fe2000782c0ff */
[----:B------:R-:W-:Y:S01]  /*593c0*/  FFMA R14, R9, R33, -0.0013887860113754868507 ;  /* 0xbab607ed090e7423 */ /* 0x000fe20000000021 */
[----:B------:R-:W-:Y:S01]  /*593d0*/  ISETP.NE.U32.AND P0, PT, R15, 0x1, PT ;  /* 0x000000010f00780c */ /* 0x000fe20003f05070 */
[----:B------:R-:W-:Y:S01]  /*593e0*/  IMAD.MOV.U32 R43, RZ, RZ, R28 ;  /* 0x000000ffff2b7224 */ /* 0x000fe200078e001c */
        /* <DEDUP_REMOVED lines=25> */
.L_x_934:
        /* <DEDUP_REMOVED lines=65> */
.L_x_936:
[----:B------:R-:W-:Y:S05]  /*59990*/  BSYNC.RECONVERGENT B1 ;  /* 0x0000000000017941 */ /* 0x000fea0003800200 */
.L_x_935:
        /* <DEDUP_REMOVED lines=18> */
.L_x_933:
[----:B------:R-:W-:Y:S05]  /*59ac0*/  BSYNC.RECONVERGENT B0 ;  /* 0x0000000000007941 */ /* 0x000fea0003800200 */
.L_x_932:
        /* <DEDUP_REMOVED lines=9> */
[----:B------:R-:W-:Y:S02]  /*59b60*/  FSEL R8, R17, 1, !P0 ;  /* 0x3f80000011087808 */ /* 0x000fe40004000000 */
[----:B------:R-:W-:Y:S01]  /*59b70*/  FSEL R17, -R27, -0.4999999701976776123, !P0 ;  /* 0xbeffffff1b117808 */ /* 0x000fe20004000100 */
[C---:B------:R-:W-:Y:S01]  /*59b80*/  FFMA R14, R9.reuse, R14, R40 ;  /* 0x0000000e090e7223 */ /* 0x040fe20000000028 */
[----:B------:R-:W-:Y:S01]  /*59b90*/  ISETP.NE.AND P2, PT, R12, RZ, PT ;  /* 0x000000ff0c00720c */ /* 0x000fe20003f45270 */
[C---:B------:R-:W-:Y:S01]  /*59ba0*/  FFMA R15, R9.reuse, R8, RZ ;  /* 0x00000008090f7223 */ /* 0x040fe200000000ff */
[----:B------:R-:W-:Y:S02]  /*59bb0*/  IMAD.MOV.U32 R40, RZ, RZ, R19 ;  /* 0x000000ffff287224 */ /* 0x000fe400078e0013 */
        /* <DEDUP_REMOVED lines=17> */
.L_x_939:
        /* <DEDUP_REMOVED lines=65> */
.L_x_941:
[----:B------:R-:W-:Y:S05]  /*5a0e0*/  BSYNC.RECONVERGENT B1 ;  /* 0x0000000000017941 */ /* 0x000fea0003800200 */
.L_x_940:
        /* <DEDUP_REMOVED lines=18> */
.L_x_938:
[----:B------:R-:W-:Y:S05]  /*5a210*/  BSYNC.RECONVERGENT B0 ;  /* 0x0000000000007941 */ /* 0x000fea0003800200 */
.L_x_937:
        /* <DEDUP_REMOVED lines=19> */
[----:B------:R-:W-:-:S04]  /*5a350*/  FMUL R15, R16, R15 ;  /* 0x0000000f100f7220 */ /* 0x000fc80000400000 */
[----:B------:R-:W-:Y:S01]  /*5a360*/  FFMA R10, R10, 0.001953125, -R15 ;  /* 0x3b0000000a0a7823 */ /* 0x000fe2000000080f */
        /* <DEDUP_REMOVED lines=11> */
.L_x_944:
        /* <DEDUP_REMOVED lines=70> */
.L_x_946:
[----:B------:R-:W-:Y:S05]  /*5a880*/  BSYNC.RECONVERGENT B1 ;  /* 0x0000000000017941 */ /* 0x000fea0003800200 */
.L_x_945:
        /* <DEDUP_REMOVED lines=18> */
.L_x_943:
[----:B------:R-:W-:Y:S05]  /*5a9b0*/  BSYNC.RECONVERGENT B0 ;  /* 0x0000000000007941 */ /* 0x000fea0003800200 */
.L_x_942:
        /* <DEDUP_REMOVED lines=30> */
.L_x_949:
        /* <DEDUP_REMOVED lines=65> */
.L_x_951:
[----:B------:R-:W-:Y:S05]  /*5afb0*/  BSYNC.RECONVERGENT B1 ;  /* 0x0000000000017941 */ /* 0x000fea0003800200 */
.L_x_950:
        /* <DEDUP_REMOVED lines=18> */
.L_x_948:
[----:B------:R-:W-:Y:S05]  /*5b0e0*/  BSYNC.RECONVERGENT B0 ;  /* 0x0000000000007941 */ /* 0x000fea0003800200 */
.L_x_947:
        /* <DEDUP_REMOVED lines=32> */
.L_x_954:
        /* <DEDUP_REMOVED lines=65> */
.L_x_956:
[----:B------:R-:W-:Y:S05]  /*5b700*/  BSYNC.RECONVERGENT B1 ;  /* 0x0000000000017941 */ /* 0x000fea0003800200 */
.L_x_955:
        /* <DEDUP_REMOVED lines=18> */
.L_x_953:
[----:B------:R-:W-:Y:S05]  /*5b830*/  BSYNC.RECONVERGENT B0 ;  /* 0x0000000000007941 */ /* 0x000fea0003800200 */
.L_x_952:
        /* <DEDUP_REMOVED lines=29> */
.L_x_958:
        /* <DEDUP_REMOVED lines=64> */
.L_x_959:
        /* <DEDUP_REMOVED lines=18> */
.L_x_957:
        /* <DEDUP_REMOVED lines=32> */
.L_x_962:
        /* <DEDUP_REMOVED lines=65> */
.L_x_964:
[----:B------:R-:W-:Y:S05]  /*5c540*/  BSYNC.RECONVERGENT B1 ;  /* 0x0000000000017941 */ /* 0x000fea0003800200 */
.L_x_963:
        /* <DEDUP_REMOVED lines=18> */
.L_x_961:
[----:B------:R-:W-:Y:S05]  /*5c670*/  BSYNC.RECONVERGENT B0 ;  /* 0x0000000000007941 */ /* 0x000fea0003800200 */
.L_x_960:
        /* <DEDUP_REMOVED lines=32> */
.L_x_967:
        /* <DEDUP_REMOVED lines=65> */
.L_x_969:
[----:B------:R-:W-:Y:S05]  /*5cc90*/  BSYNC.RECONVERGENT B1 ;  /* 0x0000000000017941 */ /* 0x000fea0003800200 */
.L_x_968:
        /* <DEDUP_REMOVED lines=18> */
.L_x_966:
[----:B------:R-:W-:Y:S05]  /*5cdc0*/  BSYNC.RECONVERGENT B0 ;  /* 0x0000000000007941 */ /* 0x000fea0003800200 */
.L_x_965:
        /* <DEDUP_REMOVED lines=31> */
.L_x_972:
        /* <DEDUP_REMOVED lines=70> */
.L_x_974:
[----:B------:R-:W-:Y:S05]  /*5d420*/  BSYNC.RECONVERGENT B1 ;  /* 0x0000000000017941 */ /* 0x000fea0003800200 */
.L_x_973:
        /* <DEDUP_REMOVED lines=18> */
.L_x_971:
[----:B------:R-:W-:Y:S05]  /*5d550*/  BSYNC.RECONVERGENT B0 ;  /* 0x0000000000007941 */ /* 0x000fea0003800200 */
.L_x_970:
        /* <DEDUP_REMOVED lines=30> */
.L_x_977:
        /* <DEDUP_REMOVED lines=65> */
.L_x_979:
[----:B------:R-:W-:Y:S05]  /*5db50*/  BSYNC.RECONVERGENT B1 ;  /* 0x0000000000017941 */ /* 0x000fea0003800200 */
.L_x_978:
        /* <DEDUP_REMOVED lines=18> */
.L_x_976:
[----:B------:R-:W-:Y:S05]  /*5dc80*/  BSYNC.RECONVERGENT B0 ;  /* 0x0000000000007941 */ /* 0x000fea0003800200 */
.L_x_975:
        /* <DEDUP_REMOVED lines=13> */
[----:B------:R-:W-:Y:S01]  /*5dd60*/  FMUL R9, R16, 8 ;  /* 0x4100000010097820 */ /* 0x000fe20000400000 */
        /* <DEDUP_REMOVED lines=16> */
.L_x_981:
        /* <DEDUP_REMOVED lines=64> */
.L_x_982:
        /* <DEDUP_REMOVED lines=18> */
.L_x_980:
        /* <DEDUP_REMOVED lines=32> */
.L_x_985:
        /* <DEDUP_REMOVED lines=65> */
.L_x_987:
[----:B------:R-:W-:Y:S05]  /*5e9a0*/  BSYNC.RECONVERGENT B1 ;  /* 0x0000000000017941 */ /* 0x000fea0003800200 */
.L_x_986:
        /* <DEDUP_REMOVED lines=18> */
.L_x_984:
[----:B------:R-:W-:Y:S05]  /*5ead0*/  BSYNC.RECONVERGENT B0 ;  /* 0x0000000000007941 */ /* 0x000fea0003800200 */
.L_x_983:
        /* <DEDUP_REMOVED lines=32> */
.L_x_990:
        /* <DEDUP_REMOVED lines=65> */
.L_x_992:
[----:B------:R-:W-:Y:S05]  /*5f0f0*/  BSYNC.RECONVERGENT B1 ;  /* 0x0000000000017941 */ /* 0x000fea0003800200 */
.L_x_991:
        /* <DEDUP_REMOVED lines=18> */
.L_x_989:
[----:B------:R-:W-:Y:S05]  /*5f220*/  BSYNC.RECONVERGENT B0 ;  /* 0x0000000000007941 */ /* 0x000fea0003800200 */
.L_x_988:
        /* <DEDUP_REMOVED lines=31> */
.L_x_995:
        /* <DEDUP_REMOVED lines=70> */
.L_x_997:
[----:B------:R-:W-:Y:S05]  /*5f880*/  BSYNC.RECONVERGENT B1 ;  /* 0x0000000000017941 */ /* 0x000fea0003800200 */
.L_x_996:
        /* <DEDUP_REMOVED lines=18> */
.L_x_994:
[----:B------:R-:W-:Y:S05]  /*5f9b0*/  BSYNC.RECONVERGENT B0 ;  /* 0x0000000000007941 */ /* 0x000fea0003800200 */
.L_x_993:
        /* <DEDUP_REMOVED lines=30> */
.L_x_1000:
        /* <DEDUP_REMOVED lines=65> */
.L_x_1002:
[----:B------:R-:W-:Y:S05]  /*5ffb0*/  BSYNC.RECONVERGENT B1 ;  /* 0x0000000000017941 */ /* 0x000fea0003800200 */
.L_x_1001:
        /* <DEDUP_REMOVED lines=18> */
.L_x_999:
[----:B------:R-:W-:Y:S05]  /*600e0*/  BSYNC.RECONVERGENT B0 ;  /* 0x0000000000007941 */ /* 0x000fea0003800200 */
.L_x_998:
        /* <DEDUP_REMOVED lines=29> */
.L_x_1004:
        /* <DEDUP_REMOVED lines=64> */
.L_x_1005:
        /* <DEDUP_REMOVED lines=18> */
.L_x_1003:
        /* <DEDUP_REMOVED lines=32> */
.L_x_1008:
        /* <DEDUP_REMOVED lines=65> */
.L_x_1010:
[----:B------:R-:W-:Y:S05]  /*60df0*/  BSYNC.RECONVERGENT B1 ;  /* 0x0000000000017941 */ /* 0x000fea0003800200 */
.L_x_1009:
        /* <DEDUP_REMOVED lines=18> */
.L_x_1007:
[----:B------:R-:W-:Y:S05]  /*60f20*/  BSYNC.RECONVERGENT B0 ;  /* 0x0000000000007941 */ /* 0x000fea0003800200 */
.L_x_1006:
        /* <DEDUP_REMOVED lines=31> */
.L_x_1013:
        /* <DEDUP_REMOVED lines=70> */
.L_x_1015:
[----:B------:R-:W-:Y:S05]  /*61580*/  BSYNC.RECONVERGENT B1 ;  /* 0x0000000000017941 */ /* 0x000fea0003800200 */
.L_x_1014:
        /* <DEDUP_REMOVED lines=18> */
.L_x_1012:
[----:B------:R-:W-:Y:S05]  /*616b0*/  BSYNC.RECONVERGENT B0 ;  /* 0x0000000000007941 */ /* 0x000fea0003800200 */
.L_x_1011:
        /* <DEDUP_REMOVED lines=28> */
.L_x_1017:
        /* <DEDUP_REMOVED lines=64> */
.L_x_1018:
        /* <DEDUP_REMOVED lines=18> */
.L_x_1016:
        /* <DEDUP_REMOVED lines=33> */
.L_x_1021:
        /* <DEDUP_REMOVED lines=65> */
.L_x_1023:
[----:B------:R-:W-:Y:S05]  /*623c0*/  BSYNC.RECONVERGENT B1 ;  /* 0x0000000000017941 */ /* 0x000fea0003800200 */
.L_x_1022:
        /* <DEDUP_REMOVED lines=18> */
.L_x_1020:
[----:B------:R-:W-:Y:S05]  /*624f0*/  BSYNC.RECONVERGENT B0 ;  /* 0x0000000000007941 */ /* 0x000fea0003800200 */
.L_x_1019:
        /* <DEDUP_REMOVED lines=32> */
.L_x_1026:
        /* <DEDUP_REMOVED lines=65> */
.L_x_1028:
[----:B------:R-:W-:Y:S05]  /*62b10*/  BSYNC.RECONVERGENT B1 ;  /* 0x0000000000017941 */ /* 0x000fea0003800200 */
.L_x_1027:
        /* <DEDUP_REMOVED lines=18> */
.L_x_1025:
[----:B------:R-:W-:Y:S05]  /*62c40*/  BSYNC.RECONVERGENT B0 ;  /* 0x0000000000007941 */ /* 0x000fea0003800200 */
.L_x_1024:
        /* <DEDUP_REMOVED lines=31> */
.L_x_1031:
        /* <DEDUP_REMOVED lines=54> */
[----:B------:R-:W-:Y:S02]  /*631a0*/  SHF.R.U32.HI R15, RZ, 0x17, R34 ;  /* 0x00000017ff0f7819 */ /* 0x000fe40000011622 */
        /* <DEDUP_REMOVED lines=8> */
[----:B------:R-:W-:-:S02]  /*63230*/  @P4 IMAD.MOV.U32 R14, RZ, RZ, R21 ;  /* 0x000000ffff0e4224 */ /* 0x000fc400078e0015 */
[----:B------:R-:W-:Y:S01]  /*63240*/  @P5 IMAD.MOV.U32 R14, RZ, RZ, R4 ;  /* 0x000000ffff0e5224 */ /* 0x000fe200078e0004 */
[----:B------:R-:W-:-:S05]  /*63250*/  SHF.R.U32.HI R15, RZ, 0x5, R15 ;  /* 0x00000005ff0f7819 */ /* 0x000fca000001160f */
[----:B------:R-:W-:-:S05]  /*63260*/  IMAD.U32 R15, R15, -0x4, RZ ;  /* 0xfffffffc0f0f7824 */ /* 0x000fca00078e00ff */
[----:B------:R-:W-:-:S13]  /*63270*/  ISETP.EQ.AND P0, PT, R15, 0x8, PT ;  /* 0x000000080f00780c */ /* 0x000fda0003f02270 */
[----:B------:R-:W-:-:S05]  /*63280*/  @P0 IMAD.MOV.U32 R14, RZ, RZ, R17 ;  /* 0x000000ffff0e0224 */ /* 0x000fca00078e0011 */
[----:B------:R-:W-:-:S07]  /*63290*/  SHF.L.W.U32.HI R9, R14, R8, R9 ;  /* 0x000000080e097219 */ /* 0x000fce0000010e09 */
.L_x_1033:
[----:B------:R-:W-:Y:S05]  /*632a0*/  BSYNC.RECONVERGENT B1 ;  /* 0x0000000000017941 */ /* 0x000fea0003800200 */
.L_x_1032:
        /* <DEDUP_REMOVED lines=18> */
.L_x_1030:
[----:B------:R-:W-:Y:S05]  /*633d0*/  BSYNC.RECONVERGENT B0 ;  /* 0x0000000000007941 */ /* 0x000fea0003800200 */
.L_x_1029:
        /* <DEDUP_REMOVED lines=30> */
.L_x_1036:
        /* <DEDUP_REMOVED lines=65> */
.L_x_1038:
[----:B------:R-:W-:Y:S05]  /*639d0*/  BSYNC.RECONVERGENT B1 ;  /* 0x0000000000017941 */ /* 0x000fea0003800200 */
.L_x_1037:
        /* <DEDUP_REMOVED lines=18> */
.L_x_1035:
[----:B------:R-:W-:Y:S05]  /*63b00*/  BSYNC.RECONVERGENT B0 ;  /* 0x0000000000007941 */ /* 0x000fea0003800200 */
.L_x_1034:
        /* <DEDUP_REMOVED lines=32> */
.L_x_1041:
        /* <DEDUP_REMOVED lines=65> */
.L_x_1043:
[----:B------:R-:W-:Y:S05]  /*64120*/  BSYNC.RECONVERGENT B1 ;  /* 0x0000000000017941 */ /* 0x000fea0003800200 */
.L_x_1042:
        /* <DEDUP_REMOVED lines=18> */
.L_x_1040:
[----:B------:R-:W-:Y:S05]  /*64250*/  BSYNC.RECONVERGENT B0 ;  /* 0x0000000000007941 */ /* 0x000fea0003800200 */
.L_x_1039:
        /* <DEDUP_REMOVED lines=29> */
.L_x_1045:
        /* <DEDUP_REMOVED lines=64> */
.L_x_1046:
        /* <DEDUP_REMOVED lines=18> */
.L_x_1044:
        /* <DEDUP_REMOVED lines=32> */
.L_x_1049:
        /* <DEDUP_REMOVED lines=65> */
.L_x_1051:
[----:B------:R-:W-:Y:S05]  /*64f60*/  BSYNC.RECONVERGENT B1 ;  /* 0x0000000000017941 */ /* 0x000fea0003800200 */
.L_x_1050:
        /* <DEDUP_REMOVED lines=18> */
.L_x_1048:
[----:B------:R-:W-:Y:S05]  /*65090*/  BSYNC.RECONVERGENT B0 ;  /* 0x0000000000007941 */ /* 0x000fea0003800200 */
.L_x_1047:
        /* <DEDUP_REMOVED lines=32> */
.L_x_1054:
        /* <DEDUP_REMOVED lines=65> */
.L_x_1056:
[----:B------:R-:W-:Y:S05]  /*656b0*/  BSYNC.RECONVERGENT B1 ;  /* 0x0000000000017941 */ /* 0x000fea0003800200 */
.L_x_1055:
        /* <DEDUP_REMOVED lines=18> */
.L_x_1053:
[----:B------:R-:W-:Y:S05]  /*657e0*/  BSYNC.RECONVERGENT B0 ;  /* 0x0000000000007941 */ /* 0x000fea0003800200 */
.L_x_1052:
        /* <DEDUP_REMOVED lines=31> */
.L_x_1059:
        /* <DEDUP_REMOVED lines=70> */
.L_x_1061:
[----:B------:R-:W-:Y:S05]  /*65e40*/  BSYNC.RECONVERGENT B1 ;  /* 0x0000000000017941 */ /* 0x000fea0003800200 */
.L_x_1060:
        /* <DEDUP_REMOVED lines=18> */
.L_x_1058:
[----:B------:R-:W-:Y:S05]  /*65f70*/  BSYNC.RECONVERGENT B0 ;  /* 0x0000000000007941 */ /* 0x000fea0003800200 */
.L_x_1057:
        /* <DEDUP_REMOVED lines=30> */
.L_x_1064:
        /* <DEDUP_REMOVED lines=65> */
.L_x_1066:
[----:B------:R-:W-:Y:S05]  /*66570*/  BSYNC.RECONVERGENT B1 ;  /* 0x0000000000017941 */ /* 0x000fea0003800200 */
.L_x_1065:
        /* <DEDUP_REMOVED lines=18> */
.L_x_1063:
[----:B------:R-:W-:Y:S05]  /*666a0*/  BSYNC.RECONVERGENT B0 ;  /* 0x0000000000007941 */ /* 0x000fea0003800200 */
.L_x_1062:
        /* <DEDUP_REMOVED lines=30> */
.L_x_1068:
        /* <DEDUP_REMOVED lines=64> */
.L_x_1069:
        /* <DEDUP_REMOVED lines=18> */
.L_x_1067:
        /* <DEDUP_REMOVED lines=32> */
.L_x_1072:
        /* <DEDUP_REMOVED lines=65> */
.L_x_1074:
[----:B------:R-:W-:Y:S05]  /*673c0*/  BSYNC.RECONVERGENT B1 ;  /* 0x0000000000017941 */ /* 0x000fea0003800200 */
.L_x_1073:
        /* <DEDUP_REMOVED lines=18> */
.L_x_1071:
[----:B------:R-:W-:Y:S05]  /*674f0*/  BSYNC.RECONVERGENT B0 ;  /* 0x0000000000007941 */ /* 0x000fea0003800200 */
.L_x_1070:
        /* <DEDUP_REMOVED lines=32> */
.L_x_1077:
        /* <DEDUP_REMOVED lines=65> */
.L_x_1079:
[----:B------:R-:W-:Y:S05]  /*67b10*/  BSYNC.RECONVERGENT B1 ;  /* 0x0000000000017941 */ /* 0x000fea0003800200 */
.L_x_1078:
        /* <DEDUP_REMOVED lines=18> */
.L_x_1076:
[----:B------:R-:W-:Y:S05]  /*67c40*/  BSYNC.RECONVERGENT B0 ;  /* 0x0000000000007941 */ /* 0x000fea0003800200 */
.L_x_1075:
        /* <DEDUP_REMOVED lines=31> */
.L_x_1082:
        /* <DEDUP_REMOVED lines=70> */
.L_x_1084:
[----:B------:R-:W-:Y:S05]  /*682a0*/  BSYNC.RECONVERGENT B1 ;  /* 0x0000000000017941 */ /* 0x000fea0003800200 */
.L_x_1083:
        /* <DEDUP_REMOVED lines=18> */
.L_x_1081:
[----:B------:R-:W-:Y:S05]  /*683d0*/  BSYNC.RECONVERGENT B0 ;  /* 0x0000000000007941 */ /* 0x000fea0003800200 */
.L_x_1080:
        /* <DEDUP_REMOVED lines=30> */
.L_x_1087:
        /* <DEDUP_REMOVED lines=65> */
.L_x_1089:
[----:B------:R-:W-:Y:S05]  /*689d0*/  BSYNC.RECONVERGENT B1 ;  /* 0x0000000000017941 */ /* 0x000fea0003800200 */
.L_x_1088:
        /* <DEDUP_REMOVED lines=18> */
.L_x_1086:
[----:B------:R-:W-:Y:S05]  /*68b00*/  BSYNC.RECONVERGENT B0 ;  /* 0x0000000000007941 */ /* 0x000fea0003800200 */
.L_x_1085:
        /* <DEDUP_REMOVED lines=30> */
.L_x_1091:
        /* <DEDUP_REMOVED lines=64> */
.L_x_1092:
        /* <DEDUP_REMOVED lines=18> */
.L_x_1090:
        /* <DEDUP_REMOVED lines=32> */
.L_x_1095:
        /* <DEDUP_REMOVED lines=65> */
.L_x_1097:
[----:B------:R-:W-:Y:S05]  /*69820*/  BSYNC.RECONVERGENT B1 ;  /* 0x0000000000017941 */ /* 0x000fea0003800200 */
.L_x_1096:
        /* <DEDUP_REMOVED lines=18> */
.L_x_1094:
[----:B------:R-:W-:Y:S05]  /*69950*/  BSYNC.RECONVERGENT B0 ;  /* 0x0000000000007941 */ /* 0x000fea0003800200 */
.L_x_1093:
        /* <DEDUP_REMOVED lines=32> */
.L_x_1100:
        /* <DEDUP_REMOVED lines=65> */
.L_x_1102:
[----:B------:R-:W-:Y:S05]  /*69f70*/  BSYNC.RECONVERGENT B1 ;  /* 0x0000000000017941 */ /* 0x000fea0003800200 */
.L_x_1101:
        /* <DEDUP_REMOVED lines=18> */
.L_x_1099:
[----:B------:R-:W-:Y:S05]  /*6a0a0*/  BSYNC.RECONVERGENT B0 ;  /* 0x0000000000007941 */ /* 0x000fea0003800200 */
.L_x_1098:
        /* <DEDUP_REMOVED lines=32> */
.L_x_1105:
        /* <DEDUP_REMOVED lines=65> */
.L_x_1107:
[----:B------:R-:W-:Y:S05]  /*6a6c0*/  BSYNC.RECONVERGENT B1 ;  /* 0x0000000000017941 */ /* 0x000fea0003800200 */
.L_x_1106:
        /* <DEDUP_REMOVED lines=18> */
.L_x_1104:
[----:B------:R-:W-:Y:S05]  /*6a7f0*/  BSYNC.RECONVERGENT B0 ;  /* 0x0000000000007941 */ /* 0x000fea0003800200 */
.L_x_1103:
        /* <DEDUP_REMOVED lines=31> */
.L_x_1110:
        /* <DEDUP_REMOVED lines=70> */
.L_x_1112:
[----:B------:R-:W-:Y:S05]  /*6ae50*/  BSYNC.RECONVERGENT B1 ;  /* 0x0000000000017941 */ /* 0x000fea0003800200 */
.L_x_1111:
        /* <DEDUP_REMOVED lines=18> */
.L_x_1109:
[----:B------:R-:W-:Y:S05]  /*6af80*/  BSYNC.RECONVERGENT B0 ;  /* 0x0000000000007941 */ /* 0x000fea0003800200 */
.L_x_1108:
        /* <DEDUP_REMOVED lines=30> */
.L_x_1115:
        /* <DEDUP_REMOVED lines=65> */
.L_x_1117:
[----:B------:R-:W-:Y:S05]  /*6b580*/  BSYNC.RECONVERGENT B1 ;  /* 0x0000000000017941 */ /* 0x000fea0003800200 */
.L_x_1116:
        /* <DEDUP_REMOVED lines=18> */
.L_x_1114:
[----:B------:R-:W-:Y:S05]  /*6b6b0*/  BSYNC.RECONVERGENT B0 ;  /* 0x0000000000007941 */ /* 0x000fea0003800200 */
.L_x_1113:
        /* <DEDUP_REMOVED lines=30> */
.L_x_1119:
        /* <DEDUP_REMOVED lines=64> */
.L_x_1120:
        /* <DEDUP_REMOVED lines=18> */
.L_x_1118:
        /* <DEDUP_REMOVED lines=32> */
.L_x_1123:
        /* <DEDUP_REMOVED lines=65> */
.L_x_1125:
[----:B------:R-:W-:Y:S05]  /*6c3d0*/  BSYNC.RECONVERGENT B1 ;  /* 0x0000000000017941 */ /* 0x000fea0003800200 */
.L_x_1124:
        /* <DEDUP_REMOVED lines=18> */
.L_x_1122:
[----:B------:R-:W-:Y:S05]  /*6c500*/  BSYNC.RECONVERGENT B0 ;  /* 0x0000000000007941 */ /* 0x000fea0003800200 */
.L_x_1121:
        /* <DEDUP_REMOVED lines=32> */
.L_x_1128:
        /* <DEDUP_REMOVED lines=65> */
.L_x_1130:
[----:B------:R-:W-:Y:S05]  /*6cb20*/  BSYNC.RECONVERGENT B1 ;  /* 0x0000000000017941 */ /* 0x000fea0003800200 */
.L_x_1129:
        /* <DEDUP_REMOVED lines=18> */
.L_x_1127:
[----:B------:R-:W-:Y:S05]  /*6cc50*/  BSYNC.RECONVERGENT B0 ;  /* 0x0000000000007941 */ /* 0x000fea0003800200 */
.L_x_1126:
        /* <DEDUP_REMOVED lines=31> */
.L_x_1133:
        /* <DEDUP_REMOVED lines=70> */
.L_x_1135:
[----:B------:R-:W-:Y:S05]  /*6d2b0*/  BSYNC.RECONVERGENT B1 ;  /* 0x0000000000017941 */ /* 0x000fea0003800200 */
.L_x_1134:
        /* <DEDUP_REMOVED lines=18> */
.L_x_1132:
[----:B------:R-:W-:Y:S05]  /*6d3e0*/  BSYNC.RECONVERGENT B0 ;  /* 0x0000000000007941 */ /* 0x000fea0003800200 */
.L_x_1131:
        /* <DEDUP_REMOVED lines=28> */
.L_x_1137:
        /* <DEDUP_REMOVED lines=64> */
.L_x_1138:
        /* <DEDUP_REMOVED lines=18> */
.L_x_1136:
        /* <DEDUP_REMOVED lines=33> */
.L_x_1141:
        /* <DEDUP_REMOVED lines=65> */
.L_x_1143:
[----:B------:R-:W-:Y:S05]  /*6e0f0*/  BSYNC.RECONVERGENT B1 ;  /* 0x0000000000017941 */ /* 0x000fea0003800200 */
.L_x_1142:
        /* <DEDUP_REMOVED lines=18> */
.L_x_1140:
[----:B------:R-:W-:Y:S05]  /*6e220*/  BSYNC.RECONVERGENT B0 ;  /* 0x0000000000007941 */ /* 0x000fea0003800200 */
.L_x_1139:
[----:B------:R-:W-:Y:S01]  /*6e230*/  FMUL R9, R17, R17 ;  /* 0x0000001111097220 */ /* 0x000fe20000400000 */
[C---:B------:R-:W-:Y:S01]  /*6e240*/  LOP3.LUT R14, R43.reuse, 0x1, RZ, 0xc0, !PT ;  /* 0x000000012b0e7812 */ /* 0x040fe200078ec0ff */
[----:B------:R-:W-:Y:S01]  /*6e250*/  BSSY.RECONVERGENT B0, `(.L_x_1144) ;  /* 0x0000072000007945 */ /* 0x000fe20003800200 */
[----:B------:R-:W-:Y:S01]  /*6e260*/  IADD3 R15, PT, PT, R43, 0x1, RZ ;  /* 0x000000012b0f7810 */ /* 0x000fe20007ffe0ff */
[----:B------:R-:W-:Y:S01]  /*6e270*/  FFMA R8, R9, R33, -0.0013887860113754868507 ;  /* 0xbab607ed09087423 */ /* 0x000fe20000000021 */
[----:B------:R-:W-:Y:S01]  /*6e280*/  ISETP.NE.U32.AND P0, PT, R14, 0x1, PT ;  /* 0x000000010e00780c */ /* 0x000fe20003f05070 */
[----:B------:R-:W-:Y:S01]  /*6e290*/  IMAD.MOV.U32 R43, RZ, RZ, R28 ;  /* 0x000000ffff2b7224 */ /* 0x000fe200078e001c */
[----:B------:R-:W-:Y:S02]  /*6e2a0*/  LOP3.LUT P1, RZ, R15, 0x2, RZ, 0xc0, !PT ;  /* 0x000000020fff7812 */ /* 0x000fe4000782c0ff */
[----:B------:R-:W-:Y:S02]  /*6e2b0*/  FSEL R14, R8, -0.00019574658654164522886, P0 ;  /* 0xb94d4153080e7808 */ /* 0x000fe40000000000 */
[----:B------:R-:W-:-:S02]  /*6e2c0*/  FSEL R40, R41, 0.041666727513074874878, !P0 ;  /* 0x3d2aaabb29287808 */ /* 0x000fc40004000000 */
[----:B------:R-:W-:Y:S02]  /*6e2d0*/  FSEL R8, R17, 1, !P0 ;  /* 0x3f80000011087808 */ /* 0x000fe40004000000 */
[----:B------:R-:W-:Y:S01]  /*6e2e0*/  FSEL R17, -R27, -0.4999999701976776123, !P0 ;  /* 0xbeffffff1b117808 */ /* 0x000fe20004000100 */
[----:B------:R-:W-:Y:S01]  /*6e2f0*/  FFMA R14, R9, R14, R40 ;  /* 0x0000000e090e7223 */ /* 0x000fe20000000028 */
[----:B------:R-:W-:Y:S01]  /*6e300*/  ISETP.NE.AND P2, PT, R13, RZ, PT ;  /* 0x000000ff0d00720c */ /* 0x000fe20003f45270 */
        /* <DEDUP_REMOVED lines=18> */
.L_x_1146:
        /* <DEDUP_REMOVED lines=65> */
.L_x_1148:
[----:B------:R-:W-:Y:S05]  /*6e840*/  BSYNC.RECONVERGENT B1 ;  /* 0x0000000000017941 */ /* 0x000fea0003800200 */
.L_x_1147:
        /* <DEDUP_REMOVED lines=18> */
.L_x_1145:
[----:B------:R-:W-:Y:S05]  /*6e970*/  BSYNC.RECONVERGENT B0 ;  /* 0x0000000000007941 */ /* 0x000fea0003800200 */
.L_x_1144:
        /* <DEDUP_REMOVED lines=32> */
.L_x_1151:
        /* <DEDUP_REMOVED lines=65> */
.L_x_1153:
[----:B------:R-:W-:Y:S05]  /*6ef90*/  BSYNC.RECONVERGENT B1 ;  /* 0x0000000000017941 */ /* 0x000fea0003800200 */
.L_x_1152:
        /* <DEDUP_REMOVED lines=18> */
.L_x_1150:
[----:B------:R-:W-:Y:S05]  /*6f0c0*/  BSYNC.RECONVERGENT B0 ;  /* 0x0000000000007941 */ /* 0x000fea0003800200 */
.L_x_1149:
        /* <DEDUP_REMOVED lines=31> */
.L_x_1156:
        /* <DEDUP_REMOVED lines=70> */
.L_x_1158:
[----:B------:R-:W-:Y:S05]  /*6f720*/  BSYNC.RECONVERGENT B1 ;  /* 0x0000000000017941 */ /* 0x000fea0003800200 */
.L_x_1157:
        /* <DEDUP_REMOVED lines=18> */
.L_x_1155:
[----:B------:R-:W-:Y:S05]  /*6f850*/  BSYNC.RECONVERGENT B0 ;  /* 0x0000000000007941 */ /* 0x000fea0003800200 */
.L_x_1154:
        /* <DEDUP_REMOVED lines=28> */
.L_x_1160:
        /* <DEDUP_REMOVED lines=64> */
.L_x_1161:
        /* <DEDUP_REMOVED lines=18> */
.L_x_1159:
        /* <DEDUP_REMOVED lines=33> */
.L_x_1164:
        /* <DEDUP_REMOVED lines=65> */
.L_x_1166:
[----:B------:R-:W-:Y:S05]  /*70560*/  BSYNC.RECONVERGENT B1 ;  /* 0x0000000000017941 */ /* 0x000fea0003800200 */
.L_x_1165:
        /* <DEDUP_REMOVED lines=18> */
.L_x_1163:
[----:B------:R-:W-:Y:S05]  /*70690*/  BSYNC.RECONVERGENT B0 ;  /* 0x0000000000007941 */ /* 0x000fea0003800200 */
.L_x_1162:
        /* <DEDUP_REMOVED lines=32> */
.L_x_1169:
        /* <DEDUP_REMOVED lines=65> */
.L_x_1171:
[----:B------:R-:W-:Y:S05]  /*70cb0*/  BSYNC.RECONVERGENT B1 ;  /* 0x0000000000017941 */ /* 0x000fea0003800200 */
.L_x_1170:
        /* <DEDUP_REMOVED lines=18> */
.L_x_1168:
[----:B------:R-:W-:Y:S05]  /*70de0*/  BSYNC.RECONVERGENT B0 ;  /* 0x0000000000007941 */ /* 0x000fea0003800200 */
.L_x_1167:
        /* <DEDUP_REMOVED lines=31> */
.L_x_1174:
        /* <DEDUP_REMOVED lines=70> */
.L_x_1176:
[----:B------:R-:W-:Y:S05]  /*71440*/  BSYNC.RECONVERGENT B1 ;  /* 0x0000000000017941 */ /* 0x000fea0003800200 */
.L_x_1175:
        /* <DEDUP_REMOVED lines=18> */
.L_x_1173:
[----:B------:R-:W-:Y:S05]  /*71570*/  BSYNC.RECONVERGENT B0 ;  /* 0x0000000000007941 */ /* 0x000fea0003800200 */
.L_x_1172:
        /* <DEDUP_REMOVED lines=30> */
.L_x_1179:
        /* <DEDUP_REMOVED lines=65> */
.L_x_1181:
[----:B------:R-:W-:Y:S05]  /*71b70*/  BSYNC.RECONVERGENT B1 ;  /* 0x0000000000017941 */ /* 0x000fea0003800200 */
.L_x_1180:
        /* <DEDUP_REMOVED lines=18> */
.L_x_1178:
[----:B------:R-:W-:Y:S05]  /*71ca0*/  BSYNC.RECONVERGENT B0 ;  /* 0x0000000000007941 */ /* 0x000fea0003800200 */
.L_x_1177:
        /* <DEDUP_REMOVED lines=30> */
.L_x_1183:
        /* <DEDUP_REMOVED lines=64> */
.L_x_1184:
        /* <DEDUP_REMOVED lines=18> */
.L_x_1182:
        /* <DEDUP_REMOVED lines=32> */
.L_x_1187:
        /* <DEDUP_REMOVED lines=65> */
.L_x_1189:
[----:B------:R-:W-:Y:S05]  /*729c0*/  BSYNC.RECONVERGENT B1 ;  /* 0x0000000000017941 */ /* 0x000fea0003800200 */
.L_x_1188:
        /* <DEDUP_REMOVED lines=18> */
.L_x_1186:
[----:B------:R-:W-:Y:S05]  /*72af0*/  BSYNC.RECONVERGENT B0 ;  /* 0x0000000000007941 */ /* 0x000fea0003800200 */
.L_x_1185:
        /* <DEDUP_REMOVED lines=32> */
.L_x_1192:
        /* <DEDUP_REMOVED lines=65> */
.L_x_1194:
[----:B------:R-:W-:Y:S05]  /*73110*/  BSYNC.RECONVERGENT B1 ;  /* 0x0000000000017941 */ /* 0x000fea0003800200 */
.L_x_1193:
        /* <DEDUP_REMOVED lines=18> */
.L_x_1191:
[----:B------:R-:W-:Y:S05]  /*73240*/  BSYNC.RECONVERGENT B0 ;  /* 0x0000000000007941 */ /* 0x000fea0003800200 */
.L_x_1190:
        /* <DEDUP_REMOVED lines=31> */
.L_x_1197:
        /* <DEDUP_REMOVED lines=70> */
.L_x_1199:
[----:B------:R-:W-:Y:S05]  /*738a0*/  BSYNC.RECONVERGENT B1 ;  /* 0x0000000000017941 */ /* 0x000fea0003800200 */
.L_x_1198:
        /* <DEDUP_REMOVED lines=18> */
.L_x_1196:
[----:B------:R-:W-:Y:S05]  /*739d0*/  BSYNC.RECONVERGENT B0 ;  /* 0x0000000000007941 */ /* 0x000fea0003800200 */
.L_x_1195:
        /* <DEDUP_REMOVED lines=30> */
.L_x_1202:
        /* <DEDUP_REMOVED lines=65> */
.L_x_1204:
[----:B------:R-:W-:Y:S05]  /*73fd0*/  BSYNC.RECONVERGENT B1 ;  /* 0x0000000000017941 */ /* 0x000fea0003800200 */
.L_x_1203:
        /* <DEDUP_REMOVED lines=18> */
.L_x_1201:
[----:B------:R-:W-:Y:S05]  /*74100*/  BSYNC.RECONVERGENT B0 ;  /* 0x0000000000007941 */ /* 0x000fea0003800200 */
.L_x_1200:
        /* <DEDUP_REMOVED lines=30> */
.L_x_1206:
        /* <DEDUP_REMOVED lines=64> */
.L_x_1207:
        /* <DEDUP_REMOVED lines=18> */
.L_x_1205:
        /* <DEDUP_REMOVED lines=32> */
.L_x_1210:
        /* <DEDUP_REMOVED lines=65> */
.L_x_1212:
[----:B------:R-:W-:Y:S05]  /*74e20*/  BSYNC.RECONVERGENT B1 ;  /* 0x0000000000017941 */ /* 0x000fea0003800200 */
.L_x_1211:
        /* <DEDUP_REMOVED lines=18> */
.L_x_1209:
[----:B------:R-:W-:Y:S05]  /*74f50*/  BSYNC.RECONVERGENT B0 ;  /* 0x0000000000007941 */ /* 0x000fea0003800200 */
.L_x_1208:
        /* <DEDUP_REMOVED lines=32> */
.L_x_1215:
        /* <DEDUP_REMOVED lines=65> */
.L_x_1217:
[----:B------:R-:W-:Y:S05]  /*75570*/  BSYNC.RECONVERGENT B1 ;  /* 0x0000000000017941 */ /* 0x000fea0003800200 */
.L_x_1216:
        /* <DEDUP_REMOVED lines=18> */
.L_x_1214:
[----:B------:R-:W-:Y:S05]  /*756a0*/  BSYNC.RECONVERGENT B0 ;  /* 0x0000000000007941 */ /* 0x000fea0003800200 */
.L_x_1213:
        /* <DEDUP_REMOVED lines=32> */
.L_x_1220:
        /* <DEDUP_REMOVED lines=65> */
.L_x_1222:
[----:B------:R-:W-:Y:S05]  /*75cc0*/  BSYNC.RECONVERGENT B1 ;  /* 0x0000000000017941 */ /* 0x000fea0003800200 */
.L_x_1221:
        /* <DEDUP_REMOVED lines=18> */
.L_x_1219:
[----:B------:R-:W-:Y:S05]  /*75df0*/  BSYNC.RECONVERGENT B0 ;  /* 0x0000000000007941 */ /* 0x000fea0003800200 */
.L_x_1218:
        /* <DEDUP_REMOVED lines=31> */
.L_x_1225:
        /* <DEDUP_REMOVED lines=60> */
[----:B------:R-:W-:Y:S01]  /*763b0*/  @P3 MOV R14, R22 ;  /* 0x00000016000e3202 */ /* 0x000fe20000000f00 */
[----:B------:R-:W-:Y:S01]  /*763c0*/  @P4 IMAD.MOV.U32 R14, RZ, RZ, R21 ;  /* 0x000000ffff0e4224 */ /* 0x000fe200078e0015 */
[----:B------:R-:W-:Y:S01]  /*763d0*/  SHF.L.W.U32.HI R16, R9, R8, R16 ;  /* 0x0000000809107219 */ /* 0x000fe20000010e10 */
[----:B------:R-:W-:Y:S02]  /*763e0*/  VIADD R15, R15, 0xffffff80 ;  /* 0xffffff800f0f7836 */ /* 0x000fe40000000000 */
[----:B------:R-:W-:-:S03]  /*763f0*/  @P5 IMAD.MOV.U32 R14, RZ, RZ, R4 ;  /* 0x000000ffff0e5224 */ /* 0x000fc600078e0004 */
[----:B------:R-:W-:-:S05]  /*76400*/  SHF.R.U32.HI R15, RZ, 0x5, R15 ;  /* 0x00000005ff0f7819 */ /* 0x000fca000001160f */
[----:B------:R-:W-:-:S05]  /*76410*/  IMAD.U32 R15, R15, -0x4, RZ ;  /* 0xfffffffc0f0f7824 */ /* 0x000fca00078e00ff */
[----:B------:R-:W-:-:S13]  /*76420*/  ISETP.EQ.AND P0, PT, R15, 0x8, PT ;  /* 0x000000080f00780c */ /* 0x000fda0003f02270 */
[----:B------:R-:W-:-:S05]  /*76430*/  @P0 IMAD.MOV.U32 R14, RZ, RZ, R17 ;  /* 0x000000ffff0e0224 */ /* 0x000fca00078e0011 */
[----:B------:R-:W-:-:S07]  /*76440*/  SHF.L.W.U32.HI R9, R14, R8, R9 ;  /* 0x000000080e097219 */ /* 0x000fce0000010e09 */
.L_x_1227:
[----:B------:R-:W-:Y:S05]  /*76450*/  BSYNC.RECONVERGENT B1 ;  /* 0x0000000000017941 */ /* 0x000fea0003800200 */
.L_x_1226:
        /* <DEDUP_REMOVED lines=18> */
.L_x_1224:
[----:B------:R-:W-:Y:S05]  /*76580*/  BSYNC.RECONVERGENT B0 ;  /* 0x0000000000007941 */ /* 0x000fea0003800200 */
.L_x_1223:
        /* <DEDUP_REMOVED lines=30> */
.L_x_1230:
        /* <DEDUP_REMOVED lines=65> */
.L_x_1232:
[----:B------:R-:W-:Y:S05]  /*76b80*/  BSYNC.RECONVERGENT B1 ;  /* 0x0000000000017941 */ /* 0x000fea0003800200 */
.L_x_1231:
        /* <DEDUP_REMOVED lines=18> */
.L_x_1229:
[----:B------:R-:W-:Y:S05]  /*76cb0*/  BSYNC.RECONVERGENT B0 ;  /* 0x0000000000007941 */ /* 0x000fea0003800200 */
.L_x_1228:
        /* <DEDUP_REMOVED lines=30> */
.L_x_1234:
        /* <DEDUP_REMOVED lines=64> */
.L_x_1235:
        /* <DEDUP_REMOVED lines=18> */
.L_x_1233:
        /* <DEDUP_REMOVED lines=32> */
.L_x_1238:
        /* <DEDUP_REMOVED lines=65> */
.L_x_1240:
[----:B------:R-:W-:Y:S05]  /*779d0*/  BSYNC.RECONVERGENT B1 ;  /* 0x0000000000017941 */ /* 0x000fea0003800200 */
.L_x_1239:
        /* <DEDUP_REMOVED lines=18> */
.L_x_1237:
[----:B------:R-:W-:Y:S05]  /*77b00*/  BSYNC.RECONVERGENT B0 ;  /* 0x0000000000007941 */ /* 0x000fea0003800200 */
.L_x_1236:
        /* <DEDUP_REMOVED lines=31> */
.L_x_1243:
        /* <DEDUP_REMOVED lines=70> */
.L_x_1245:
[----:B------:R-:W-:Y:S05]  /*78160*/  BSYNC.RECONVERGENT B1 ;  /* 0x0000000000017941 */ /* 0x000fea0003800200 */
.L_x_1244:
        /* <DEDUP_REMOVED lines=18> */
.L_x_1242:
[----:B------:R-:W-:Y:S05]  /*78290*/  BSYNC.RECONVERGENT B0 ;  /* 0x0000000000007941 */ /* 0x000fea0003800200 */
.L_x_1241:
        /* <DEDUP_REMOVED lines=28> */
.L_x_1247:
        /* <DEDUP_REMOVED lines=64> */
.L_x_1248:
        /* <DEDUP_REMOVED lines=18> */
.L_x_1246:
        /* <DEDUP_REMOVED lines=33> */
.L_x_1251:
        /* <DEDUP_REMOVED lines=65> */
.L_x_1253:
[----:B------:R-:W-:Y:S05]  /*78fa0*/  BSYNC.RECONVERGENT B1 ;  /* 0x0000000000017941 */ /* 0x000fea0003800200 */
.L_x_1252:
        /* <DEDUP_REMOVED lines=18> */
.L_x_1250:
[----:B------:R-:W-:Y:S05]  /*790d0*/  BSYNC.RECONVERGENT B0 ;  /* 0x0000000000007941 */ /* 0x000fea0003800200 */
.L_x_1249:
        /* <DEDUP_REMOVED lines=32> */
.L_x_1256:
        /* <DEDUP_REMOVED lines=65> */
.L_x_1258:
[----:B------:R-:W-:Y:S05]  /*796f0*/  BSYNC.RECONVERGENT B1 ;  /* 0x0000000000017941 */ /* 0x000fea0003800200 */
.L_x_1257:
        /* <DEDUP_REMOVED lines=18> */
.L_x_1255:
[----:B------:R-:W-:Y:S05]  /*79820*/  BSYNC.RECONVERGENT B0 ;  /* 0x0000000000007941 */ /* 0x000fea0003800200 */
.L_x_1254:
        /* <DEDUP_REMOVED lines=32> */
.L_x_1261:
        /* <DEDUP_REMOVED lines=65> */
.L_x_1263:
[----:B------:R-:W-:Y:S05]  /*79e40*/  BSYNC.RECONVERGENT B1 ;  /* 0x0000000000017941 */ /* 0x000fea0003800200 */
.L_x_1262:
        /* <DEDUP_REMOVED lines=18> */
.L_x_1260:
[----:B------:R-:W-:Y:S05]  /*79f70*/  BSYNC.RECONVERGENT B0 ;  /* 0x0000000000007941 */ /* 0x000fea0003800200 */
.L_x_1259:
        /* <DEDUP_REMOVED lines=31> */
.L_x_1266:
        /* <DEDUP_REMOVED lines=70> */
.L_x_1268:
[----:B------:R-:W-:Y:S05]  /*7a5d0*/  BSYNC.RECONVERGENT B1 ;  /* 0x0000000000017941 */ /* 0x000fea0003800200 */
.L_x_1267:
        /* <DEDUP_REMOVED lines=18> */
.L_x_1265:
[----:B------:R-:W-:Y:S05]  /*7a700*/  BSYNC.RECONVERGENT B0 ;  /* 0x0000000000007941 */ /* 0x000fea0003800200 */
.L_x_1264:
        /* <DEDUP_REMOVED lines=28> */
.L_x_1270:
        /* <DEDUP_REMOVED lines=64> */
.L_x_1271:
        /* <DEDUP_REMOVED lines=18> */
.L_x_1269:
        /* <DEDUP_REMOVED lines=33> */
.L_x_1274:
        /* <DEDUP_REMOVED lines=65> */
.L_x_1276:
[----:B------:R-:W-:Y:S05]  /*7b410*/  BSYNC.RECONVERGENT B1 ;  /* 0x0000000000017941 */ /* 0x000fea0003800200 */
.L_x_1275:
        /* <DEDUP_REMOVED lines=18> */
.L_x_1273:
[----:B------:R-:W-:Y:S05]  /*7b540*/  BSYNC.RECONVERGENT B0 ;  /* 0x0000000000007941 */ /* 0x000fea0003800200 */
.L_x_1272:
        /* <DEDUP_REMOVED lines=32> */
.L_x_1279:
        /* <DEDUP_REMOVED lines=65> */
.L_x_1281:
[----:B------:R-:W-:Y:S05]  /*7bb60*/  BSYNC.RECONVERGENT B1 ;  /* 0x0000000000017941 */ /* 0x000fea0003800200 */
.L_x_1280:
        /* <DEDUP_REMOVED lines=18> */
.L_x_1278:
[----:B------:R-:W-:Y:S05]  /*7bc90*/  BSYNC.RECONVERGENT B0 ;  /* 0x0000000000007941 */ /* 0x000fea0003800200 */
.L_x_1277:
        /* <DEDUP_REMOVED lines=31> */
.L_x_1284:
        /* <DEDUP_REMOVED lines=70> */
.L_x_1286:
[----:B------:R-:W-:Y:S05]  /*7c2f0*/  BSYNC.RECONVERGENT B1 ;  /* 0x0000000000017941 */ /* 0x000fea0003800200 */
.L_x_1285:
        /* <DEDUP_REMOVED lines=18> */
.L_x_1283:
[----:B------:R-:W-:Y:S05]  /*7c420*/  BSYNC.RECONVERGENT B0 ;  /* 0x0000000000007941 */ /* 0x000fea0003800200 */
.L_x_1282:
        /* <DEDUP_REMOVED lines=30> */
.L_x_1289:
        /* <DEDUP_REMOVED lines=65> */
.L_x_1291:
[----:B------:R-:W-:Y:S05]  /*7ca20*/  BSYNC.RECONVERGENT B1 ;  /* 0x0000000000017941 */ /* 0x000fea0003800200 */
.L_x_1290:
        /* <DEDUP_REMOVED lines=18> */
.L_x_1288:
[----:B------:R-:W-:Y:S05]  /*7cb50*/  BSYNC.RECONVERGENT B0 ;  /* 0x0000000000007941 */ /* 0x000fea0003800200 */
.L_x_1287:
        /* <DEDUP_REMOVED lines=30> */
.L_x_1293:
        /* <DEDUP_REMOVED lines=64> */
.L_x_1294:
        /* <DEDUP_REMOVED lines=18> */
.L_x_1292:
        /* <DEDUP_REMOVED lines=32> */
.L_x_1297:
        /* <DEDUP_REMOVED lines=65> */
.L_x_1299:
[----:B------:R-:W-:Y:S05]  /*7d870*/  BSYNC.RECONVERGENT B1 ;  /* 0x0000000000017941 */ /* 0x000fea0003800200 */
.L_x_1298:
        /* <DEDUP_REMOVED lines=18> */
.L_x_1296:
[----:B------:R-:W-:Y:S05]  /*7d9a0*/  BSYNC.RECONVERGENT B0 ;  /* 0x0000000000007941 */ /* 0x000fea0003800200 */
.L_x_1295:
        /* <DEDUP_REMOVED lines=31> */
.L_x_1302:
        /* <DEDUP_REMOVED lines=70> */
.L_x_1304:
[----:B------:R-:W-:Y:S05]  /*7e000*/  BSYNC.RECONVERGENT B1 ;  /* 0x0000000000017941 */ /* 0x000fea0003800200 */
.L_x_1303:
        /* <DEDUP_REMOVED lines=18> */
.L_x_1301:
[----:B------:R-:W-:Y:S05]  /*7e130*/  BSYNC.RECONVERGENT B0 ;  /* 0x0000000000007941 */ /* 0x000fea0003800200 */
.L_x_1300:
        /* <DEDUP_REMOVED lines=28> */
.L_x_1306:
        /* <DEDUP_REMOVED lines=64> */
.L_x_1307:
        /* <DEDUP_REMOVED lines=18> */
.L_x_1305:
        /* <DEDUP_REMOVED lines=33> */
.L_x_1310:
        /* <DEDUP_REMOVED lines=65> */
.L_x_1312:
[----:B------:R-:W-:Y:S05]  /*7ee40*/  BSYNC.RECONVERGENT B1 ;  /* 0x0000000000017941 */ /* 0x000fea0003800200 */
.L_x_1311:
        /* <DEDUP_REMOVED lines=18> */
.L_x_1309:
[----:B------:R-:W-:Y:S05]  /*7ef70*/  BSYNC.RECONVERGENT B0 ;  /* 0x0000000000007941 */ /* 0x000fea0003800200 */
.L_x_1308:
        /* <DEDUP_REMOVED lines=32> */
.L_x_1315:
        /* <DEDUP_REMOVED lines=65> */
.L_x_1317:
[----:B------:R-:W-:Y:S05]  /*7f590*/  BSYNC.RECONVERGENT B1 ;  /* 0x0000000000017941 */ /* 0x000fea0003800200 */
.L_x_1316:
        /* <DEDUP_REMOVED lines=18> */
.L_x_1314:
[----:B------:R-:W-:Y:S05]  /*7f6c0*/  BSYNC.RECONVERGENT B0 ;  /* 0x0000000000007941 */ /* 0x000fea0003800200 */
.L_x_1313:
        /* <DEDUP_REMOVED lines=32> */
.L_x_1320:
        /* <DEDUP_REMOVED lines=65> */
.L_x_1322:
[----:B------:R-:W-:Y:S05]  /*7fce0*/  BSYNC.RECONVERGENT B1 ;  /* 0x0000000000017941 */ /* 0x000fea0003800200 */
.L_x_1321:
        /* <DEDUP_REMOVED lines=18> */
.L_x_1319:
[----:B------:R-:W-:Y:S05]  /*7fe10*/  BSYNC.RECONVERGENT B0 ;  /* 0x0000000000007941 */ /* 0x000fea0003800200 */
.L_x_1318:
        /* <DEDUP_REMOVED lines=31> */
.L_x_1325:
        /* <DEDUP_REMOVED lines=70> */
.L_x_1327:
[----:B------:R-:W-:Y:S05]  /*80470*/  BSYNC.RECONVERGENT B1 ;  /* 0x0000000000017941 */ /* 0x000fea0003800200 */
.L_x_1326:
        /* <DEDUP_REMOVED lines=18> */
.L_x_1324:
[----:B------:R-:W-:Y:S05]  /*805a0*/  BSYNC.RECONVERGENT B0 ;  /* 0x0000000000007941 */ /* 0x000fea0003800200 */
.L_x_1323:
[C---:B------:R-:W-:Y:S01]  /*805b0*/  LOP3.LUT R8, R16.reuse, 0x1, RZ, 0xc0, !PT ;  /* 0x0000000110087812 */ /* 0x040fe200078ec0ff */
[----:B------:R-:W-:Y:S01]  /*805c0*/  FMUL R14, R9, R9 ;  /* 0x00000009090e7220 */ /* 0x000fe20000400000 */
[----:B------:R-:W-:Y:S02]  /*805d0*/  LOP3.LUT P1, RZ, R16, 0x2, RZ, 0xc0, !PT ;  /* 0x0000000210ff7812 */ /* 0x000fe4000782c0ff */
[----:B------:R-:W-:Y:S01]  /*805e0*/  ISETP.NE.U32.AND P0, PT, R8, 0x1, PT ;  /* 0x000000010800780c */ /* 0x000fe20003f05070 */
[----:B------:R-:W-:-:S03]  /*805f0*/  FFMA R8, R14, R33, -0.0013887860113754868507 ;  /* 0xbab607ed0e087423 */ /* 0x000fc60000000021 */
[----:B------:R-:W-:Y:S02]  /*80600*/  FSEL R39, R39, 0.0083327032625675201416, !P0 ;  /* 0x3c0885e427277808 */ /* 0x000fe40004000000 */
[----:B------:R-:W-:Y:S02]  /*80610*/  FSEL R15, R8, -0.00019574658654164522886, !P0 ;  /* 0xb94d4153080f7808 */ /* 0x000fe40004000000 */
        /* <DEDUP_REMOVED lines=20> */
.L_x_1329:
        /* <DEDUP_REMOVED lines=64> */
.L_x_1330:
        /* <DEDUP_REMOVED lines=18> */
.L_x_1328:
        /* <DEDUP_REMOVED lines=32> */
.L_x_1333:
        /* <DEDUP_REMOVED lines=65> */
.L_x_1335:
[----:B------:R-:W-:Y:S05]  /*81290*/  BSYNC.RECONVERGENT B1 ;  /* 0x0000000000017941 */ /* 0x000fea0003800200 */
.L_x_1334:
        /* <DEDUP_REMOVED lines=18> */
.L_x_1332:
[----:B------:R-:W-:Y:S05]  /*813c0*/  BSYNC.RECONVERGENT B0 ;  /* 0x0000000000007941 */ /* 0x000fea0003800200 */
.L_x_1331:
        /* <DEDUP_REMOVED lines=32> */
.L_x_1338:
        /* <DEDUP_REMOVED lines=65> */
.L_x_1340:
[----:B------:R-:W-:Y:S05]  /*819e0*/  BSYNC.RECONVERGENT B1 ;  /* 0x0000000000017941 */ /* 0x000fea0003800200 */
.L_x_1339:
        /* <DEDUP_REMOVED lines=18> */
.L_x_1337:
[----:B------:R-:W-:Y:S05]  /*81b10*/  BSYNC.RECONVERGENT B0 ;  /* 0x0000000000007941 */ /* 0x000fea0003800200 */
.L_x_1336:
        /* <DEDUP_REMOVED lines=28> */
.L_x_1342:
        /* <DEDUP_REMOVED lines=64> */
.L_x_1343:
        /* <DEDUP_REMOVED lines=18> */
.L_x_1341:
        /* <DEDUP_REMOVED lines=29> */
.L_x_1346:
        /* <DEDUP_REMOVED lines=18> */
[--C-:B------:R-:W-:Y:S02]  /*824f0*/  @P2 IMAD.MOV.U32 R23, RZ, RZ, R0.reuse ;  /* 0x000000ffff172224 */ /* 0x100fe400078e0000 */
[----:B------:R-:W-:Y:S02]  /*82500*/  @P1 IMAD.MOV.U32 R22, RZ, RZ, R0 ;  /* 0x000000ffff161224 */ /* 0x000fe400078e0000 */
[----:B------:R-:W-:-:S06]  /*82510*/  VIADD R10, R10, 0x4 ;  /* 0x000000040a0a7836 */ /* 0x000fcc0000000000 */
        /* <DEDUP_REMOVED lines=44> */
.L_x_1348:
[----:B------:R-:W-:Y:S05]  /*827e0*/  BSYNC.RECONVERGENT B1 ;  /* 0x0000000000017941 */ /* 0x000fea0003800200 */
.L_x_1347:
        /* <DEDUP_REMOVED lines=18> */
.L_x_1345:
[----:B------:R-:W-:Y:S05]  /*82910*/  BSYNC.RECONVERGENT B0 ;  /* 0x0000000000007941 */ /* 0x000fea0003800200 */
.L_x_1344:
[----:B------:R-:W-:Y:S01]  /*82920*/  FMUL R0, R32, R32 ;  /* 0x0000002020007220 */ /* 0x000fe20000400000 */
[C---:B------:R-:W-:Y:S01]  /*82930*/  LOP3.LUT R10, R31.reuse, 0x1, RZ, 0xc0, !PT ;  /* 0x000000011f0a7812 */ /* 0x040fe200078ec0ff */
[----:B------:R-:W-:Y:S01]  /*82940*/  VIADD R31, R31, 0x1 ;  /* 0x000000011f1f7836 */ /* 0x000fe20000000000 */
[----:B------:R-:W-:Y:S01]  /*82950*/  ISETP.NE.AND P2, PT, R13, RZ, PT ;  /* 0x000000ff0d00720c */ /* 0x000fe20003f45270 */
[----:B------:R-:W-:Y:S01]  /*82960*/  FFMA R9, R0, R33, -0.0013887860113754868507 ;  /* 0xbab607ed00097423 */ /* 0x000fe20000000021 */
[----:B------:R-:W-:Y:S01]  /*82970*/  ISETP.NE.U32.AND P0, PT, R10, 0x1, PT ;  /* 0x000000010a00780c */ /* 0x000fe20003f05070 */
[----:B------:R-:W-:Y:S01]  /*82980*/  FMUL R36, R36, 700 ;  /* 0x442f000024247820 */ /* 0x000fe20000400000 */
[----:B------:R-:W-:Y:S01]  /*82990*/  LOP3.LUT P1, RZ, R31, 0x2, RZ, 0xc0, !PT ;  /* 0x000000021fff7812 */ /* 0x000fe2000782c0ff */
[----:B------:R-:W-:Y:S01]  /*829a0*/  BSSY.RECONVERGENT B0, `(.L_x_1349) ;  /* 0x000006b000007945 */ /* 0x000fe20003800200 */
        /* <DEDUP_REMOVED lines=22> */
.L_x_1351:
        /* <DEDUP_REMOVED lines=39> */
[----:B------:R-:W-:Y:S02]  /*82d80*/  @P4 IMAD.MOV.U32 R10, RZ, RZ, R25 ;  /* 0x000000ffff0a4224 */ /* 0x000fe400078e0019 */
[--C-:B------:R-:W-:Y:S01]  /*82d90*/  @P4 IMAD.MOV.U32 R0, RZ, RZ, R24.reuse ;  /* 0x000000ffff004224 */ /* 0x100fe200078e0018 */
[----:B------:R-:W-:Y:S01]  /*82da0*/  ISETP.EQ.AND P4, PT, R15, RZ, PT ;  /* 0x000000ff0f00720c */ /* 0x000fe20003f82270 */
[----:B------:R-:W-:Y:S01]  /*82db0*/  @P0 IMAD.MOV.U32 R10, RZ, RZ, R24 ;  /* 0x000000ffff0a0224 */ /* 0x000fe200078e0018 */
[----:B------:R-:W-:Y:S01]  /*82dc0*/  @P1 MOV R10, R23 ;  /* 0x00000017000a1202 */ /* 0x000fe20000000f00 */
[----:B------:R-:W-:Y:S02]  /*82dd0*/  @P0 IMAD.MOV.U32 R0, RZ, RZ, R23 ;  /* 0x000000ffff000224 */ /* 0x000fe400078e0017 */
[----:B------:R-:W-:-:S02]  /*82de0*/  @P1 IMAD.MOV.U32 R0, RZ, RZ, R22 ;  /* 0x000000ffff001224 */ /* 0x000fc400078e0016 */
        /* <DEDUP_REMOVED lines=19> */
.L_x_1353:
[----:B------:R-:W-:Y:S05]  /*82f20*/  BSYNC.RECONVERGENT B1 ;  /* 0x0000000000017941 */ /* 0x000fea0003800200 */
.L_x_1352:
        /* <DEDUP_REMOVED lines=18> */
.L_x_1350:
[----:B------:R-:W-:Y:S05]  /*83050*/  BSYNC.RECONVERGENT B0 ;  /* 0x0000000000007941 */ /* 0x000fea0003800200 */
.L_x_1349:
        /* <DEDUP_REMOVED lines=30> */
.L_x_1356:
        /* <DEDUP_REMOVED lines=16> */
[----:B------:R-:W-:Y:S01]  /*83340*/  IADD3.X R17, PT, PT, R13, UR5, RZ, P6, !PT ;  /* 0x000000050d117c10 */ /* 0x000fe2000b7fe4ff */
[--C-:B------:R-:W-:Y:S01]  /*83350*/  @P0 IMAD.MOV.U32 R25, RZ, RZ, R0.reuse ;  /* 0x000000ffff190224 */ /* 0x100fe200078e0000 */
[----:B------:R-:W-:Y:S01]  /*83360*/  @P4 MOV R21, R0 ;  /* 0x0000000000154202 */ /* 0x000fe20000000f00 */
[--C-:B------:R-:W-:Y:S02]  /*83370*/  @P1 IMAD.MOV.U32 R24, RZ, RZ, R0.reuse ;  /* 0x000000ffff181224 */ /* 0x100fe400078e0000 */
        /* <DEDUP_REMOVED lines=20> */
[--C-:B------:R-:W-:Y:S01]  /*834c0*/  @P4 IMAD.MOV.U32 R0, RZ, RZ, R24.reuse ;  /* 0x000000ffff004224 */ /* 0x100fe200078e0018 */
[----:B------:R-:W-:Y:S01]  /*834d0*/  ISETP.EQ.AND P4, PT, R13, 0x4, PT ;  /* 0x000000040d00780c */ /* 0x000fe20003f82270 */
        /* <DEDUP_REMOVED lines=13> */
[----:B------:R-:W-:Y:S01]  /*835b0*/  @P0 MOV R25, R23 ;  /* 0x0000001700190202 */ /* 0x000fe20000000f00 */
[----:B------:R-:W-:Y:S01]  /*835c0*/  @P3 IMAD.MOV.U32 R25, RZ, RZ, R22 ;  /* 0x000000ffff193224 */ /* 0x000fe200078e0016 */
[----:B------:R-:W-:Y:S01]  /*835d0*/  ISETP.EQ.AND P0, PT, R13, 0x8, PT ;  /* 0x000000080d00780c */ /* 0x000fe20003f02270 */
[----:B------:R-:W-:Y:S01]  /*835e0*/  @P5 IMAD.MOV.U32 R25, RZ, RZ, R21 ;  /* 0x000000ffff195224 */ /* 0x000fe200078e0015 */
[----:B------:R-:W-:Y:S01]  /*835f0*/  LOP3.LUT R13, R12, 0x1f, RZ, 0xc0, !PT ;  /* 0x0000001f0c0d7812 */ /* 0x000fe200078ec0ff */
[----:B------:R-:W-:-:S03]  /*83600*/  @P4 IMAD.MOV.U32 R25, RZ, RZ, R4 ;  /* 0x000000ffff194224 */ /* 0x000fc600078e0004 */
[----:B------:R-:W-:-:S07]  /*83610*/  SHF.L.W.U32.HI R0, R10, R13, R0 ;  /* 0x0000000d0a007219 */ /* 0x000fce0000010e00 */
[----:B------:R-:W-:-:S05]  /*83620*/  @P0 IMAD.MOV.U32 R25, RZ, RZ, R17 ;  /* 0x000000ffff190224 */ /* 0x000fca00078e0011 */
[----:B------:R-:W-:-:S07]  /*83630*/  SHF.L.W.U32.HI R10, R25, R13, R10 ;  /* 0x0000000d190a7219 */ /* 0x000fce0000010e0a */
.L_x_1358:
[----:B------:R-:W-:Y:S05]  /*83640*/  BSYNC.RECONVERGENT B1 ;  /* 0x0000000000017941 */ /* 0x000fea0003800200 */
.L_x_1357:
        /* <DEDUP_REMOVED lines=9> */
[----:B------:R-:W0:Y:S01]  /*836e0*/  I2F.F64.S64 R12, R14 ;  /* 0x0000000e000c7312 */ /* 0x000e220000301c00 */
[C---:B------:R-:W-:Y:S02]  /*836f0*/  LOP3.LUT R11, R19.reuse, R11, RZ, 0x3c, !PT ;  /* 0x0000000b130b7212 */ /* 0x040fe400078e3cff */
[----:B------:R-:W-:Y:S02]  /*83700*/  LEA.HI R19, R19, R0, RZ, 0x1 ;  /* 0x0000000013137211 */ /* 0x000fe400078f08ff */
[----:B------:R-:W-:-:S03]  /*83710*/  ISETP.GE.AND P0, PT, R11, RZ, PT ;  /* 0x000000ff0b00720c */ /* 0x000fc60003f06270 */
[----:B------:R-:W-:-:S04]  /*83720*/  IMAD.MOV R0, RZ, RZ, -R19 ;  /* 0x000000ffff007224 */ /* 0x000fc800078e0a13 */
[----:B------:R-:W-:Y:S01]  /*83730*/  @!P1 IMAD.MOV.U32 R19, RZ, RZ, R0 ;  /* 0x000000ffff139224 */ /* 0x000fe200078e0000 */
[----:B0-----:R-:W-:-:S10]  /*83740*/  DMUL R12, R12, UR4 ;  /* 0x000000040c0c7c28 */ /* 0x001fd40008000000 */
[----:B------:R-:W0:Y:S02]  /*83750*/  F2F.F32.F64 R12, R12 ;  /* 0x0000000c000c7310 */ /* 0x000e240000301000 */
[----:B0-----:R-:W-:-:S07]  /*83760*/  FSEL R18, -R12, R12, !P0 ;  /* 0x0000000c0c127208 */ /* 0x001fce0004000100 */
.L_x_1355:
[----:B------:R-:W-:Y:S05]  /*83770*/  BSYNC.RECONVERGENT B0 ;  /* 0x0000000000007941 */ /* 0x000fea0003800200 */
.L_x_1354:
[----:B------:R-:W-:Y:S01]  /*83780*/  IMAD.MOV.U32 R11, RZ, RZ, 0x3e4ccccd ;  /* 0x3e4ccccdff0b7424 */ /* 0x000fe200078e00ff */
[----:B------:R-:W0:Y:S01]  /*83790*/  FCHK P0, R37, 5 ;  /* 0x40a0000025007902 */ /* 0x000e220000000000 */
[----:B------:R-:W-:Y:S01]  /*837a0*/  IMAD.MOV.U32 R0, RZ, RZ, 0x40a00000 ;  /* 0x40a00000ff007424 */ /* 0x000fe200078e00ff */
[----:B------:R-:W-:Y:S03]  /*837b0*/  BSSY.RECONVERGENT B0, `(.L_x_1359) ;  /* 0x000000b000007945 */ /* 0x000fe60003800200 */
        /* <DEDUP_REMOVED lines=8> */
[----:B------:R-:W-:Y:S05]  /*83840*/  CALL.REL.NOINC `($__internal_3_$__cuda_sm3x_div_rn_noftz_f32_slowpath) ;  /* 0x0000001400507944 */ /* 0x000fea0003c00000 */
[----:B------:R-:W-:-:S07]  /*83850*/  IMAD.MOV.U32 R10, RZ, RZ, R0 ;  /* 0x000000ffff0a7224 */ /* 0x000fce00078e0000 */
.L_x_1360:
[----:B------:R-:W-:Y:S05]  /*83860*/  BSYNC.RECONVERGENT B0 ;  /* 0x0000000000007941 */ /* 0x000fea0003800200 */
.L_x_1359:
        /* <DEDUP_REMOVED lines=10> */
[----:B------:R-:W-:Y:S01]  /*83910*/  IMAD.MOV.U32 R37, RZ, RZ, R3 ;  /* 0x000000ffff257224 */ /* 0x000fe200078e0003 */
[----:B------:R-:W-:Y:S01]  /*83920*/  MOV R4, 0x83950 ;  /* 0x0008395000047802 */ /* 0x000fe20000000f00 */
[----:B------:R-:W-:-:S07]  /*83930*/  IMAD.MOV.U32 R16, RZ, RZ, 0x40a00000 ;  /* 0x40a00000ff107424 */ /* 0x000fce00078e00ff */
[----:B------:R-:W-:Y:S05]  /*83940*/  CALL.REL.NOINC `($__internal_3_$__cuda_sm3x_div_rn_noftz_f32_slowpath) ;  /* 0x0000001400107944 */ /* 0x000fea0003c00000 */
[----:B------:R-:W-:-:S07]  /*83950*/  IMAD.MOV.U32 R21, RZ, RZ, R0 ;  /* 0x000000ffff157224 */ /* 0x000fce00078e0000 */
.L_x_1362:
[----:B------:R-:W-:Y:S05]  /*83960*/  BSYNC.RECONVERGENT B0 ;  /* 0x0000000000007941 */ /* 0x000fea0003800200 */
.L_x_1361:
        /* <DEDUP_REMOVED lines=10> */
[----:B------:R-:W-:Y:S02]  /*83a10*/  HFMA2 R16, -RZ, RZ, 2.3125, 0 ;  /* 0x40a00000ff107431 */ /* 0x000fe400000001ff */
[----:B------:R-:W-:Y:S01]  /*83a20*/  IMAD.MOV.U32 R37, RZ, RZ, R2 ;  /* 0x000000ffff257224 */ /* 0x000fe200078e0002 */
[----:B------:R-:W-:-:S07]  /*83a30*/  MOV R4, 0x83a50 ;  /* 0x00083a5000047802 */ /* 0x000fce0000000f00 */
[----:B------:R-:W-:Y:S05]  /*83a40*/  CALL.REL.NOINC `($__internal_3_$__cuda_sm3x_div_rn_noftz_f32_slowpath) ;  /* 0x0000001000d07944 */ /* 0x000fea0003c00000 */
[----:B------:R-:W-:-:S07]  /*83a50*/  IMAD.MOV.U32 R3, RZ, RZ, R0 ;  /* 0x000000ffff037224 */ /* 0x000fce00078e0000 */
.L_x_1364:
[----:B------:R-:W-:Y:S05]  /*83a60*/  BSYNC.RECONVERGENT B0 ;  /* 0x0000000000007941 */ /* 0x000fea0003800200 */
.L_x_1363:
[C---:B------:R-:W-:Y:S01]  /*83a70*/  LOP3.LUT R2, R19.reuse, 0x1, RZ, 0xc0, !PT ;  /* 0x0000000113027812 */ /* 0x040fe200078ec0ff */
[----:B------:R-:W-:Y:S02]  /*83a80*/  IMAD.MOV.U32 R0, RZ, RZ, 0x37cbac00 ;  /* 0x37cbac00ff007424 */ /* 0x000fe400078e00ff */
[----:B------:R-:W-:Y:S01]  /*83a90*/  FMUL R11, R18, R18 ;  /* 0x00000012120b7220 */ /* 0x000fe20000400000 */
[----:B------:R-:W-:Y:S01]  /*83aa0*/  VIADD R19, R19, 0x1 ;  /* 0x0000000113137836 */ /* 0x000fe20000000000 */
[----:B------:R-:W-:Y:S01]  /*83ab0*/  BAR.SYNC.DEFER_BLOCKING 0x0 ;  /* 0x0000000000007b1d */ /* 0x000fe20000010000 */
[----:B------:R-:W-:Y:S01]  /*83ac0*/  ISETP.NE.U32.AND P0, PT, R2, 0x1, PT ;  /* 0x000000010200780c */ /* 0x000fe20003f05070 */
[----:B------:R-:W-:Y:S01]  /*83ad0*/  FFMA R0, R11, R0, -0.0013887860113754868507 ;  /* 0xbab607ed0b007423 */ /* 0x000fe20000000000 */
[----:B------:R-:W-:Y:S01]  /*83ae0*/  IMAD.MOV.U32 R2, RZ, RZ, 0x3c0885e4 ;  /* 0x3c0885e4ff027424 */ /* 0x000fe200078e00ff */
[----:B------:R-:W-:Y:S01]  /*83af0*/  LOP3.LUT P1, RZ, R19, 0x2, RZ, 0xc0, !PT ;  /* 0x0000000213ff7812 */ /* 0x000fe2000782c0ff */
[----:B------:R-:W-:Y:S01]  /*83b00*/  IMAD.MOV.U32 R15, RZ, RZ, 0x3e2aaaa8 ;  /* 0x3e2aaaa8ff0f7424 */ /* 0x000fe200078e00ff */
[----:B------:R-:W-:Y:S01]  /*83b10*/  FSEL R18, R18, 1, !P0 ;  /* 0x3f80000012127808 */ /* 0x000fe20004000000 */
[----:B------:R-:W-:Y:S01]  /*83b20*/  IMAD.MOV.U32 R4, RZ, RZ, 0x40a00000 ;  /* 0x40a00000ff047424 */ /* 0x000fe200078e00ff */
[----:B------:R-:W-:Y:S01]  /*83b30*/  FSEL R0, R0, -0.00019574658654164522886, P0 ;  /* 0xb94d415300007808 */ /* 0x000fe20000000000 */
[----:B------:R-:W-:Y:S01]  /*83b40*/  BSSY.RECONVERGENT B0, `(.L_x_1365) ;  /* 0x0000017000007945 */ /* 0x000fe20003800200 */
[----:B------:R-:W-:Y:S01]  /*83b50*/  FSEL R2, R2, 0.041666727513074874878, !P0 ;  /* 0x3d2aaabb02027808 */ /* 0x000fe20004000000 */
[----:B------:R-:W-:Y:S01]  /*83b60*/  FFMA R13, R11, R18, RZ ;  /* 0x000000120b0d7223 */ /* 0x000fe200000000ff */
[----:B------:R-:W-:-:S03]  /*83b70*/  FSEL R15, -R15, -0.4999999701976776123, !P0 ;  /* 0xbeffffff0f0f7808 */ /* 0x000fc60004000100 */
[C---:B------:R-:W-:Y:S02]  /*83b80*/  FFMA R0, R11.reuse, R0, R2 ;  /* 0x000000000b007223 */ /* 0x040fe40000000002 */
[----:B------:R-:W0:Y:S02]  /*83b90*/  S2R R2, SR_TID.X ;  /* 0x0000000000027919 */ /* 0x000e240000002100 */
[----:B------:R-:W-:Y:S01]  /*83ba0*/  FFMA R0, R11, R0, R15 ;  /* 0x000000000b007223 */ /* 0x000fe2000000000f */
[----:B------:R-:W-:-:S03]  /*83bb0*/  IMAD.MOV.U32 R11, RZ, RZ, 0x3e4ccccd ;  /* 0x3e4ccccdff0b7424 */ /* 0x000fc600078e00ff */
[----:B------:R-:W-:-:S04]  /*83bc0*/  FFMA R0, R13, R0, R18 ;  /* 0x000000000d007223 */ /* 0x000fc80000000012 */
[----:B------:R-:W-:-:S04]  /*83bd0*/  @P1 FADD R0, RZ, -R0 ;  /* 0x80000000ff001221 */ /* 0x000fc80000000000 */
[----:B------:R-:W-:Y:S01]  /*83be0*/  FFMA R8, R9, R0, R8 ;  /* 0x0000000009087223 */ /* 0x000fe20000000008 */
[----:B------:R-:W-:-:S03]  /*83bf0*/  FFMA R0, R11, -R4, 1 ;  /* 0x3f8000000b007423 */ /* 0x000fc60000000804 */
[----:B------:R-:W-:Y:S01]  /*83c00*/  FMUL R37, R8, 3.1400001049041748047 ;  /* 0x4048f5c308257820 */ /* 0x000fe20000400000 */
[----:B------:R-:W-:-:S03]  /*83c10*/  FFMA R0, R0, R11, 0.20000000298023223877 ;  /* 0x3e4ccccd00007423 */ /* 0x000fc6000000000b */
[----:B------:R-:W1:Y:S01]  /*83c20*/  FCHK P0, R37, 5 ;  /* 0x40a0000025007902 */ /* 0x000e620000000000 */
[----:B------:R-:W-:-:S04]  /*83c30*/  FFMA R19, R0, R37, RZ ;  /* 0x0000002500137223 */ /* 0x000fc800000000ff */
[----:B------:R-:W-:-:S04]  /*83c40*/  FFMA R4, R19, -5, R37 ;  /* 0xc0a0000013047823 */ /* 0x000fc80000000025 */
[----:B------:R-:W-:Y:S01]  /*83c50*/  FFMA R19, R0, R4, R19 ;  /* 0x0000000400137223 */ /* 0x000fe20000000013 */
[----:B01----:R-:W-:Y:S06]  /*83c60*/  @!P0 BRA `(.L_x_1366) ;  /* 0x0000000000108947 */ /* 0x003fec0003800000 */
[----:B------:R-:W-:Y:S01]  /*83c70*/  IMAD.MOV.U32 R16, RZ, RZ, 0x40a00000 ;  /* 0x40a00000ff107424 */ /* 0x000fe200078e00ff */
[----:B------:R-:W-:-:S07]  /*83c80*/  MOV R4, 0x83ca0 ;  /* 0x00083ca000047802 */ /* 0x000fce0000000f00 */
[----:B------:R-:W-:Y:S05]  /*83c90*/  CALL.REL.NOINC `($__internal_3_$__cuda_sm3x_div_rn_noftz_f32_slowpath) ;  /* 0x00000010003c7944 */ /* 0x000fea0003c00000 */
[----:B------:R-:W-:-:S07]  /*83ca0*/  IMAD.MOV.U32 R19, RZ, RZ, R0 ;  /* 0x000000ffff137224 */ /* 0x000fce00078e0000 */
.L_x_1366:
[----:B------:R-:W-:Y:S05]  /*83cb0*/  BSYNC.RECONVERGENT B0 ;  /* 0x0000000000007941 */ /* 0x000fea0003800200 */
.L_x_1365:
[----:B------:R-:W0:Y:S01]  /*83cc0*/  S2R R16, SR_TID.Z ;  /* 0x0000000000107919 */ /* 0x000e220000002300 */
[----:B------:R-:W-:Y:S01]  /*83cd0*/  MOV R9, RZ ;  /* 0x000000ff00097202 */ /* 0x000fe20000000f00 */
[----:B------:R-:W1:Y:S01]  /*83ce0*/  LDCU.64 UR4, c[0x0][0x380] ;  /* 0x00007000ff0477ac */ /* 0x000e620008000a00 */
[----:B------:R-:W2:Y:S01]  /*83cf0*/  S2R R14, SR_TID.Y ;  /* 0x00000000000e7919 */ /* 0x000ea20000002200 */
[----:B------:R-:W3:Y:S01]  /*83d00*/  LDCU.64 UR8, c[0x0][0x390] ;  /* 0x00007200ff0877ac */ /* 0x000ee20008000a00 */
[----:B------:R-:W2:Y:S01]  /*83d10*/  S2R R8, SR_TID.X ;  /* 0x0000000000087919 */ /* 0x000ea20000002100 */
[----:B0-----:R-:W-:Y:S02]  /*83d20*/  IMAD R11, R16, 0x19, RZ ;  /* 0x00000019100b7824 */ /* 0x001fe400078e02ff */
[----:B--2---:R-:W-:-:S03]  /*83d30*/  IMAD.WIDE.U32 R8, R14, 0x5, R8 ;  /* 0x000000050e087825 */ /* 0x004fc600078e0008 */
[----:B------:R-:W-:-:S05]  /*83d40*/  IADD3 R8, P0, PT, R11, R8, RZ ;  /* 0x000000080b087210 */ /* 0x000fca0007f1e0ff */
[----:B------:R-:W-:Y:S01]  /*83d50*/  IMAD.X R9, RZ, RZ, R9, P0 ;  /* 0x000000ffff097224 */ /* 0x000fe200000e0609 */
[----:B-1----:R-:W-:Y:S01]  /*83d60*/  IADD3 R6, P0, PT, R6, UR4, RZ ;  /* 0x0000000406067c10 */ /* 0x002fe2000ff1e0ff */
[----:B------:R-:W-:-:S03]  /*83d70*/  IMAD.WIDE.U32 R8, R5, 0x6d6, R8 ;  /* 0x000006d605087825 */ /* 0x000fc600078e0008 */
[----:B------:R-:W-:Y:S02]  /*83d80*/  IADD3.X R7, PT, PT, R7, UR5, RZ, P0, !PT ;  /* 0x0000000507077c10 */ /* 0x000fe400087fe4ff */
[----:B---3--:R-:W-:-:S03]  /*83d90*/  LEA R22, P1, R8, UR8, 0x2 ;  /* 0x0000000808167c11 */ /* 0x008fc6000f8210ff */
[----:B------:R-:W2:Y:S01]  /*83da0*/  LDG.E R12, desc[UR6][R6.64+0x1f4] ;  /* 0x0001f406060c7981 */ /* 0x000ea2000c1e1900 */
[----:B------:R-:W-:-:S03]  /*83db0*/  LEA.HI.X R23, R8, UR9, R9, 0x2, P1 ;  /* 0x0000000908177c11 */ /* 0x000fc600088f1409 */
[----:B------:R-:W3:Y:S04]  /*83dc0*/  LDG.E R5, desc[UR6][R6.64+0x5dc] ;  /* 0x0005dc0606057981 */ /* 0x000ee8000c1e1900 */
[----:B------:R0:W2:Y:S04]  /*83dd0*/  LDG.E.CONSTANT R9, desc[UR6][R22.64+0x1388] ;  /* 0x0013880616097981 */ /* 0x0000a8000c1e9900 */
[----:B------:R-:W4:Y:S04]  /*83de0*/  LDG.E R8, desc[UR6][R6.64+0x3e8] ;  /* 0x0003e80606087981 */ /* 0x000f28000c1e1900 */
[----:B------:R-:W5:Y:S04]  /*83df0*/  LDG.E R4, desc[UR6][R6.64] ;  /* 0x0000000606047981 */ /* 0x000f68000c1e1900 */
[----:B------:R-:W5:Y:S01]  /*83e00*/  LDG.E R0, desc[UR6][R6.64+0x7d0] ;  /* 0x0007d00606007981 */ /* 0x000f62000c1e1900 */
[----:B------:R-:W1:Y:S01]  /*83e10*/  S2R R18, SR_CgaCtaId ;  /* 0x0000000000127919 */ /* 0x000e620000008800 */
[----:B------:R-:W-:-:S05]  /*83e20*/  MOV R11, 0x400 ;  /* 0x00000400000b7802 */ /* 0x000fca0000000f00 */
[C---:B------:R-:W-:Y:S02]  /*83e30*/  VIADD R13, R11.reuse, 0x64 ;  /* 0x000000640b0d7836 */ /* 0x040fe40000000000 */
[C---:B------:R-:W-:Y:S02]  /*83e40*/  VIADD R15, R11.reuse, 0xa28 ;  /* 0x00000a280b0f7836 */ /* 0x040fe40000000000 */
[----:B------:R-:W-:Y:S01]  /*83e50*/  VIADD R25, R11, 0x13ec ;  /* 0x000013ec0b197836 */ /* 0x000fe20000000000 */
[C---:B-1----:R-:W-:Y:S02]  /*83e60*/  LEA R13, R18.reuse, R13, 0x18 ;  /* 0x0000000d120d7211 */ /* 0x042fe400078ec0ff */
[C---:B------:R-:W-:Y:S02]  /*83e70*/  LEA R17, R18.reuse, R11, 0x18 ;  /* 0x0000000b12117211 */ /* 0x040fe400078ec0ff */
[----:B------:R-:W-:Y:S01]  /*83e80*/  LEA R15, R18, R15, 0x18 ;  /* 0x0000000f120f7211 */ /* 0x000fe200078ec0ff */
[----:B------:R-:W-:Y:S01]  /*83e90*/  IMAD R13, R14, 0x64, R13 ;  /* 0x000000640e0d7824 */ /* 0x000fe200078e020d */
[----:B0-----:R-:W-:Y:S01]  /*83ea0*/  LEA R23, R18, R25, 0x18 ;  /* 0x0000001912177211 */ /* 0x001fe200078ec0ff */
[----:B------:R-:W-:-:S02]  /*83eb0*/  IMAD R11, R2, 0x4, R17 ;  /* 0x00000004020b7824 */ /* 0x000fc400078e0211 */
[----:B------:R-:W-:Y:S02]  /*83ec0*/  IMAD R13, R16, 0x14, R13 ;  /* 0x00000014100d7824 */ /* 0x000fe400078e020d */
[C---:B------:R-:W-:Y:S01]  /*83ed0*/  IMAD R25, R2.reuse, 0x1f4, R15 ;  /* 0x000001f402197824 */ /* 0x040fe200078e020f */
[----:B------:R-:W-:Y:S01]  /*83ee0*/  LDS R22, [R11] ;  /* 0x000000000b167984 */ /* 0x000fe20000000800 */
[----:B------:R-:W-:Y:S02]  /*83ef0*/  IMAD R27, R2, 0x1f4, R23 ;  /* 0x000001f4021b7824 */ /* 0x000fe400078e0217 */
[--C-:B------:R-:W-:Y:S01]  /*83f00*/  IMAD R2, R16, 0x4, R17.reuse ;  /* 0x0000000410027824 */ /* 0x100fe200078e0211 */
[----:B------:R-:W0:Y:S01]  /*83f10*/  LDS R23, [R13] ;  /* 0x000000000d177984 */ /* 0x000e220000000800 */
[----:B------:R-:W-:Y:S02]  /*83f20*/  IMAD R15, R14, 0x4, R17 ;  /* 0x000000040e0f7824 */ /* 0x000fe400078e0211 */
[----:B------:R-:W-:Y:S01]  /*83f30*/  IMAD R16, R16, 0x14, R25 ;  /* 0x0000001410107824 */ /* 0x000fe200078e0219 */
[----:B------:R-:W1:Y:S01]  /*83f40*/  LDS R29, [R13+0xc] ;  /* 0x00000c000d1d7984 */ /* 0x000e620000000800 */
[----:B------:R-:W-:-:S03]  /*83f50*/  IMAD R14, R14, 0x64, R27 ;  /* 0x000000640e0e7824 */ /* 0x000fc600078e021b */
[----:B------:R-:W1:Y:S04]  /*83f60*/  LDS R27, [R13+0x4] ;  /* 0x000004000d1b7984 */ /* 0x000e680000000800 */
[----:B------:R-:W1:Y:S04]  /*83f70*/  LDS R32, [R13+0x8] ;  /* 0x000008000d207984 */ /* 0x000e680000000800 */
[----:B------:R-:W-:Y:S04]  /*83f80*/  LDS R24, [R15] ;  /* 0x000000000f187984 */ /* 0x000fe80000000800 */
[----:B------:R-:W1:Y:S04]  /*83f90*/  LDS R36, [R16+0xc] ;  /* 0x00000c0010247984 */ /* 0x000e680000000800 */
[----:B------:R-:W1:Y:S04]  /*83fa0*/  LDS R38, [R13+0x10] ;  /* 0x000010000d267984 */ /* 0x000e680000000800 */
[----:B------:R-:W1:Y:S04]  /*83fb0*/  LDS R25, [R16] ;  /* 0x0000000010197984 */ /* 0x000e680000000800 */
[----:B------:R-:W1:Y:S04]  /*83fc0*/  LDS R30, [R16+0x4] ;  /* 0x00000400101e7984 */ /* 0x000e680000000800 */
[----:B------:R-:W1:Y:S04]  /*83fd0*/  LDS R34, [R16+0x8] ;  /* 0x0000080010227984 */ /* 0x000e680000000800 */
[----:B------:R-:W-:Y:S04]  /*83fe0*/  LDS R17, [R2] ;  /* 0x0000000002117984 */ /* 0x000fe80000000800 */
[----:B------:R-:W1:Y:S04]  /*83ff0*/  LDS R28, [R14] ;  /* 0x000000000e1c7984 */ /* 0x000e680000000800 */
[----:B------:R-:W1:Y:S04]  /*84000*/  LDS R40, [R16+0x10] ;  /* 0x0000100010287984 */ /* 0x000e680000000800 */
[----:B------:R-:W1:Y:S04]  /*84010*/  LDS R26, [R14+0x4] ;  /* 0x000004000e1a7984 */ /* 0x000e680000000800 */
[----:B------:R-:W1:Y:S01]  /*84020*/  LDS R18, [R14+0x8] ;  /* 0x000008000e127984 */ /* 0x000e620000000800 */
[C---:B0-----:R-:W-:Y:S01]  /*84030*/  FMUL R23, R22.reuse, R23 ;  /* 0x0000001716177220 */ /* 0x041fe20000400000 */
[C---:B-1----:R-:W-:Y:S01]  /*84040*/  FFMA R29, R22.reuse, R29, R10 ;  /* 0x0000001d161d7223 */ /* 0x042fe2000000000a */
[C---:B------:R-:W-:Y:S01]  /*84050*/  FFMA R3, R22.reuse, R27, R3 ;  /* 0x0000001b16037223 */ /* 0x040fe20000000003 */
[----:B------:R-:W-:Y:S01]  /*84060*/  FFMA R21, R22, R32, R21 ;  /* 0x0000002016157223 */ /* 0x000fe20000000015 */
[----:B------:R-:W-:Y:S01]  /*84070*/  FFMA R23, R20, 3.1400001049041748047, R23 ;  /* 0x4048f5c314177823 */ /* 0x000fe20000000017 */
[----:B------:R-:W-:Y:S01]  /*84080*/  FFMA R20, R24, R36, R29 ;  /* 0x0000002418147223 */ /* 0x000fe2000000001d */
[----:B------:R-:W-:Y:S01]  /*84090*/  LDS R32, [R13+0x1f8] ;  /* 0x0001f8000d207984 */ /* 0x000fe20000000800 */
[----:B------:R-:W-:-:S03]  /*840a0*/  FFMA R19, R22, R38, R19 ;  /* 0x0000002616137223 */ /* 0x000fc60000000013 */
[----:B------:R-:W0:Y:S01]  /*840b0*/  LDS R36, [R14+0xc] ;  /* 0x00000c000e247984 */ /* 0x000e220000000800 */
[----:B------:R-:W-:-:S03]  /*840c0*/  FFMA R10, R24, R25, R23 ;  /* 0x00000019180a7223 */ /* 0x000fc60000000017 */
[----:B------:R-:W1:Y:S01]  /*840d0*/  LDS R38, [R14+0x10] ;  /* 0x000010000e267984 */ /* 0x000e620000000800 */
[----:B------:R-:W-:-:S03]  /*840e0*/  FFMA R3, R24, R30, R3 ;  /* 0x0000001e18037223 */ /* 0x000fc60000000003 */
[----:B------:R-:W-:Y:S01]  /*840f0*/  LDS R30, [R11+0x14] ;  /* 0x000014000b1e7984 */ /* 0x000fe20000000800 */
[----:B------:R-:W-:-:S03]  /*84100*/  FFMA R22, R24, R34, R21 ;  /* 0x0000002218167223 */ /* 0x000fc60000000015 */
[----:B------:R-:W1:Y:S04]  /*84110*/  LDS R34, [R13+0x1f4] ;  /* 0x0001f4000d227984 */ /* 0x000e680000000800 */
[----:B------:R-:W1:Y:S01]  /*84120*/  LDS R45, [R13+0x1fc] ;  /* 0x0001fc000d2d7984 */ /* 0x000e620000000800 */
[----:B------:R-:W-:-:S03]  /*84130*/  FFMA R21, R17, R28, R10 ;  /* 0x0000001c11157223 */ /* 0x000fc6000000000a */
[----:B------:R-:W1:Y:S04]  /*84140*/  LDS R43, [R13+0x200] ;  /* 0x000200000d2b7984 */ /* 0x000e680000000800 */
[----:B------:R-:W1:Y:S04]  /*84150*/  LDS R41, [R13+0x204] ;  /* 0x000204000d297984 */ /* 0x000e680000000800 */
[----:B------:R-:W-:Y:S04]  /*84160*/  LDS R28, [R15+0x14] ;  /* 0x000014000f1c7984 */ /* 0x000fe80000000800 */
[----:B------:R-:W1:Y:S04]  /*84170*/  LDS R39, [R16+0x64] ;  /* 0x0000640010277984 */ /* 0x000e680000000800 */
[----:B------:R-:W1:Y:S04]  /*84180*/  LDS R37, [R16+0x68] ;  /* 0x0000680010257984 */ /* 0x000e680000000800 */
[----:B------:R-:W1:Y:S04]  /*84190*/  LDS R35, [R16+0x6c] ;  /* 0x00006c0010237984 */ /* 0x000e680000000800 */
[----:B------:R-:W1:Y:S04]  /*841a0*/  LDS R33, [R16+0x70] ;  /* 0x0000700010217984 */ /* 0x000e680000000800 */
[----:B------:R-:W1:Y:S04]  /*841b0*/  LDS R31, [R16+0x74] ;  /* 0x00007400101f7984 */ /* 0x000e680000000800 */
[----:B------:R-:W-:Y:S04]  /*841c0*/  LDS R10, [R2+0x14] ;  /* 0x00001400020a7984 */ /* 0x000fe80000000800 */
[----:B------:R-:W1:Y:S04]  /*841d0*/  LDS R29, [R14+0x14] ;  /* 0x000014000e1d7984 */ /* 0x000e680000000800 */
[----:B------:R-:W1:Y:S01]  /*841e0*/  LDS R27, [R14+0x18] ;  /* 0x000018000e1b7984 */ /* 0x000e620000000800 */
[----:B------:R-:W-:Y:S01]  /*841f0*/  FFMA R24, R24, R40, R19 ;  /* 0x0000002818187223 */ /* 0x000fe20000000013 */
[C---:B------:R-:W-:Y:S01]  /*84200*/  FFMA R26, R17.reuse, R26, R3 ;  /* 0x0000001a111a7223 */ /* 0x040fe20000000003 */
[C---:B------:R-:W-:Y:S01]  /*84210*/  FFMA R18, R17.reuse, R18, R22 ;  /* 0x0000001211127223 */ /* 0x040fe20000000016 */
[----:B------:R-:W1:Y:S04]  /*84220*/  LDS R19, [R14+0x24] ;  /* 0x000024000e137984 */ /* 0x000e680000000800 */
[----:B------:R-:W-:Y:S04]  /*84230*/  LDS R3, [R11+0x28] ;  /* 0x000028000b037984 */ /* 0x000fe80000000800 */
[----:B------:R-:W1:Y:S04]  /*84240*/  LDS R22, [R13+0x3e8] ;  /* 0x0003e8000d167984 */ /* 0x000e680000000800 */
[----:B------:R-:W1:Y:S04]  /*84250*/  LDS R25, [R14+0x1c] ;  /* 0x00001c000e197984 */ /* 0x000e680000000800 */
[----:B------:R-:W1:Y:S04]  /*84260*/  LDS R23, [R14+0x20] ;  /* 0x000020000e177984 */ /* 0x000e680000000800 */
[----:B------:R-:W3:Y:S01]  /*84270*/  LDS R40, [R13+0x3ec] ;  /* 0x0003ec000d287984 */ /* 0x000ee20000000800 */
[C---:B0-----:R-:W-:Y:S01]  /*84280*/  FFMA R20, R17.reuse, R36, R20 ;  /* 0x0000002411147223 */ /* 0x041fe20000000014 */
[----:B-1----:R-:W-:Y:S01]  /*84290*/  FFMA R24, R17, R38, R24 ;  /* 0x0000002611187223 */ /* 0x002fe20000000018 */
        /* <DEDUP_REMOVED lines=11> */
[----:B------:R-:W-:Y:S01]  /*84350*/  LDS R45, [R15+0x28] ;  /* 0x000028000f2d7984 */ /* 0x000fe20000000800 */
[----:B------:R-:W-:-:S03]  /*84360*/  FFMA R18, R10, R27, R18 ;  /* 0x0000001b0a127223 */ /* 0x000fc60000000012 */
[----:B------:R-:W0:Y:S04]  /*84370*/  LDS R29, [R13+0x3f0] ;  /* 0x0003f0000d1d7984 */ /* 0x000e280000000800 */
[----:B------:R-:W1:Y:S01]  /*84380*/  LDS R27, [R13+0x3f4] ;  /* 0x0003f4000d1b7984 */ /* 0x000e620000000800 */
[----:B------:R-:W-:-:S03]  /*84390*/  FFMA R26, R10, R19, R31 ;  /* 0x000000130a1a7223 */ /* 0x000fc6000000001f */
[----:B------:R-:W1:Y:S04]  /*843a0*/  LDS R36, [R16+0xcc] ;  /* 0x0000cc0010247984 */ /* 0x000e680000000800 */
[----:B------:R-:W-:Y:S01]  /*843b0*/  LDS R34, [R16+0xd0] ;  /* 0x0000d00010227984 */ /* 0x000fe20000000800 */
[----:B------:R-:W-:-:S03]  /*843c0*/  FFMA R22, R3, R22, R28 ;  /* 0x0000001603167223 */ /* 0x000fc6000000001c */
[----:B------:R-:W-:Y:S04]  /*843d0*/  LDS R32, [R16+0xd4] ;  /* 0x0000d40010207984 */ /* 0x000fe80000000800 */
[----:B------:R-:W1:Y:S04]  /*843e0*/  LDS R31, [R13+0x3f8] ;  /* 0x0003f8000d1f7984 */ /* 0x000e680000000800 */
[----:B------:R-:W1:Y:S01]  /*843f0*/  LDS R38, [R16+0xc8] ;  /* 0x0000c80010267984 */ /* 0x000e620000000800 */
[----:B------:R-:W-:-:S03]  /*84400*/  FFMA R20, R10, R25, R20 ;  /* 0x000000190a147223 */ /* 0x000fc60000000014 */
[----:B------:R-:W-:Y:S01]  /*84410*/  LDS R28, [R2+0x28] ;  /* 0x00002800021c7984 */ /* 0x000fe20000000800 */
[----:B------:R-:W-:-:S03]  /*84420*/  FFMA R24, R10, R23, R24 ;  /* 0x000000170a187223 */ /* 0x000fc60000000018 */
[----:B------:R-:W2:Y:S04]  /*84430*/  LDS R41, [R14+0x2c] ;  /* 0x00002c000e297984 */ /* 0x000ea80000000800 */
[----:B------:R-:W4:Y:S04]  /*84440*/  LDS R39, [R14+0x30] ;  /* 0x000030000e277984 */ /* 0x000f280000000800 */
[----:B------:R-:W4:Y:S04]  /*84450*/  LDS R37, [R14+0x34] ;  /* 0x000034000e257984 */ /* 0x000f280000000800 */
[----:B------:R-:W5:Y:S04]  /*84460*/  LDS R30, [R16+0xd8] ;  /* 0x0000d800101e7984 */ /* 0x000f680000000800 */
[----:B------:R-:W5:Y:S04]  /*84470*/  LDS R43, [R14+0x28] ;  /* 0x000028000e2b7984 */ /* 0x000f680000000800 */
[----:B------:R-:W-:Y:S04]  /*84480*/  LDS R10, [R11+0x3c] ;  /* 0x00003c000b0a7984 */ /* 0x000fe80000000800 */
[----:B------:R-:W5:Y:S04]  /*84490*/  LDS R25, [R13+0x5e0] ;  /* 0x0005e0000d197984 */ /* 0x000f680000000800 */
[----:B------:R-:W5:Y:S04]  /*844a0*/  LDS R23, [R13+0x5e4] ;  /* 0x0005e4000d177984 */ /* 0x000f680000000800 */
[----:B------:R-:W5:Y:S04]  /*844b0*/  LDS R21, [R13+0x5e8] ;  /* 0x0005e8000d157984 */ /* 0x000f680000000800 */
[----:B------:R-:W5:Y:S04]  /*844c0*/  LDS R35, [R14+0x38] ;  /* 0x000038000e237984 */ /* 0x000f680000000800 */
[----:B------:R-:W5:Y:S04]  /*844d0*/  LDS R33, [R13+0x5dc] ;  /* 0x0005dc000d217984 */ /* 0x000f680000000800 */
[----:B------:R-:W5:Y:S01]  /*844e0*/  LDS R17, [R13+0x5ec] ;  /* 0x0005ec000d117984 */ /* 0x000f620000000800 */
[----:B---3--:R-:W-:-:S03]  /*844f0*/  FFMA R40, R3, R40, R18 ;  /* 0x0000002803287223 */ /* 0x008fc60000000012 */
[----:B------:R-:W-:Y:S04]  /*84500*/  LDS R19, [R15+0x3c] ;  /* 0x00003c000f137984 */ /* 0x000fe80000000800 */
[----:B------:R-:W3:Y:S01]  /*84510*/  LDS R18, [R16+0x130] ;  /* 0x0001300010127984 */ /* 0x000ee20000000800 */
[C---:B0-----:R-:W-:Y:S01]  /*84520*/  FFMA R29, R3.reuse, R29, R20 ;  /* 0x0000001d031d7223 */ /* 0x041fe20000000014 */
[----:B-1----:R-:W-:Y:S01]  /*84530*/  FFMA R27, R3, R27, R24 ;  /* 0x0000001b031b7223 */ /* 0x002fe20000000018 */
[----:B------:R-:W-:Y:S01]  /*84540*/  FFMA R36, R45, R36, R40 ;  /* 0x000000242d247223 */ /* 0x000fe20000000028 */
[----:B------:R-:W-:Y:S01]  /*84550*/  FFMA R31, R3, R31, R26 ;  /* 0x0000001f031f7223 */ /* 0x000fe2000000001a */
[C---:B------:R-:W-:Y:S01]  /*84560*/  FFMA R34, R45.reuse, R34, R29 ;  /* 0x000000222d227223 */ /* 0x040fe2000000001d */
[C---:B------:R-:W-:Y:S01]  /*84570*/  FFMA R32, R45.reuse, R32, R27 ;  /* 0x000000202d207223 */ /* 0x040fe2000000001b */
[C---:B------:R-:W-:Y:S01]  /*84580*/  FFMA R3, R45.reuse, R38, R22 ;  /* 0x000000262d037223 */ /* 0x040fe20000000016 */
[C---:B--2---:R-:W-:Y:S01]  /*84590*/  FFMA R36, R28.reuse, R41, R36 ;  /* 0x000000291c247223 */ /* 0x044fe20000000024 */
[C---:B----4-:R-:W-:Y:S01]  /*845a0*/  FFMA R22, R28.reuse, R39, R34 ;  /* 0x000000271c167223 */ /* 0x050fe20000000022 */
[C---:B------:R-:W-:Y:S01]  /*845b0*/  FFMA R24, R28.reuse, R37, R32 ;  /* 0x000000251c187223 */ /* 0x040fe20000000020 */
[----:B-----5:R-:W-:Y:S01]  /*845c0*/  FFMA R30, R45, R30, R31 ;  /* 0x0000001e2d1e7223 */ /* 0x020fe2000000001f */
[----:B------:R-:W-:Y:S01]  /*845d0*/  FFMA R3, R28, R43, R3 ;  /* 0x0000002b1c037223 */ /* 0x000fe20000000003 */
[C---:B------:R-:W-:Y:S01]  /*845e0*/  FFMA R29, R10.reuse, R25, R36 ;  /* 0x000000190a1d7223 */ /* 0x040fe20000000024 */
[----:B------:R-:W0:Y:S01]  /*845f0*/  LDS R27, [R16+0x12c] ;  /* 0x00012c00101b7984 */ /* 0x000e220000000800 */
[----:B------:R-:W-:-:S03]  /*84600*/  FFMA R22, R10, R23, R22 ;  /* 0x000000170a167223 */ /* 0x000fc60000000016 */
[----:B------:R-:W1:Y:S01]  /*84610*/  LDS R25, [R16+0x134] ;  /* 0x0001340010197984 */ /* 0x000e620000000800 */
[----:B------:R-:W-:-:S03]  /*84620*/  FFMA R24, R10, R21, R24 ;  /* 0x000000150a187223 */ /* 0x000fc60000000018 */
[----:B------:R-:W2:Y:S01]  /*84630*/  LDS R23, [R16+0x138] ;  /* 0x0001380010177984 */ /* 0x000ea20000000800 */
[----:B------:R-:W-:-:S03]  /*84640*/  FFMA R30, R28, R35, R30 ;  /* 0x000000231c1e7223 */ /* 0x000fc6000000001e */
[----:B------:R-:W4:Y:S01]  /*84650*/  LDS R21, [R16+0x13c] ;  /* 0x00013c0010157984 */ /* 0x000f220000000800 */
[----:B------:R-:W-:-:S03]  /*84660*/  FFMA R20, R10, R33, R3 ;  /* 0x000000210a147223 */ /* 0x000fc60000000003 */
[----:B------:R-:W-:Y:S01]  /*84670*/  LDS R3, [R2+0x3c] ;  /* 0x00003c0002037984 */ /* 0x000fe20000000800 */
[----:B------:R-:W-:-:S03]  /*84680*/  FFMA R10, R10, R17, R30 ;  /* 0x000000110a0a7223 */ /* 0x000fc6000000001e */
[----:B------:R-:W5:Y:S04]  /*84690*/  LDS R44, [R14+0x40] ;  /* 0x000040000e2c7984 */ /* 0x000f680000000800 */
[----:B------:R-:W5:Y:S04]  /*846a0*/  LDS R40, [R14+0x3c] ;  /* 0x00003c000e287984 */ /* 0x000f680000000800 */
[----:B------:R-:W5:Y:S04]  /*846b0*/  LDS R38, [R14+0x44] ;  /* 0x000044000e267984 */ /* 0x000f680000000800 */
[----:B------:R-:W5:Y:S04]  /*846c0*/  LDS R34, [R14+0x48] ;  /* 0x000048000e227984 */ /* 0x000f680000000800 */
[----:B------:R-:W5:Y:S04]  /*846d0*/  LDS R32, [R14+0x4c] ;  /* 0x00004c000e207984 */ /* 0x000f680000000800 */
[----:B------:R-:W-:Y:S01]  /*846e0*/  LDS R17, [R2+0x50] ;  /* 0x0000500002117984 */ /* 0x000fe20000000800 */
[----:B---3--:R-:W-:-:S03]  /*846f0*/  FFMA R45, R19, R18, R29 ;  /* 0x00000012132d7223 */ /* 0x008fc6000000001d */
[----:B------:R-:W-:Y:S04]  /*84700*/  LDS R11, [R11+0x50] ;  /* 0x000050000b0b7984 */ /* 0x000fe80000000800 */
[----:B------:R-:W3:Y:S04]  /*84710*/  LDS R42, [R13+0x7d4] ;  /* 0x0007d4000d2a7984 */ /* 0x000ee80000000800 */
[----:B------:R-:W3:Y:S04]  /*84720*/  LDS R30, [R13+0x7d0] ;  /* 0x0007d0000d1e7984 */ /* 0x000ee80000000800 */
[----:B------:R-:W3:Y:S04]  /*84730*/  LDS R26, [R13+0x7d8] ;  /* 0x0007d8000d1a7984 */ /* 0x000ee80000000800 */
[----:B------:R-:W3:Y:S04]  /*84740*/  LDS R2, [R13+0x7dc] ;  /* 0x0007dc000d027984 */ /* 0x000ee80000000800 */
[----:B------:R-:W3:Y:S04]  /*84750*/  LDS R31, [R13+0x7e0] ;  /* 0x0007e0000d1f7984 */ /* 0x000ee80000000800 */
[----:B------:R-:W-:Y:S04]  /*84760*/  LDS R15, [R15+0x50] ;  /* 0x000050000f0f7984 */ /* 0x000fe80000000800 */
[----:B------:R-:W3:Y:S04]  /*84770*/  LDS R36, [R16+0x194] ;  /* 0x0001940010247984 */ /* 0x000ee80000000800 */
        /* <DEDUP_REMOVED lines=8> */
[----:B------:R-:W3:Y:S01]  /*84800*/  LDS R43, [R14+0x60] ;  /* 0x000060000e2b7984 */ /* 0x000ee20000000800 */
[C---:B0-----:R-:W-:Y:S01]  /*84810*/  FFMA R20, R19.reuse, R27, R20 ;  /* 0x0000001b13147223 */ /* 0x041fe20000000014 */
[C---:B-1----:R-:W-:Y:S01]  /*84820*/  FFMA R25, R19.reuse, R25, R22 ;  /* 0x0000001913197223 */ /* 0x042fe20000000016 */
[C---:B--2---:R-:W-:Y:S01]  /*84830*/  FFMA R23, R19.reuse, R23, R24 ;  /* 0x0000001713177223 */ /* 0x044fe20000000018 */
[----:B----4-:R-:W-:Y:S01]  /*84840*/  FFMA R21, R19, R21, R10 ;  /* 0x0000001513157223 */ /* 0x010fe2000000000a */
[C---:B-----5:R-:W-:Y:S01]  /*84850*/  FFMA R44, R3.reuse, R44, R45 ;  /* 0x0000002c032c7223 */ /* 0x060fe2000000002d */
[C---:B------:R-:W-:Y:S01]  /*84860*/  FFMA R20, R3.reuse, R40, R20 ;  /* 0x0000002803147223 */ /* 0x040fe20000000014 */
[C---:B------:R-:W-:Y:S01]  /*84870*/  FFMA R25, R3.reuse, R38, R25 ;  /* 0x0000002603197223 */ /* 0x040fe20000000019 */
[C---:B------:R-:W-:Y:S01]  /*84880*/  FFMA R23, R3.reuse, R34, R23 ;  /* 0x0000002203177223 */ /* 0x040fe20000000017 */
[----:B------:R-:W-:Y:S01]  /*84890*/  FFMA R32, R3, R32, R21 ;  /* 0x0000002003207223 */ /* 0x000fe20000000015 */
[C---:B---3--:R-:W-:Y:S01]  /*848a0*/  FFMA R42, R11.reuse, R42, R44 ;  /* 0x0000002a0b2a7223 */ /* 0x048fe2000000002c */
        /* <DEDUP_REMOVED lines=25> */
        .weak           $__internal_2_$__cuda_sm20_rcp_rn_f32_slowpath
        .type           $__internal_2_$__cuda_sm20_rcp_rn_f32_slowpath,@function
        .size           $__internal_2_$__cuda_sm20_rcp_rn_f32_slowpath,($__internal_3_$__cuda_sm3x_div_rn_noftz_f32_slowpath - $__internal_2_$__cuda_sm20_rcp_rn_f32_slowpath)
$__internal_2_$__cuda_sm20_rcp_rn_f32_slowpath:
[----:B------:R-:W-:Y:S01]  /*84a40*/  IMAD.SHL.U32 R0, R29, 0x2, RZ ;  /* 0x000000021d007824 */ /* 0x000fe200078e00ff */
[----:B------:R-:W-:Y:S04]  /*84a50*/  BSSY.RECONVERGENT B1, `(.L_x_1367) ;  /* 0x0000030000017945 */ /* 0x000fe80003800200 */
[----:B------:R-:W-:-:S04]  /*84a60*/  SHF.R.U32.HI R0, RZ, 0x18, R0 ;  /* 0x00000018ff007819 */ /* 0x000fc80000011600 */
[----:B------:R-:W-:-:S13]  /*84a70*/  ISETP.NE.U32.AND P0, PT, R0, RZ, PT ;  /* 0x000000ff0000720c */ /* 0x000fda0003f05070 */
[----:B------:R-:W-:Y:S05]  /*84a80*/  @P0 BRA `(.L_x_1368) ;  /* 0x0000000000280947 */ /* 0x000fea0003800000 */
[----:B------:R-:W-:-:S05]  /*84a90*/  IMAD.SHL.U32 R0, R29, 0x2, RZ ;  /* 0x000000021d007824 */ /* 0x000fca00078e00ff */
        /* <DEDUP_REMOVED lines=9> */
.L_x_1368:
[----:B------:R-:W-:-:S04]  /*84b30*/  IADD3 R13, PT, PT, R0, -0xfd, RZ ;  /* 0xffffff03000d7810 */ /* 0x000fc80007ffe0ff */
[----:B------:R-:W-:-:S13]  /*84b40*/  ISETP.GT.U32.AND P0, PT, R13, 0x1, PT ;  /* 0x000000010d00780c */ /* 0x000fda0003f04070 */
[----:B------:R-:W-:Y:S05]  /*84b50*/  @P0 BRA `(.L_x_1370) ;  /* 0x0000000000780947 */ /* 0x000fea0003800000 */
[----:B------:R-:W-:Y:S01]  /*84b60*/  LOP3.LUT R14, R29, 0x7fffff, RZ, 0xc0, !PT ;  /* 0x007fffff1d0e7812 */ /* 0x000fe200078ec0ff */
[----:B------:R-:W-:-:S03]  /*84b70*/  IMAD.MOV.U32 R34, RZ, RZ, 0x3 ;  /* 0x00000003ff227424 */ /* 0x000fc600078e00ff */
[----:B------:R-:W-:Y:S02]  /*84b80*/  LOP3.LUT R14, R14, 0x3f800000, RZ, 0xfc, !PT ;  /* 0x3f8000000e0e7812 */ /* 0x000fe400078efcff */
[----:B------:R-:W-:Y:S02]  /*84b90*/  SHF.L.U32 R33, R34, R13, RZ ;  /* 0x0000000d22217219 */ /* 0x000fe400000006ff */
[----:B------:R-:W0:Y:S02]  /*84ba0*/  MUFU.RCP R15, R14 ;  /* 0x0000000e000f7308 */ /* 0x000e240000001000 */
        /* <DEDUP_REMOVED lines=8> */
[----:B------:R-:W-:-:S03]  /*84c30*/  LOP3.LUT R14, R33, R16, RZ, 0xc0, !PT ;  /* 0x00000010210e7212 */ /* 0x000fc600078ec0ff */
[----:B------:R-:W-:Y:S01]  /*84c40*/  IMAD.MOV R15, RZ, RZ, -R15 ;  /* 0x000000ffff0f7224 */ /* 0x000fe200078e0a0f */
[----:B------:R-:W-:-:S04]  /*84c50*/  SHF.R.U32.HI R14, RZ, R13, R14 ;  /* 0x0000000dff0e7219 */ /* 0x000fc8000001160e */
[----:B------:R-:W-:Y:S02]  /*84c60*/  LOP3.LUT P1, RZ, R15, R13, R16, 0xf8, !PT ;  /* 0x0000000d0fff7212 */ /* 0x000fe4000782f810 */
[C---:B------:R-:W-:Y:S02]  /*84c70*/  LOP3.LUT P0, RZ, R14.reuse, 0x1, RZ, 0xc0, !PT ;  /* 0x000000010eff7812 */ /* 0x040fe4000780c0ff */
[----:B------:R-:W-:-:S04]  /*84c80*/  LOP3.LUT P2, RZ, R14, 0x2, RZ, 0xc0, !PT ;  /* 0x000000020eff7812 */ /* 0x000fc8000784c0ff */
[----:B------:R-:W-:Y:S02]  /*84c90*/  PLOP3.LUT P0, PT, P0, P1, P2, 0xe0, 0x0 ;  /* 0x000000000000781c */ /* 0x000fe40000703c20 */
[----:B------:R-:W-:Y:S02]  /*84ca0*/  LOP3.LUT P1, RZ, R29, 0x7fffff, RZ, 0xc0, !PT ;  /* 0x007fffff1dff7812 */ /* 0x000fe4000782c0ff */
[----:B------:R-:W-:-:S05]  /*84cb0*/  SEL R13, RZ, 0x1, !P0 ;  /* 0x00000001ff0d7807 */ /* 0x000fca0004000000 */
[----:B------:R-:W-:-:S05]  /*84cc0*/  IMAD.MOV R13, RZ, RZ, -R13 ;  /* 0x000000ffff0d7224 */ /* 0x000fca00078e0a0d */
[----:B------:R-:W-:Y:S01]  /*84cd0*/  ISETP.GE.AND P0, PT, R13, RZ, PT ;  /* 0x000000ff0d00720c */ /* 0x000fe20003f06270 */
[----:B------:R-:W-:-:S05]  /*84ce0*/  VIADD R13, R0, 0xffffff04 ;  /* 0xffffff04000d7836 */ /* 0x000fca0000000000 */
[----:B------:R-:W-:-:S07]  /*84cf0*/  SHF.R.U32.HI R16, RZ, R13, R16 ;  /* 0x0000000dff107219 */ /* 0x000fce0000011610 */
[----:B------:R-:W-:-:S04]  /*84d00*/  @!P0 VIADD R16, R16, 0x1 ;  /* 0x0000000110108836 */ /* 0x000fc80000000000 */
[----:B------:R-:W-:-:S05]  /*84d10*/  @!P1 IMAD.SHL.U32 R16, R16, 0x2, RZ ;  /* 0x0000000210109824 */ /* 0x000fca00078e00ff */
[----:B------:R-:W-:Y:S01]  /*84d20*/  LOP3.LUT R13, R16, 0x80000000, R29, 0xf8, !PT ;  /* 0x80000000100d7812 */ /* 0x000fe200078ef81d */
[----:B------:R-:W-:Y:S06]  /*84d30*/  BRA `(.L_x_1369) ;  /* 0x0000000000047947 */ /* 0x000fec0003800000 */
.L_x_1370:
[----:B------:R0:W1:Y:S02]  /*84d40*/  MUFU.RCP R13, R29 ;  /* 0x0000001d000d7308 */ /* 0x0000640000001000 */
.L_x_1369:
[----:B------:R-:W-:Y:S05]  /*84d50*/  BSYNC.RECONVERGENT B1 ;  /* 0x0000000000017941 */ /* 0x000fea0003800200 */
.L_x_1367:
[----:B-1----:R-:W-:Y:S02]  /*84d60*/  IMAD.MOV.U32 R0, RZ, RZ, R13 ;  /* 0x000000ffff007224 */ /* 0x002fe400078e000d */
[----:B------:R-:W-:-:S04]  /*84d70*/  IMAD.MOV.U32 R13, RZ, RZ, 0x0 ;  /* 0x00000000ff0d7424 */ /* 0x000fc800078e00ff */
[----:B0-----:R-:W-:Y:S05]  /*84d80*/  RET.REL.NODEC R12 `(_Z9volumerhsILl5ELl125ELl5EEvPfPKfS2_S2_lf) ;  /* 0xfffff7b00c9c7950 */ /* 0x001fea0003c3ffff */
        .weak           $__internal_3_$__cuda_sm3x_div_rn_noftz_f32_slowpath
        .type           $__internal_3_$__cuda_sm3x_div_rn_noftz_f32_slowpath,@function
        .size           $__internal_3_$__cuda_sm3x_div_rn_noftz_f32_slowpath,(.L_x_1386 - $__internal_3_$__cuda_sm3x_div_rn_noftz_f32_slowpath)
$__internal_3_$__cuda_sm3x_div_rn_noftz_f32_slowpath:
[----:B------:R-:W-:Y:S01]  /*84d90*/  SHF.R.U32.HI R13, RZ, 0x17, R16 ;  /* 0x00000017ff0d7819 */ /* 0x000fe20000011610 */
[----:B------:R-:W-:Y:S01]  /*84da0*/  BSSY.RECONVERGENT B1, `(.L_x_1371) ;  /* 0x0000065000017945 */ /* 0x000fe20003800200 */
[--C-:B------:R-:W-:Y:S01]  /*84db0*/  SHF.R.U32.HI R14, RZ, 0x17, R37.reuse ;  /* 0x00000017ff0e7819 */ /* 0x100fe20000011625 */
[----:B------:R-:W-:Y:S01]  /*84dc0*/  IMAD.MOV.U32 R17, RZ, RZ, R37 ;  /* 0x000000ffff117224 */ /* 0x000fe200078e0025 */
[----:B------:R-:W-:Y:S02]  /*84dd0*/  LOP3.LUT R13, R13, 0xff, RZ, 0xc0, !PT ;  /* 0x000000ff0d0d7812 */ /* 0x000fe400078ec0ff */
[----:B------:R-:W-:-:S03]  /*84de0*/  LOP3.LUT R14, R14, 0xff, RZ, 0xc0, !PT ;  /* 0x000000ff0e0e7812 */ /* 0x000fc600078ec0ff */
[----:B------:R-:W-:Y:S01]  /*84df0*/  VIADD R0, R13, 0xffffffff ;  /* 0xffffffff0d007836 */ /* 0x000fe20000000000 */
[----:B------:R-:W-:-:S04]  /*84e00*/  IADD3 R11, PT, PT, R14, -0x1, RZ ;  /* 0xffffffff0e0b7810 */ /* 0x000fc80007ffe0ff */
[----:B------:R-:W-:Y:S01]  /*84e10*/  ISETP.GT.U32.AND P0, PT, R0, 0xfd, PT ;  /* 0x000000fd0000780c */ /* 0x000fe20003f04070 */
[----:B------:R-:W-:-:S03]  /*84e20*/  IMAD.MOV.U32 R0, RZ, RZ, R16 ;  /* 0x000000ffff007224 */ /* 0x000fc600078e0010 */
[----:B------:R-:W-:-:S13]  /*84e30*/  ISETP.GT.U32.OR P0, PT, R11, 0xfd, P0 ;  /* 0x000000fd0b00780c */ /* 0x000fda0000704470 */
[----:B------:R-:W-:Y:S01]  /*84e40*/  @!P0 IMAD.MOV.U32 R12, RZ, RZ, RZ ;  /* 0x000000ffff0c8224 */ /* 0x000fe200078e00ff */
        /* <DEDUP_REMOVED lines=17> */
[----:B------:R-:W-:Y:S01]  /*84f60*/  ISETP.GE.AND P0, PT, R11, RZ, PT ;  /* 0x000000ff0b00720c */ /* 0x000fe20003f06270 */
[----:B------:R-:W-:-:S05]  /*84f70*/  VIADD R11, R13, 0xffffffff ;  /* 0xffffffff0d0b7836 */ /* 0x000fca0000000000 */
[----:B------:R-:W-:-:S07]  /*84f80*/  ISETP.GE.AND P1, PT, R11, RZ, PT ;  /* 0x000000ff0b00720c */ /* 0x000fce0003f26270 */
[----:B------:R-:W-:Y:S02]  /*84f90*/  @P0 IMAD.MOV.U32 R12, RZ, RZ, RZ ;  /* 0x000000ffff0c0224 */ /* 0x000fe400078e00ff */
[----:B------:R-:W-:Y:S01]  /*84fa0*/  @!P0 FFMA R17, R37, 1.84467440737095516160e+19, RZ ;  /* 0x5f80000025118823 */ /* 0x000fe200000000ff */
[----:B------:R-:W-:-:S03]  /*84fb0*/  @!P0 IMAD.MOV.U32 R12, RZ, RZ, -0x40 ;  /* 0xffffffc0ff0c8424 */ /* 0x000fc600078e00ff */
[----:B------:R-:W-:Y:S01]  /*84fc0*/  @!P1 FFMA R0, R16, 1.84467440737095516160e+19, RZ ;  /* 0x5f80000010009823 */ /* 0x000fe200000000ff */
[----:B------:R-:W-:-:S07]  /*84fd0*/  @!P1 VIADD R12, R12, 0x40 ;  /* 0x000000400c0c9836 */ /* 0x000fce0000000000 */
.L_x_1372:
[----:B------:R-:W-:Y:S01]  /*84fe0*/  LEA R11, R13, 0xc0800000, 0x17 ;  /* 0xc08000000d0b7811 */ /* 0x000fe200078eb8ff */
[----:B------:R-:W-:Y:S01]  /*84ff0*/  VIADD R14, R14, 0xffffff81 ;  /* 0xffffff810e0e7836 */ /* 0x000fe20000000000 */
[----:B------:R-:W-:Y:S03]  /*85000*/  BSSY.RECONVERGENT B2, `(.L_x_1377) ;  /* 0x0000035000027945 */ /* 0x000fe60003800200 */
[----:B------:R-:W-:Y:S01]  /*85010*/  IMAD.IADD R33, R0, 0x1, -R11 ;  /* 0x0000000100217824 */ /* 0x000fe200078e0a0b */
[C---:B------:R-:W-:Y:S01]  /*85020*/  IADD3 R13, PT, PT, R14.reuse, 0x7f, -R13 ;  /* 0x0000007f0e0d7810 */ /* 0x040fe20007ffe80d */
[----:B------:R-:W-:Y:S02]  /*85030*/  IMAD R0, R14, -0x800000, R17 ;  /* 0xff8000000e007824 */ /* 0x000fe400078e0211 */
[----:B------:R-:W0:Y:S01]  /*85040*/  MUFU.RCP R16, R33 ;  /* 0x0000002100107308 */ /* 0x000e220000001000 */
[----:B------:R-:W-:Y:S01]  /*85050*/  FADD.FTZ R15, -R33, -RZ ;  /* 0x800000ff210f7221 */ /* 0x000fe20000010100 */
[----:B------:R-:W-:-:S03]  /*85060*/  IADD3 R13, PT, PT, R13, R12, RZ ;  /* 0x0000000c0d0d7210 */ /* 0x000fc60007ffe0ff */
[----:B0-----:R-:W-:-:S04]  /*85070*/  FFMA R11, R16, R15, 1 ;  /* 0x3f800000100b7423 */ /* 0x001fc8000000000f */
[----:B------:R-:W-:-:S04]  /*85080*/  FFMA R11, R16, R11, R16 ;  /* 0x0000000b100b7223 */ /* 0x000fc80000000010 */
[----:B------:R-:W-:-:S04]  /*85090*/  FFMA R16, R0, R11, RZ ;  /* 0x0000000b00107223 */ /* 0x000fc800000000ff */
[----:B------:R-:W-:-:S04]  /*850a0*/  FFMA R17, R15, R16, R0 ;  /* 0x000000100f117223 */ /* 0x000fc80000000000 */
[----:B------:R-:W-:-:S04]  /*850b0*/  FFMA R16, R11, R17, R16 ;  /* 0x000000110b107223 */ /* 0x000fc80000000010 */
[----:B------:R-:W-:-:S04]  /*850c0*/  FFMA R15, R15, R16, R0 ;  /* 0x000000100f0f7223 */ /* 0x000fc80000000000 */
[----:B------:R-:W-:-:S05]  /*850d0*/  FFMA R0, R11, R15, R16 ;  /* 0x0000000f0b007223 */ /* 0x000fca0000000010 */
[----:B------:R-:W-:-:S04]  /*850e0*/  SHF.R.U32.HI R14, RZ, 0x17, R0 ;  /* 0x00000017ff0e7819 */ /* 0x000fc80000011600 */
[----:B------:R-:W-:-:S05]  /*850f0*/  LOP3.LUT R12, R14, 0xff, RZ, 0xc0, !PT ;  /* 0x000000ff0e0c7812 */ /* 0x000fca00078ec0ff */
[----:B------:R-:W-:-:S04]  /*85100*/  IMAD.IADD R12, R12, 0x1, R13 ;  /* 0x000000010c0c7824 */ /* 0x000fc800078e020d */
[----:B------:R-:W-:-:S05]  /*85110*/  VIADD R14, R12, 0xffffffff ;  /* 0xffffffff0c0e7836 */ /* 0x000fca0000000000 */
        /* <DEDUP_REMOVED lines=12> */
[C---:B------:R-:W-:Y:S01]  /*851e0*/  VIADD R11, R12.reuse, 0x20 ;  /* 0x000000200c0b7836 */ /* 0x040fe20000000000 */
[----:B------:R-:W-:Y:S02]  /*851f0*/  ISETP.NE.AND P2, PT, R12, RZ, PT ;  /* 0x000000ff0c00720c */ /* 0x000fe40003f45270 */
[----:B------:R-:W-:Y:S02]  /*85200*/  LOP3.LUT R14, R14, 0x7fffff, RZ, 0xc0, !PT ;  /* 0x007fffff0e0e7812 */ /* 0x000fe400078ec0ff */
[----:B------:R-:W-:Y:S01]  /*85210*/  ISETP.NE.AND P1, PT, R12, RZ, PT ;  /* 0x000000ff0c00720c */ /* 0x000fe20003f25270 */
[----:B------:R-:W-:Y:S01]  /*85220*/  IMAD.MOV R12, RZ, RZ, -R12 ;  /* 0x000000ffff0c7224 */ /* 0x000fe200078e0a0c */
[----:B------:R-:W-:-:S02]  /*85230*/  LOP3.LUT R14, R14, 0x800000, RZ, 0xfc, !PT ;  /* 0x008000000e0e7812 */ /* 0x000fc400078efcff */
[----:B------:R-:W-:Y:S02]  /*85240*/  FSETP.NEU.FTZ.AND P0, PT, R13, R16, PT ;  /* 0x000000100d00720b */ /* 0x000fe40003f1d000 */
[----:B------:R-:W-:Y:S02]  /*85250*/  SHF.L.U32 R11, R14, R11, RZ ;  /* 0x0000000b0e0b7219 */ /* 0x000fe400000006ff */
[----:B------:R-:W-:Y:S02]  /*85260*/  SEL R13, R12, RZ, P2 ;  /* 0x000000ff0c0d7207 */ /* 0x000fe40001000000 */
[----:B------:R-:W-:Y:S02]  /*85270*/  ISETP.NE.AND P1, PT, R11, RZ, P1 ;  /* 0x000000ff0b00720c */ /* 0x000fe40000f25270 */
[----:B------:R-:W-:Y:S02]  /*85280*/  SHF.R.U32.HI R14, RZ, R13, R14 ;  /* 0x0000000dff0e7219 */ /* 0x000fe4000001160e */
[----:B------:R-:W-:-:S02]  /*85290*/  PLOP3.LUT P0, PT, P0, P1, PT, 0xf8, 0x8f ;  /* 0x00000000008f781c */ /* 0x000fc40000703f70 */
[----:B------:R-:W-:Y:S02]  /*852a0*/  SHF.R.U32.HI R11, RZ, 0x1, R14 ;  /* 0x00000001ff0b7819 */ /* 0x000fe4000001160e */
[----:B------:R-:W-:-:S04]  /*852b0*/  SEL R12, RZ, 0x1, !P0 ;  /* 0x00000001ff0c7807 */ /* 0x000fc80004000000 */
[----:B------:R-:W-:-:S04]  /*852c0*/  LOP3.LUT R13, R12, 0x1, R11, 0xf8, !PT ;  /* 0x000000010c0d7812 */ /* 0x000fc800078ef80b */
[----:B------:R-:W-:-:S05]  /*852d0*/  LOP3.LUT R14, R13, R14, RZ, 0xc0, !PT ;  /* 0x0000000e0d0e7212 */ /* 0x000fca00078ec0ff */
[----:B------:R-:W-:-:S05]  /*852e0*/  IMAD.IADD R11, R11, 0x1, R14 ;  /* 0x000000010b0b7824 */ /* 0x000fca00078e020e */
[----:B------:R-:W-:Y:S01]  /*852f0*/  LOP3.LUT R0, R11, R0, RZ, 0xfc, !PT ;  /* 0x000000000b007212 */ /* 0x000fe200078efcff */
[----:B------:R-:W-:Y:S06]  /*85300*/  BRA `(.L_x_1380) ;  /* 0x0000000000107947 */ /* 0x000fec0003800000 */
.L_x_1379:
[----:B------:R-:W-:-:S04]  /*85310*/  LOP3.LUT R0, R0, 0x80000000, RZ, 0xc0, !PT ;  /* 0x8000000000007812 */ /* 0x000fc800078ec0ff */
[----:B------:R-:W-:Y:S01]  /*85320*/  LOP3.LUT R0, R0, 0x7f800000, RZ, 0xfc, !PT ;  /* 0x7f80000000007812 */ /* 0x000fe200078efcff */
[----:B------:R-:W-:Y:S06]  /*85330*/  BRA `(.L_x_1380) ;  /* 0x0000000000047947 */ /* 0x000fec0003800000 */
.L_x_1378:
[----:B------:R-:W-:-:S07]  /*85340*/  IMAD R0, R13, 0x800000, R0 ;  /* 0x008000000d007824 */ /* 0x000fce00078e0200 */
.L_x_1380:
[----:B------:R-:W-:Y:S05]  /*85350*/  BSYNC.RECONVERGENT B2 ;  /* 0x0000000000027941 */ /* 0x000fea0003800200 */
.L_x_1377:
[----:B------:R-:W-:Y:S05]  /*85360*/  BRA `(.L_x_1381) ;  /* 0x0000000000207947 */ /* 0x000fea0003800000 */
.L_x_1376:
[----:B------:R-:W-:-:S04]  /*85370*/  LOP3.LUT R0, R0, 0x80000000, R17, 0x48, !PT ;  /* 0x8000000000007812 */ /* 0x000fc800078e4811 */
[----:B------:R-:W-:Y:S01]  /*85380*/  LOP3.LUT R0, R0, 0x7f800000, RZ, 0xfc, !PT ;  /* 0x7f80000000007812 */ /* 0x000fe200078efcff */
[----:B------:R-:W-:Y:S06]  /*85390*/  BRA `(.L_x_1381) ;  /* 0x0000000000147947 */ /* 0x000fec0003800000 */
.L_x_1375:
[----:B------:R-:W-:Y:S01]  /*853a0*/  LOP3.LUT R0, R0, 0x80000000, R17, 0x48, !PT ;  /* 0x8000000000007812 */ /* 0x000fe200078e4811 */
[----:B------:R-:W-:Y:S06]  /*853b0*/  BRA `(.L_x_1381) ;  /* 0x00000000000c7947 */ /* 0x000fec0003800000 */
.L_x_1374:
[----:B------:R-:W0:Y:S01]  /*853c0*/  MUFU.RSQ R0, -QNAN ;  /* 0xffc0000000007908 */ /* 0x000e220000001400 */
[----:B------:R-:W-:Y:S05]  /*853d0*/  BRA `(.L_x_1381) ;  /* 0x0000000000047947 */ /* 0x000fea0003800000 */
.L_x_1373:
[----:B------:R-:W-:-:S07]  /*853e0*/  FADD.FTZ R0, R37, R16 ;  /* 0x0000001025007221 */ /* 0x000fce0000010000 */
.L_x_1381:
[----:B------:R-:W-:Y:S05]  /*853f0*/  BSYNC.RECONVERGENT B1 ;  /* 0x0000000000017941 */ /* 0x000fea0003800200 */
.L_x_1371:
[----:B------:R-:W-:Y:S02]  /*85400*/  IMAD.MOV.U32 R12, RZ, RZ, R4 ;  /* 0x000000ffff0c7224 */ /* 0x000fe400078e0004 */
[----:B------:R-:W-:-:S04]  /*85410*/  IMAD.MOV.U32 R13, RZ, RZ, 0x0 ;  /* 0x00000000ff0d7424 */ /* 0x000fc800078e00ff */
[----:B0-----:R-:W-:Y:S05]  /*85420*/  RET.REL.NODEC R12 `(_Z9volumerhsILl5ELl125ELl5EEvPfPKfS2_S2_lf) ;  /* 0xfffff7a80cf47950 */ /* 0x001fea0003c3ffff */
.L_x_1382:
        /* <DEDUP_REMOVED lines=13> */
.L_x_1386:


//--------------------- .nv.global.init           --------------------------
	.section	.nv.global.init,"aw",@progbits
	.align	4
.nv.global.init:
	.type		__cudart_i2opi_f,@object
	.size		__cudart_i2opi_f,(.L_0 - __cudart_i2opi_f)
__cudart_i2opi_f:
        /*0000*/ 	.byte	0x41, 0x90, 0x43, 0x3c, 0x99, 0x95, 0x62, 0xdb, 0xc0, 0xdd, 0x34, 0xf5, 0xd1, 0x57, 0x27, 0xfc
        /*0010*/ 	.byte	0x29, 0x15, 0x44, 0x4e, 0x6e, 0x83, 0xf9, 0xa2
.L_0:


//--------------------- .nv.shared._Z16volumerhs_trigpiILl5ELl125ELl5EEvPfPKfS2_S2_lf --------------------------
	.section	.nv.shared._Z16volumerhs_trigpiILl5ELl125ELl5EEvPfPKfS2_S2_lf,"aw",@nobits
	.sectionflags	@""
	.align	4
.nv.shared._Z16volumerhs_trigpiILl5ELl125ELl5EEvPfPKfS2_S2_lf:
	.zero		8624


//--------------------- .nv.shared.reserved.0     --------------------------
	.section	.nv.shared.reserved.0,"aw",@nobits
	.weak		__nv_reservedSMEM_offset_0_alias
	.size		__nv_reservedSMEM_offset_0_alias, 0, 64
	.other		__nv_reservedSMEM_offset_0_alias,@"STO_CUDA_RESERVED_SHARED STV_DEFAULT"
__nv_reservedSMEM_offset_0_alias:
	.zero		0
	.zero		64


//--------------------- .nv.shared._Z9volumerhsILl5ELl125ELl5EEvPfPKfS2_S2_lf --------------------------
	.section	.nv.shared._Z9volumerhsILl5ELl125ELl5EEvPfPKfS2_S2_lf,"aw",@nobits
	.sectionflags	@""
	.align	4
.nv.shared._Z9volumerhsILl5ELl125ELl5EEvPfPKfS2_S2_lf:
	.zero		8624


//--------------------- .nv.constant0._Z16volumerhs_trigpiILl5ELl125ELl5EEvPfPKfS2_S2_lf --------------------------
	.section	.nv.constant0._Z16volumerhs_trigpiILl5ELl125ELl5EEvPfPKfS2_S2_lf,"a",@progbits
	.sectionflags	@""
	.align	4
.nv.constant0._Z16volumerhs_trigpiILl5ELl125ELl5EEvPfPKfS2_S2_lf:
	.zero		940


//--------------------- .nv.constant0._Z9volumerhsILl5ELl125ELl5EEvPfPKfS2_S2_lf --------------------------
	.section	.nv.constant0._Z9volumerhsILl5ELl125ELl5EEvPfPKfS2_S2_lf,"a",@progbits
	.sectionflags	@""
	.align	4
.nv.constant0._Z9volumerhsILl5ELl125ELl5EEvPfPKfS2_S2_lf:
	.zero		940


//--------------------- SYMBOLS --------------------------

	.type		.nv.reservedSmem.offset0,@object
	.size		.nv.reservedSmem.offset0,0x4
	.type		.nv.reservedSmem.cap,@object
	.size		.nv.reservedSmem.cap,0x4
